def attn_fwd(
    Q,
    K,
    V,
    Out,
    Lse,
    sm_scale,
    stride_qz,
    stride_qh,
    stride_qm,
    stride_qk,
    stride_kz,
    stride_kh,
    stride_kn,
    stride_kk,
    stride_vz,
    stride_vh,
    stride_vn,
    stride_vk,
    stride_oz,
    stride_oh,
    stride_om,
    stride_ok,
    seqlen_q,
    seqlen_k,
    BLOCK_M: tl.constexpr,
    BLOCK_N: tl.constexpr,
    HEAD_DIM: tl.constexpr,
    CAUSAL: tl.constexpr,
):
    start_m = tl.program_id(0)
    off_hz = tl.program_id(1)
    q_off = off_hz * stride_qh
    k_off = off_hz * stride_kh
    v_off = off_hz * stride_vh
    offs_m = start_m * BLOCK_M + tl.arange(0, BLOCK_M)
    offs_d = tl.arange(0, HEAD_DIM)
    offs_n = tl.arange(0, BLOCK_N)
    q_ptrs = Q + q_off + offs_m[:, None] * stride_qm + offs_d[None, :] * stride_qk
    k_ptrs = K + k_off + offs_d[:, None] * stride_kk + offs_n[None, :] * stride_kn
    v_ptrs = V + v_off + offs_n[:, None] * stride_vn + offs_d[None, :] * stride_vk
    m_i = tl.full([BLOCK_M], float("-inf"), dtype=tl.float32)
    l_i = tl.zeros([BLOCK_M], dtype=tl.float32) + 1.0
    acc = tl.zeros([BLOCK_M, HEAD_DIM], dtype=tl.float32)
    q = tl.load(q_ptrs)
    acc, l_i, m_i = _attn_fwd_inner(
        acc,
        l_i,
        m_i,
        q,
        k_ptrs,
        v_ptrs,
        sm_scale,
        stride_kn,
        stride_vn,
        start_m,
        seqlen_k,
        BLOCK_M,
        BLOCK_N,
        HEAD_DIM,
        CAUSAL,
    )
    acc = acc / l_i[:, None]
    lse = m_i + tl.math.log2(l_i) / 1.4426950408889634
    o_ptrs = (
        Out
        + off_hz * stride_oh
        + offs_m[:, None] * stride_om
        + offs_d[None, :] * stride_ok
    )
    tl.store(o_ptrs, acc.to(Out.dtype.element_ty))
    tl.store(Lse + off_hz * seqlen_q + offs_m, lse)

# config = {"BLOCK_M": 128, "BLOCK_N": 64, "HEAD_DIM": 128, "arch": "sm_80", "causal": false, "dtype": "fp16", "num_stages": 4, "num_warps": 4}
# arch = sm_80


// ===== COMPILED SASS (sm_80) =====

	.target	sm_80

	.elftype	@"ET_EXEC"


//--------------------- .note.nv.tkinfo           --------------------------
	.section	.note.nv.tkinfo,"",@"SHT_NOTE"
	.sectionflags	@"SHF_NOTE_NV_TKINFO"
	.tkinfo
        /*0018*/ 	.word	0x00000002
        /*0030*/ 	.string	""
        /*0030*/ 	.string	"ptxas"
        /*0030*/ 	.string	"Cuda compilation tools, release 13.0, V13.0.88"
        /*0030*/ 	.string	"Build cuda_13.0.r13.0/compiler.36424714_0"
        /*0030*/ 	.string	"-v  -suppress-debug-info  -lineinfo  -arch sm_80 "



//--------------------- .note.nv.cuinfo           --------------------------
	.section	.note.nv.cuinfo,"",@"SHT_NOTE"
	.sectionflags	@"SHF_NOTE_NV_CUINFO"
        /*0018*/ 	.short	0x0002
        /*001a*/ 	.short	0x0050
        /*001c*/ 	.short	0x0082
	.zero		2


//--------------------- .nv.info                  --------------------------
	.section	.nv.info,"",@"SHT_CUDA_INFO"
	.align	4


	//----- nvinfo : EIATTR_REGCOUNT
	.align		4
        /*0000*/ 	.byte	0x04, 0x2f
        /*0002*/ 	.short	(.L_2 - .L_1)
	.align		4
.L_1:
        /*0004*/ 	.word	index@(attn_fwd)
        /*0008*/ 	.word	0x000000ff


	//----- nvinfo : EIATTR_FRAME_SIZE
	.align		4
.L_2:
        /*000c*/ 	.byte	0x04, 0x11
        /*000e*/ 	.short	(.L_4 - .L_3)
	.align		4
.L_3:
        /*0010*/ 	.word	index@(attn_fwd)
        /*0014*/ 	.word	0x00000570


	//----- nvinfo : EIATTR_MIN_STACK_SIZE
	.align		4
.L_4:
        /*0018*/ 	.byte	0x04, 0x12
        /*001a*/ 	.short	(.L_6 - .L_5)
	.align		4
.L_5:
        /*001c*/ 	.word	index@(attn_fwd)
        /*0020*/ 	.word	0x00000570
.L_6:


//--------------------- .nv.info.attn_fwd         --------------------------
	.section	.nv.info.attn_fwd,"",@"SHT_CUDA_INFO"
	.sectionflags	@""
	.align	4


	//----- nvinfo : EIATTR_CUDA_API_VERSION
	.align		4
        /*0000*/ 	.byte	0x04, 0x37
        /*0002*/ 	.short	(.L_8 - .L_7)
.L_7:
        /*0004*/ 	.word	0x00000082


	//----- nvinfo : EIATTR_SW2861232_WAR
	.align		4
.L_8:
        /*0008*/ 	.byte	0x01, 0x35
	.zero		2


	//----- nvinfo : EIATTR_PARAM_CBANK
	.align		4
        /*000c*/ 	.byte	0x04, 0x0a
        /*000e*/ 	.short	(.L_10 - .L_9)
	.align		4
.L_9:
        /*0010*/ 	.word	index@(.nv.constant0.attn_fwd)
        /*0014*/ 	.short	0x0160
        /*0016*/ 	.short	0x0088


	//----- nvinfo : EIATTR_CBANK_PARAM_SIZE
	.align		4
.L_10:
        /*0018*/ 	.byte	0x03, 0x19
        /*001a*/ 	.short	0x0088


	//----- nvinfo : EIATTR_KPARAM_INFO
	.align		4
        /*001c*/ 	.byte	0x04, 0x17
        /*001e*/ 	.short	(.L_12 - .L_11)
.L_11:
        /*0020*/ 	.word	0x00000000
        /*0024*/ 	.short	0x0019
        /*0026*/ 	.short	0x0080
        /*0028*/ 	.byte	0x00, 0xf4, 0x21, 0x00


	//----- nvinfo : EIATTR_KPARAM_INFO
	.align		4
.L_12:
        /*002c*/ 	.byte	0x04, 0x17
        /*002e*/ 	.short	(.L_14 - .L_13)
.L_13:
        /*0030*/ 	.word	0x00000000
        /*0034*/ 	.short	0x0018
        /*0036*/ 	.short	0x0078
        /*0038*/ 	.byte	0x00, 0xf4, 0x21, 0x00


	//----- nvinfo : EIATTR_KPARAM_INFO
	.align		4
.L_14:
        /*003c*/ 	.byte	0x04, 0x17
        /*003e*/ 	.short	(.L_16 - .L_15)
.L_15:
        /*0040*/ 	.word	0x00000000
        /*0044*/ 	.short	0x0017
        /*0046*/ 	.short	0x0070
        /*0048*/ 	.byte	0x00, 0xf0, 0x11, 0x00


	//----- nvinfo : EIATTR_KPARAM_INFO
	.align		4
.L_16:
        /*004c*/ 	.byte	0x04, 0x17
        /*004e*/ 	.short	(.L_18 - .L_17)
.L_17:
        /*0050*/ 	.word	0x00000000
        /*0054*/ 	.short	0x0016
        /*0056*/ 	.short	0x006c
        /*0058*/ 	.byte	0x00, 0xf0, 0x11, 0x00


	//----- nvinfo : EIATTR_KPARAM_INFO
	.align		4
.L_18:
        /*005c*/ 	.byte	0x04, 0x17
        /*005e*/ 	.short	(.L_20 - .L_19)
.L_19:
        /*0060*/ 	.word	0x00000000
        /*0064*/ 	.short	0x0015
        /*0066*/ 	.short	0x0068
        /*0068*/ 	.byte	0x00, 0xf0, 0x11, 0x00


	//----- nvinfo : EIATTR_KPARAM_INFO
	.align		4
.L_20:
        /*006c*/ 	.byte	0x04, 0x17
        /*006e*/ 	.short	(.L_22 - .L_21)
.L_21:
        /*0070*/ 	.word	0x00000000
        /*0074*/ 	.short	0x0014
        /*0076*/ 	.short	0x0064
        /*0078*/ 	.byte	0x00, 0xf0, 0x11, 0x00


	//----- nvinfo : EIATTR_KPARAM_INFO
	.align		4
.L_22:
        /*007c*/ 	.byte	0x04, 0x17
        /*007e*/ 	.short	(.L_24 - .L_23)
.L_23:
        /*0080*/ 	.word	0x00000000
        /*0084*/ 	.short	0x0013
        /*0086*/ 	.short	0x0060
        /*0088*/ 	.byte	0x00, 0xf0, 0x11, 0x00


	//----- nvinfo : EIATTR_KPARAM_INFO
	.align		4
.L_24:
        /*008c*/ 	.byte	0x04, 0x17
        /*008e*/ 	.short	(.L_26 - .L_25)
.L_25:
        /*0090*/ 	.word	0x00000000
        /*0094*/ 	.short	0x0012
        /*0096*/ 	.short	0x005c
        /*0098*/ 	.byte	0x00, 0xf0, 0x11, 0x00


	//----- nvinfo : EIATTR_KPARAM_INFO
	.align		4
.L_26:
        /*009c*/ 	.byte	0x04, 0x17
        /*009e*/ 	.short	(.L_28 - .L_27)
.L_27:
        /*00a0*/ 	.word	0x00000000
        /*00a4*/ 	.short	0x0011
        /*00a6*/ 	.short	0x0058
        /*00a8*/ 	.byte	0x00, 0xf0, 0x11, 0x00


	//----- nvinfo : EIATTR_KPARAM_INFO
	.align		4
.L_28:
        /*00ac*/ 	.byte	0x04, 0x17
        /*00ae*/ 	.short	(.L_30 - .L_29)
.L_29:
        /*00b0*/ 	.word	0x00000000
        /*00b4*/ 	.short	0x0010
        /*00b6*/ 	.short	0x0054
        /*00b8*/ 	.byte	0x00, 0xf0, 0x11, 0x00


	//----- nvinfo : EIATTR_KPARAM_INFO
	.align		4
.L_30:
        /*00bc*/ 	.byte	0x04, 0x17
        /*00be*/ 	.short	(.L_32 - .L_31)
.L_31:
        /*00c0*/ 	.word	0x00000000
        /*00c4*/ 	.short	0x000f
        /*00c6*/ 	.short	0x0050
        /*00c8*/ 	.byte	0x00, 0xf0, 0x11, 0x00


	//----- nvinfo : EIATTR_KPARAM_INFO
	.align		4
.L_32:
        /*00cc*/ 	.byte	0x04, 0x17
        /*00ce*/ 	.short	(.L_34 - .L_33)
.L_33:
        /*00d0*/ 	.word	0x00000000
        /*00d4*/ 	.short	0x000e
        /*00d6*/ 	.short	0x004c
        /*00d8*/ 	.byte	0x00, 0xf0, 0x11, 0x00


	//----- nvinfo : EIATTR_KPARAM_INFO
	.align		4
.L_34:
        /*00dc*/ 	.byte	0x04, 0x17
        /*00de*/ 	.short	(.L_36 - .L_35)
.L_35:
        /*00e0*/ 	.word	0x00000000
        /*00e4*/ 	.short	0x000d
        /*00e6*/ 	.short	0x0048
        /*00e8*/ 	.byte	0x00, 0xf0, 0x11, 0x00


	//----- nvinfo : EIATTR_KPARAM_INFO
	.align		4
.L_36:
        /*00ec*/ 	.byte	0x04, 0x17
        /*00ee*/ 	.short	(.L_38 - .L_37)
.L_37:
        /*00f0*/ 	.word	0x00000000
        /*00f4*/ 	.short	0x000c
        /*00f6*/ 	.short	0x0044
        /*00f8*/ 	.byte	0x00, 0xf0, 0x11, 0x00


	//----- nvinfo : EIATTR_KPARAM_INFO
	.align		4
.L_38:
        /*00fc*/ 	.byte	0x04, 0x17
        /*00fe*/ 	.short	(.L_40 - .L_39)
.L_39:
        /*0100*/ 	.word	0x00000000
        /*0104*/ 	.short	0x000b
        /*0106*/ 	.short	0x0040
        /*0108*/ 	.byte	0x00, 0xf0, 0x11, 0x00


	//----- nvinfo : EIATTR_KPARAM_INFO
	.align		4
.L_40:
        /*010c*/ 	.byte	0x04, 0x17
        /*010e*/ 	.short	(.L_42 - .L_41)
.L_41:
        /*0110*/ 	.word	0x00000000
        /*0114*/ 	.short	0x000a
        /*0116*/ 	.short	0x003c
        /*0118*/ 	.byte	0x00, 0xf0, 0x11, 0x00


	//----- nvinfo : EIATTR_KPARAM_INFO
	.align		4
.L_42:
        /*011c*/ 	.byte	0x04, 0x17
        /*011e*/ 	.short	(.L_44 - .L_43)
.L_43:
        /*0120*/ 	.word	0x00000000
        /*0124*/ 	.short	0x0009
        /*0126*/ 	.short	0x0038
        /*0128*/ 	.byte	0x00, 0xf0, 0x11, 0x00


	//----- nvinfo : EIATTR_KPARAM_INFO
	.align		4
.L_44:
        /*012c*/ 	.byte	0x04, 0x17
        /*012e*/ 	.short	(.L_46 - .L_45)
.L_45:
        /*0130*/ 	.word	0x00000000
        /*0134*/ 	.short	0x0008
        /*0136*/ 	.short	0x0034
        /*0138*/ 	.byte	0x00, 0xf0, 0x11, 0x00


	//----- nvinfo : EIATTR_KPARAM_INFO
	.align		4
.L_46:
        /*013c*/ 	.byte	0x04, 0x17
        /*013e*/ 	.short	(.L_48 - .L_47)
.L_47:
        /*0140*/ 	.word	0x00000000
        /*0144*/ 	.short	0x0007
        /*0146*/ 	.short	0x0030
        /*0148*/ 	.byte	0x00, 0xf0, 0x11, 0x00


	//----- nvinfo : EIATTR_KPARAM_INFO
	.align		4
.L_48:
        /*014c*/ 	.byte	0x04, 0x17
        /*014e*/ 	.short	(.L_50 - .L_49)
.L_49:
        /*0150*/ 	.word	0x00000000
        /*0154*/ 	.short	0x0006
        /*0156*/ 	.short	0x002c
        /*0158*/ 	.byte	0x00, 0xf0, 0x11, 0x00


	//----- nvinfo : EIATTR_KPARAM_INFO
	.align		4
.L_50:
        /*015c*/ 	.byte	0x04, 0x17
        /*015e*/ 	.short	(.L_52 - .L_51)
.L_51:
        /*0160*/ 	.word	0x00000000
        /*0164*/ 	.short	0x0005
        /*0166*/ 	.short	0x0028
        /*0168*/ 	.byte	0x00, 0xf0, 0x11, 0x00


	//----- nvinfo : EIATTR_KPARAM_INFO
	.align		4
.L_52:
        /*016c*/ 	.byte	0x04, 0x17
        /*016e*/ 	.short	(.L_54 - .L_53)
.L_53:
        /*0170*/ 	.word	0x00000000
        /*0174*/ 	.short	0x0004
        /*0176*/ 	.short	0x0020
        /*0178*/ 	.byte	0x00, 0xf4, 0x21, 0x00


	//----- nvinfo : EIATTR_KPARAM_INFO
	.align		4
.L_54:
        /*017c*/ 	.byte	0x04, 0x17
        /*017e*/ 	.short	(.L_56 - .L_55)
.L_55:
        /*0180*/ 	.word	0x00000000
        /*0184*/ 	.short	0x0003
        /*0186*/ 	.short	0x0018
        /*0188*/ 	.byte	0x00, 0xf4, 0x21, 0x00


	//----- nvinfo : EIATTR_KPARAM_INFO
	.align		4
.L_56:
        /*018c*/ 	.byte	0x04, 0x17
        /*018e*/ 	.short	(.L_58 - .L_57)
.L_57:
        /*0190*/ 	.word	0x00000000
        /*0194*/ 	.short	0x0002
        /*0196*/ 	.short	0x0010
        /*0198*/ 	.byte	0x00, 0xf4, 0x21, 0x00


	//----- nvinfo : EIATTR_KPARAM_INFO
	.align		4
.L_58:
        /*019c*/ 	.byte	0x04, 0x17
        /*019e*/ 	.short	(.L_60 - .L_59)
.L_59:
        /*01a0*/ 	.word	0x00000000
        /*01a4*/ 	.short	0x0001
        /*01a6*/ 	.short	0x0008
        /*01a8*/ 	.byte	0x00, 0xf4, 0x21, 0x00


	//----- nvinfo : EIATTR_KPARAM_INFO
	.align		4
.L_60:
        /*01ac*/ 	.byte	0x04, 0x17
        /*01ae*/ 	.short	(.L_62 - .L_61)
.L_61:
        /*01b0*/ 	.word	0x00000000
        /*01b4*/ 	.short	0x0000
        /*01b6*/ 	.short	0x0000
        /*01b8*/ 	.byte	0x00, 0xf4, 0x21, 0x00


	//----- nvinfo : EIATTR_MAXREG_COUNT
	.align		4
.L_62:
        /*01bc*/ 	.byte	0x03, 0x1b
        /*01be*/ 	.short	0x00ff


	//----- nvinfo : EIATTR_NUM_BARRIERS
	.align		4
        /*01c0*/ 	.byte	0x02, 0x4c
        /*01c2*/ 	.byte	0x01
	.zero		1


	//----- nvinfo : EIATTR_ANNOTATIONS
	.align		4
        /*01c4*/ 	.byte	0x04, 0x55
        /*01c6*/ 	.short	(.L_64 - .L_63)


	//   ....[0]....
.L_63:
        /*01c8*/ 	.word	0x00000001
        /*01cc*/ 	.byte	0x90, 0x2d, 0x00, 0x00, 0x01, 0x00, 0x00, 0x00, 0xa0, 0x2d, 0x00, 0x00, 0x01, 0x00, 0x00, 0x00
        /* <DEDUP_REMOVED lines=240> */
        /*10dc*/ 	.byte	0xe0, 0xc8, 0x00, 0x00


	//----- nvinfo : EIATTR_MERCURY_ISA_VERSION
	.align		4
.L_64:
        /*10e0*/ 	.byte	0x03, 0x5f
        /*10e2*/ 	.short	0x0000


	//----- nvinfo : EIATTR_COOP_GROUP_MASK_REGIDS
	.align		4
        /*10e4*/ 	.byte	0x04, 0x29
        /*10e6*/ 	.short	(.L_66 - .L_65)


	//   ....[0]....
.L_65:
        /*10e8*/ 	.word	0xffffffff


	//   ....[1]....
        /*10ec*/ 	.word	0xffffffff


	//   ....[2]....
        /*10f0*/ 	.word	0xffffffff


	//   ....[3]....
        /*10f4*/ 	.word	0xffffffff


	//   ....[4]....
        /*10f8*/ 	.word	0xffffffff


	//   ....[5]....
        /*10fc*/ 	.word	0xffffffff


	//   ....[6]....
        /*1100*/ 	.word	0xffffffff


	//   ....[7]....
        /*1104*/ 	.word	0xffffffff


	//   ....[8]....
        /*1108*/ 	.word	0xffffffff


	//   ....[9]....
        /*110c*/ 	.word	0xffffffff


	//   ....[10]....
        /*1110*/ 	.word	0xffffffff


	//   ....[11]....
        /*1114*/ 	.word	0xffffffff


	//   ....[12]....
        /*1118*/ 	.word	0xffffffff


	//   ....[13]....
        /*111c*/ 	.word	0xffffffff


	//   ....[14]....
        /*1120*/ 	.word	0xffffffff


	//   ....[15]....
        /*1124*/ 	.word	0xffffffff


	//----- nvinfo : EIATTR_COOP_GROUP_INSTR_OFFSETS
	.align		4
.L_66:
        /*1128*/ 	.byte	0x04, 0x28
        /*112a*/ 	.short	(.L_68 - .L_67)


	//   ....[0]....
.L_67:
        /*112c*/ 	.word	0x00009050


	//   ....[1]....
        /*1130*/ 	.word	0x000090b0


	//   ....[2]....
        /*1134*/ 	.word	0x00009100


	//   ....[3]....
        /*1138*/ 	.word	0x00009170


	//   ....[4]....
        /*113c*/ 	.word	0x00009530


	//   ....[5]....
        /*1140*/ 	.word	0x00009560


	//   ....[6]....
        /*1144*/ 	.word	0x000095a0


	//   ....[7]....
        /*1148*/ 	.word	0x00009680


	//   ....[8]....
        /*114c*/ 	.word	0x0000c370


	//   ....[9]....
        /*1150*/ 	.word	0x0000c380


	//   ....[10]....
        /*1154*/ 	.word	0x0000c390


	//   ....[11]....
        /*1158*/ 	.word	0x0000c3a0


	//   ....[12]....
        /*115c*/ 	.word	0x0000c3f0


	//   ....[13]....
        /*1160*/ 	.word	0x0000c420


	//   ....[14]....
        /*1164*/ 	.word	0x0000c430


	//   ....[15]....
        /*1168*/ 	.word	0x0000c440


	//----- nvinfo : EIATTR_EXIT_INSTR_OFFSETS
	.align		4
.L_68:
        /*116c*/ 	.byte	0x04, 0x1c
        /*116e*/ 	.short	(.L_70 - .L_69)


	//   ....[0]....
.L_69:
        /*1170*/ 	.word	0x00011be0


	//----- nvinfo : EIATTR_REQNTID
	.align		4
.L_70:
        /*1174*/ 	.byte	0x04, 0x10
        /*1176*/ 	.short	(.L_72 - .L_71)
.L_71:
        /*1178*/ 	.word	0x00000080
        /*117c*/ 	.word	0x00000001
        /*1180*/ 	.word	0x00000001
.L_72:


//--------------------- .nv.callgraph             --------------------------
	.section	.nv.callgraph,"",@"SHT_CUDA_CALLGRAPH"
	.align	4
	.sectionentsize	8
	.align		4
        /*0000*/ 	.word	0x00000000
	.align		4
        /*0004*/ 	.word	0xffffffff
	.align		4
        /*0008*/ 	.word	0x00000000
	.align		4
        /*000c*/ 	.word	0xfffffffe
	.align		4
        /*0010*/ 	.word	0x00000000
	.align		4
        /*0014*/ 	.word	0xfffffffd
	.align		4
        /*0018*/ 	.word	0x00000000
	.align		4
        /*001c*/ 	.word	0xfffffffc


//--------------------- .nv.rel.action            --------------------------
	.section	.nv.rel.action,"",@"SHT_CUDA_RELOCINFO"
	.align	8
	.sectionentsize	8
        /*0000*/ 	.byte	0x73, 0x00, 0x00, 0x00, 0x00, 0x00, 0x00, 0x00, 0x00, 0x00, 0x00, 0x11, 0x25, 0x00, 0x05, 0x36


//--------------------- .nv.constant4             --------------------------
	.section	.nv.constant4,"a",@progbits
	.align	8
	.align		8
.nv.constant4:
        /*0000*/ 	.dword	_$_str


//--------------------- .nv.constant0.attn_fwd    --------------------------
	.section	.nv.constant0.attn_fwd,"a",@progbits
	.sectionflags	@""
	.align	4
.nv.constant0.attn_fwd:
	.zero		488


//--------------------- .text.attn_fwd            --------------------------
	.section	.text.attn_fwd,"ax",@progbits
	.sectioninfo	@"SHI_REGISTERS=255"
	.align	128
        .global         attn_fwd
        .type           attn_fwd,@function
        .size           attn_fwd,(.L_x_4 - attn_fwd)
        .other          attn_fwd,@"STO_CUDA_ENTRY STV_DEFAULT"
attn_fwd:
.text.attn_fwd:
[----:B------:R-:W-:Y:S02]  /*0000*/  MOV R1, c[0x0][0x28] ;  /* 0x00000a0000017a02 */ /* 0x000fe40000000f00 */
[----:B------:R-:W0:Y:S01]  /*0010*/  S2R R246, SR_TID.X ;  /* 0x0000000000f67919 */ /* 0x000e220000002100 */
[----:B------:R-:W-:Y:S01]  /*0020*/  MOV R223, c[0x0][0x198] ;  /* 0x0000660000df7a02 */ /* 0x000fe20000000f00 */
[----:B------:R-:W-:Y:S01]  /*0030*/  ULDC.64 UR4, c[0x0][0x118] ;  /* 0x0000460000047ab9 */ /* 0x000fe20000000a00 */
[----:B------:R-:W-:Y:S01]  /*0040*/  IADD3 R1, R1, -0x570, RZ ;  /* 0xfffffa9001017810 */ /* 0x000fe20007ffe0ff */
[----:B------:R-:W1:Y:S01]  /*0050*/  S2R R0, SR_CTAID.X ;  /* 0x0000000000007919 */ /* 0x000e620000002500 */
[C---:B------:R-:W-:Y:S02]  /*0060*/  SHF.L.U32 R5, R223.reuse, 0x3, RZ ;  /* 0x00000003df057819 */ /* 0x040fe400000006ff */
[C---:B------:R-:W-:Y:S01]  /*0070*/  SHF.L.U32 R7, R223.reuse, 0x4, RZ ;  /* 0x00000004df077819 */ /* 0x040fe200000006ff */
[----:B------:R-:W2:Y:S01]  /*0080*/  S2R R3, SR_CTAID.Y ;  /* 0x0000000000037919 */ /* 0x000ea20000002600 */
[----:B0-----:R-:W-:Y:S01]  /*0090*/  LOP3.LUT R2, R246, 0x7f, RZ, 0xc0, !PT ;  /* 0x0000007ff6027812 */ /* 0x001fe200078ec0ff */
[C---:B------:R-:W-:Y:S01]  /*00a0*/  IMAD R23, R223.reuse, 0x48, RZ ;  /* 0x00000048df177824 */ /* 0x040fe200078e02ff */
[----:B------:R-:W-:-:S02]  /*00b0*/  SHF.L.U32 R13, R223, 0x6, RZ ;  /* 0x00000006df0d7819 */ /* 0x000fc400000006ff */
[----:B-1----:R-:W-:Y:S01]  /*00c0*/  LEA R2, R0, R2, 0x7 ;  /* 0x0000000200027211 */ /* 0x002fe200078e38ff */
[C---:B------:R-:W-:Y:S01]  /*00d0*/  IMAD R15, R223.reuse, 0x12, RZ ;  /* 0x00000012df0f7824 */ /* 0x040fe200078e02ff */
[----:B------:R-:W-:Y:S01]  /*00e0*/  SHF.L.U32 R11, R223, 0x5, RZ ;  /* 0x00000005df0b7819 */ /* 0x000fe200000006ff */
[----:B--2---:R-:W-:Y:S02]  /*00f0*/  IMAD R0, R3, c[0x0][0x190], RZ ;  /* 0x0000640003007a24 */ /* 0x004fe400078e02ff */
[----:B------:R-:W-:-:S03]  /*0100*/  IMAD R2, R2, c[0x0][0x194], RZ ;  /* 0x0000650002027a24 */ /* 0x000fc600078e02ff */
[C---:B------:R-:W-:Y:S01]  /*0110*/  SHF.L.U32 R8, R0.reuse, 0x1, RZ ;  /* 0x0000000100087819 */ /* 0x040fe200000006ff */
[----:B------:R-:W-:Y:S01]  /*0120*/  IMAD.HI R0, R0, 0x2, RZ ;  /* 0x0000000200007827 */ /* 0x000fe200078e02ff */
[----:B------:R-:W-:-:S03]  /*0130*/  SHF.L.U32 R9, R2, 0x1, RZ ;  /* 0x0000000102097819 */ /* 0x000fc600000006ff */
[----:B------:R-:W-:Y:S01]  /*0140*/  IMAD.HI R3, R2, 0x2, RZ ;  /* 0x0000000202037827 */ /* 0x000fe200078e02ff */
[----:B------:R-:W-:-:S04]  /*0150*/  IADD3 R8, P0, P1, R9, c[0x0][0x160], R8 ;  /* 0x0000580009087a10 */ /* 0x000fc8000791e008 */
[----:B------:R-:W-:Y:S02]  /*0160*/  IADD3.X R9, R3, c[0x0][0x164], R0, P0, P1 ;  /* 0x0000590003097a10 */ /* 0x000fe400007e2400 */
[CC--:B------:R-:W-:Y:S02]  /*0170*/  LEA R2, P0, R223.reuse, R8.reuse, 0x4 ;  /* 0x00000008df027211 */ /* 0x0c0fe400078020ff */
[-C--:B------:R-:W-:Y:S02]  /*0180*/  LEA R240, P1, R223, R8.reuse, 0x5 ;  /* 0x00000008dff07211 */ /* 0x080fe400078228ff */
[-C--:B------:R-:W-:Y:S02]  /*0190*/  LEA.HI.X.SX32 R3, R5, R9.reuse, 0x1, P0 ;  /* 0x0000000905037211 */ /* 0x080fe400000f0eff */
[C---:B------:R-:W-:Y:S01]  /*01a0*/  LEA R242, P2, R223.reuse, R8, 0x7 ;  /* 0x00000008dff27211 */ /* 0x040fe200078438ff */
[----:B------:R-:W-:Y:S01]  /*01b0*/  IMAD R17, R223, 0x24, RZ ;  /* 0x00000024df117824 */ /* 0x000fe200078e02ff */
[----:B------:R-:W-:-:S02]  /*01c0*/  LEA.HI.X.SX32 R241, R7, R9, 0x1, P1 ;  /* 0x0000000907f17211 */ /* 0x000fc400008f0eff */
[-C--:B------:R-:W-:Y:S01]  /*01d0*/  LEA R10, P0, R223, R8.reuse, 0x6 ;  /* 0x00000008df0a7211 */ /* 0x080fe200078030ff */
[----:B------:R0:W2:Y:S01]  /*01e0*/  LDG.E.U16 R7, [R2.64] ;  /* 0x0000000402077981 */ /* 0x0000a2000c1e1500 */
[-C--:B------:R-:W-:Y:S02]  /*01f0*/  LEA.HI.X.SX32 R243, R13, R9.reuse, 0x1, P2 ;  /* 0x000000090df37211 */ /* 0x080fe400010f0eff */
[----:B------:R-:W-:Y:S01]  /*0200*/  LEA.HI.X.SX32 R11, R11, R9, 0x1, P0 ;  /* 0x000000090b0b7211 */ /* 0x000fe200000f0eff */
[C---:B------:R-:W-:Y:S01]  /*0210*/  IMAD R19, R223.reuse, 0x14, RZ ;  /* 0x00000014df137824 */ /* 0x040fe200078e02ff */
[----:B------:R-:W-:Y:S01]  /*0220*/  LEA R5, R223, R223, 0x3 ;  /* 0x000000dfdf057211 */ /* 0x000fe200078e18ff */
[----:B------:R1:W3:Y:S01]  /*0230*/  LDG.E.U16 R240, [R240.64] ;  /* 0x00000004f0f07981 */ /* 0x0002e2000c1e1500 */
[-C--:B------:R-:W-:Y:S02]  /*0240*/  IADD3 R12, P0, R15, R8.reuse, RZ ;  /* 0x000000080f0c7210 */ /* 0x080fe40007f1e0ff */
[-C--:B------:R-:W-:Y:S01]  /*0250*/  IADD3 R4, P1, R17, R8.reuse, RZ ;  /* 0x0000000811047210 */ /* 0x080fe20007f3e0ff */
[----:B------:R-:W-:Y:S01]  /*0260*/  IMAD R21, R223, 0x28, RZ ;  /* 0x00000028df157824 */ /* 0x000fe200078e02ff */
[-C--:B0-----:R-:W-:Y:S01]  /*0270*/  IADD3 R2, P2, R23, R8.reuse, RZ ;  /* 0x0000000817027210 */ /* 0x081fe20007f5e0ff */
[----:B------:R0:W4:Y:S03]  /*0280*/  LDG.E.U16 R242, [R242.64] ;  /* 0x00000004f2f27981 */ /* 0x000126000c1e1500 */
[-C--:B------:R-:W-:Y:S01]  /*0290*/  LEA.HI.X.SX32 R3, R17, R9.reuse, 0x1, P2 ;  /* 0x0000000911037211 */ /* 0x080fe200010f0eff */
[----:B------:R-:W-:Y:S01]  /*02a0*/  IMAD R17, R223, 0x90, RZ ;  /* 0x00000090df117824 */ /* 0x000fe200078e02ff */
[-C--:B------:R-:W-:Y:S01]  /*02b0*/  LEA.HI.X.SX32 R13, R5, R9.reuse, 0x1, P0 ;  /* 0x00000009050d7211 */ /* 0x080fe200000f0eff */
[----:B-1----:R1:W5:Y:S01]  /*02c0*/  LDG.E.U16 R241, [R10.64] ;  /* 0x000000040af17981 */ /* 0x002362000c1e1500 */
[-C--:B------:R-:W-:Y:S01]  /*02d0*/  LEA.HI.X.SX32 R5, R15, R9.reuse, 0x1, P1 ;  /* 0x000000090f057211 */ /* 0x080fe200008f0eff */
[----:B------:R-:W-:Y:S01]  /*02e0*/  IMAD R15, R223, 0xa, RZ ;  /* 0x0000000adf0f7824 */ /* 0x000fe200078e02ff */
[-C--:B------:R-:W-:Y:S01]  /*02f0*/  IADD3 R16, P1, R17, R8.reuse, RZ ;  /* 0x0000000811107210 */ /* 0x080fe20007f3e0ff */
[----:B------:R0:W2:Y:S03]  /*0300*/  LDG.E.U16 R6, [R12.64] ;  /* 0x000000040c067981 */ /* 0x0000a6000c1e1500 */
[----:B------:R-:W-:Y:S01]  /*0310*/  LEA.HI.X.SX32 R17, R23, R9, 0x1, P1 ;  /* 0x0000000917117211 */ /* 0x000fe200008f0eff */
[----:B------:R-:W-:Y:S01]  /*0320*/  IMAD R23, R223, 0x50, RZ ;  /* 0x00000050df177824 */ /* 0x000fe200078e02ff */
[-C--:B------:R-:W-:Y:S01]  /*0330*/  IADD3 R14, P2, R21, R8.reuse, RZ ;  /* 0x00000008150e7210 */ /* 0x080fe20007f5e0ff */
[C---:B------:R-:W-:Y:S01]  /*0340*/  IMAD R31, R223.reuse, 0xa0, RZ ;  /* 0x000000a0df1f7824 */ /* 0x040fe200078e02ff */
[----:B-1----:R-:W-:Y:S01]  /*0350*/  LEA R11, R223, R223, 0x2 ;  /* 0x000000dfdf0b7211 */ /* 0x002fe200078e10ff */
[----:B0-----:R0:W2:Y:S01]  /*0360*/  LDG.E.U16 R243, [R16.64] ;  /* 0x0000000410f37981 */ /* 0x0010a2000c1e1500 */
[----:B------:R-:W-:-:S02]  /*0370*/  IADD3 R10, P0, R15, R8, RZ ;  /* 0x000000080f0a7210 */ /* 0x000fc40007f1e0ff */
[-C--:B------:R-:W-:Y:S01]  /*0380*/  IADD3 R12, P1, R19, R8.reuse, RZ ;  /* 0x00000008130c7210 */ /* 0x080fe20007f3e0ff */
[----:B------:R1:W2:Y:S01]  /*0390*/  LDG.E.U16 R4, [R4.64] ;  /* 0x0000000404047981 */ /* 0x0002a2000c1e1500 */
[-C--:B------:R-:W-:Y:S02]  /*03a0*/  LEA.HI.X.SX32 R11, R11, R9.reuse, 0x1, P0 ;  /* 0x000000090b0b7211 */ /* 0x080fe400000f0eff */
[-C--:B------:R-:W-:Y:S01]  /*03b0*/  LEA.HI.X.SX32 R13, R15, R9.reuse, 0x1, P1 ;  /* 0x000000090f0d7211 */ /* 0x080fe200008f0eff */
[----:B------:R1:W2:Y:S01]  /*03c0*/  LDG.E.U16 R2, [R2.64] ;  /* 0x0000000402027981 */ /* 0x0002a2000c1e1500 */
[----:B------:R-:W-:Y:S01]  /*03d0*/  IADD3 R244, P0, R23, R8, RZ ;  /* 0x0000000817f47210 */ /* 0x000fe20007f1e0ff */
[----:B0-----:R-:W-:Y:S01]  /*03e0*/  IMAD R16, R223, 0xb0, RZ ;  /* 0x000000b0df107824 */ /* 0x001fe200078e02ff */
[-C--:B------:R-:W-:Y:S01]  /*03f0*/  LEA.HI.X.SX32 R15, R19, R9.reuse, 0x1, P2 ;  /* 0x00000009130f7211 */ /* 0x080fe200010f0eff */
[----:B------:R0:W2:Y:S01]  /*0400*/  LDG.E.U16 R0, [R10.64] ;  /* 0x000000040a007981 */ /* 0x0000a2000c1e1500 */
[----:B------:R-:W-:Y:S01]  /*0410*/  IMAD R17, R223, 0x30, RZ ;  /* 0x00000030df117824 */ /* 0x000fe200078e02ff */
[----:B------:R-:W-:-:S02]  /*0420*/  LEA.HI.X.SX32 R245, R21, R9, 0x1, P0 ;  /* 0x0000000915f57211 */ /* 0x000fc400000f0eff */
[----:B-1----:R1:W2:Y:S01]  /*0430*/  LDG.E.U16 R5, [R12.64] ;  /* 0x000000040c057981 */ /* 0x0022a2000c1e1500 */
[C---:B------:R-:W-:Y:S02]  /*0440*/  IMAD R112, R223.reuse, 0x58, RZ ;  /* 0x00000058df707824 */ /* 0x040fe400078e02ff */
[C---:B------:R-:W-:Y:S01]  /*0450*/  IMAD R21, R223.reuse, 0x60, RZ ;  /* 0x00000060df157824 */ /* 0x040fe200078e02ff */
[----:B------:R1:W2:Y:S01]  /*0460*/  LDG.E.U16 R3, [R14.64] ;  /* 0x000000040e037981 */ /* 0x0002a2000c1e1500 */
[----:B0-----:R-:W-:Y:S01]  /*0470*/  IMAD R11, R223, 0xc0, RZ ;  /* 0x000000c0df0b7824 */ /* 0x001fe200078e02ff */
[-C--:B------:R-:W-:Y:S01]  /*0480*/  IADD3 R10, P6, R31, R8.reuse, RZ ;  /* 0x000000081f0a7210 */ /* 0x080fe20007fde0ff */
[----:B------:R-:W-:Y:S01]  /*0490*/  IMAD R110, R223, 0x18, RZ ;  /* 0x00000018df6e7824 */ /* 0x000fe200078e02ff */
[-C--:B------:R-:W-:Y:S01]  /*04a0*/  IADD3 R22, P4, R17, R8.reuse, RZ ;  /* 0x0000000811167210 */ /* 0x080fe20007f9e0ff */
[C---:B-1----:R-:W-:Y:S01]  /*04b0*/  IMAD R13, R223.reuse, 0xd0, RZ ;  /* 0x000000d0df0d7824 */ /* 0x042fe200078e02ff */
[----:B------:R-:W-:Y:S01]  /*04c0*/  IADD3 R12, P0, R16, R8, RZ ;  /* 0x00000008100c7210 */ /* 0x000fe20007f1e0ff */
[----:B------:R-:W-:-:S02]  /*04d0*/  IMAD R45, R223, 0x70, RZ ;  /* 0x00000070df2d7824 */ /* 0x000fc400078e02ff */
[C---:B------:R-:W-:Y:S02]  /*04e0*/  IMAD R25, R223.reuse, 0x92, RZ ;  /* 0x00000092df197824 */ /* 0x040fe400078e02ff */
[C---:B------:R-:W-:Y:S02]  /*04f0*/  IMAD R33, R223.reuse, 0xa2, RZ ;  /* 0x000000a2df217824 */ /* 0x040fe400078e02ff */
[C---:B------:R-:W-:Y:S01]  /*0500*/  IMAD R40, R223.reuse, 0xd2, RZ ;  /* 0x000000d2df287824 */ /* 0x040fe200078e02ff */
[C---:B------:R-:W-:Y:S01]  /*0510*/  LEA R27, R223.reuse, R223, 0x6 ;  /* 0x000000dfdf1b7211 */ /* 0x040fe200078e30ff */
[----:B------:R-:W-:Y:S01]  /*0520*/  IMAD R15, R223, 0x82, RZ ;  /* 0x00000082df0f7824 */ /* 0x000fe200078e02ff */
[-C--:B------:R-:W-:Y:S01]  /*0530*/  IADD3 R14, P1, R11, R8.reuse, RZ ;  /* 0x000000080b0e7210 */ /* 0x080fe20007f3e0ff */
[----:B------:R-:W-:Y:S01]  /*0540*/  IMAD R18, R223, 0xe0, RZ ;  /* 0x000000e0df127824 */ /* 0x000fe200078e02ff */
[-C--:B------:R-:W-:Y:S01]  /*0550*/  IADD3 R16, P3, R13, R8.reuse, RZ ;  /* 0x000000080d107210 */ /* 0x080fe20007f7e0ff */
[----:B------:R-:W-:Y:S01]  /*0560*/  IMAD R41, R223, 0x68, RZ ;  /* 0x00000068df297824 */ /* 0x000fe200078e02ff */
[-C--:B------:R-:W-:Y:S01]  /*0570*/  LEA.HI.X.SX32 R11, R23, R9.reuse, 0x1, P6 ;  /* 0x00000009170b7211 */ /* 0x080fe200030f0eff */
[----:B------:R-:W-:Y:S01]  /*0580*/  IMAD R20, R223, 0xf0, RZ ;  /* 0x000000f0df147824 */ /* 0x000fe200078e02ff */
[-C--:B------:R-:W-:Y:S01]  /*0590*/  IADD3 R24, P6, R21, R8.reuse, RZ ;  /* 0x0000000815187210 */ /* 0x080fe20007fde0ff */
[C---:B------:R-:W-:Y:S01]  /*05a0*/  IMAD R19, R223.reuse, 0x38, RZ ;  /* 0x00000038df137824 */ /* 0x040fe200078e02ff */
[-C--:B------:R-:W-:Y:S01]  /*05b0*/  LEA.HI.X.SX32 R13, R112, R9.reuse, 0x1, P0 ;  /* 0x00000009700d7211 */ /* 0x080fe200000f0eff */
[----:B------:R-:W-:Y:S01]  /*05c0*/  IMAD R114, R223, 0x78, RZ ;  /* 0x00000078df727824 */ /* 0x000fe200078e02ff */
[-C--:B------:R-:W-:Y:S01]  /*05d0*/  IADD3 R26, P0, R15, R8.reuse, RZ ;  /* 0x000000080f1a7210 */ /* 0x080fe20007f1e0ff */
[C---:B------:R-:W-:Y:S01]  /*05e0*/  IMAD R42, R223.reuse, 0xe2, RZ ;  /* 0x000000e2df2a7824 */ /* 0x040fe200078e02ff */
[-C--:B------:R-:W-:Y:S01]  /*05f0*/  LEA.HI.X.SX32 R23, R110, R9.reuse, 0x1, P4 ;  /* 0x000000096e177211 */ /* 0x080fe200020f0eff */
[----:B------:R-:W-:Y:S01]  /*0600*/  IMAD R29, R223, 0x49, RZ ;  /* 0x00000049df1d7824 */ /* 0x000fe200078e02ff */
[-C--:B------:R-:W-:Y:S01]  /*0610*/  LEA.HI.X.SX32 R15, R21, R9.reuse, 0x1, P1 ;  /* 0x00000009150f7211 */ /* 0x080fe200008f0eff */
[----:B------:R-:W-:Y:S01]  /*0620*/  IMAD R44, R223, 0xf2, RZ ;  /* 0x000000f2df2c7824 */ /* 0x000fe200078e02ff */
[-C--:B------:R-:W-:Y:S01]  /*0630*/  IADD3 R28, P4, R25, R8.reuse, RZ ;  /* 0x00000008191c7210 */ /* 0x080fe20007f9e0ff */
[----:B------:R-:W-:Y:S01]  /*0640*/  IMAD R43, R223, 0x69, RZ ;  /* 0x00000069df2b7824 */ /* 0x000fe200078e02ff */
[-C--:B------:R-:W-:Y:S01]  /*0650*/  IADD3 R32, P1, R45, R8.reuse, RZ ;  /* 0x000000082d207210 */ /* 0x080fe20007f3e0ff */
[C---:B------:R-:W-:Y:S01]  /*0660*/  IMAD R67, R223.reuse, 0x71, RZ ;  /* 0x00000071df437824 */ /* 0x040fe200078e02ff */
[-C--:B------:R-:W-:Y:S01]  /*0670*/  IADD3 R18, P2, R18, R8.reuse, RZ ;  /* 0x0000000812127210 */ /* 0x080fe20007f5e0ff */
[----:B------:R-:W-:Y:S01]  /*0680*/  IMAD R69, R223, 0x79, RZ ;  /* 0x00000079df457824 */ /* 0x000fe200078e02ff */
[-C--:B------:R-:W-:Y:S01]  /*0690*/  LEA.HI.X.SX32 R25, R17, R9.reuse, 0x1, P6 ;  /* 0x0000000911197211 */ /* 0x080fe200030f0eff */
[C---:B------:R-:W-:Y:S01]  /*06a0*/  IMAD R99, R223.reuse, 0x32, RZ ;  /* 0x00000032df637824 */ /* 0x040fe200078e02ff */
[-C--:B------:R-:W-:Y:S01]  /*06b0*/  IADD3 R20, P5, R20, R8.reuse, RZ ;  /* 0x0000000814147210 */ /* 0x080fe20007fbe0ff */
[----:B------:R-:W-:Y:S01]  /*06c0*/  IMAD R49, R223, 0x42, RZ ;  /* 0x00000042df317824 */ /* 0x000fe200078e02ff */
[-C--:B------:R-:W-:Y:S01]  /*06d0*/  LEA.HI.X.SX32 R17, R41, R9.reuse, 0x1, P3 ;  /* 0x0000000929117211 */ /* 0x080fe200018f0eff */
[----:B------:R-:W-:Y:S01]  /*06e0*/  IMAD R57, R223, 0x19, RZ ;  /* 0x00000019df397824 */ /* 0x000fe200078e02ff */
[-C--:B------:R-:W-:Y:S01]  /*06f0*/  IADD3 R34, P3, R33, R8.reuse, RZ ;  /* 0x0000000821227210 */ /* 0x080fe20007f7e0ff */
[----:B------:R-:W-:Y:S01]  /*0700*/  IMAD R77, R223, 0x62, RZ ;  /* 0x00000062df4d7824 */ /* 0x000fe200078e02ff */
[----:B------:R-:W-:Y:S01]  /*0710*/  IADD3 R30, P6, R19, R8, RZ ;  /* 0x00000008131e7210 */ /* 0x000fe20007fde0ff */
[----:B------:R-:W-:Y:S01]  /*0720*/  IMAD R81, R223, 0x72, RZ ;  /* 0x00000072df517824 */ /* 0x000fe200078e02ff */
[----:B------:R-:W-:-:S02]  /*0730*/  LEA.HI.X.SX32 R33, R19, R9, 0x1, P1 ;  /* 0x0000000913217211 */ /* 0x000fc400008f0eff */
[C---:B------:R-:W-:Y:S01]  /*0740*/  LEA R59, R223.reuse, R223, 0x5 ;  /* 0x000000dfdf3b7211 */ /* 0x040fe200078e28ff */
[----:B------:R-:W-:Y:S01]  /*0750*/  IMAD R93, R223, 0x22, RZ ;  /* 0x00000022df5d7824 */ /* 0x000fe200078e02ff */
[-C--:B------:R-:W-:Y:S01]  /*0760*/  LEA.HI.X.SX32 R19, R45, R9.reuse, 0x1, P2 ;  /* 0x000000092d137211 */ /* 0x080fe200010f0eff */
[C---:B------:R-:W-:Y:S01]  /*0770*/  IMAD R63, R223.reuse, 0x31, RZ ;  /* 0x00000031df3f7824 */ /* 0x040fe200078e02ff */
[-C--:B------:R-:W-:Y:S01]  /*0780*/  IADD3 R40, P2, R40, R8.reuse, RZ ;  /* 0x0000000828287210 */ /* 0x080fe20007f5e0ff */
[C---:B------:R-:W-:Y:S01]  /*0790*/  IMAD R65, R223.reuse, 0x39, RZ ;  /* 0x00000039df417824 */ /* 0x040fe200078e02ff */
[-C--:B------:R-:W-:Y:S01]  /*07a0*/  LEA.HI.X.SX32 R21, R114, R9.reuse, 0x1, P5 ;  /* 0x0000000972157211 */ /* 0x080fe200028f0eff */
[C---:B------:R-:W-:Y:S01]  /*07b0*/  IMAD R71, R223.reuse, 0x1a, RZ ;  /* 0x0000001adf477824 */ /* 0x040fe200078e02ff */
[-C--:B------:R-:W-:Y:S01]  /*07c0*/  IADD3 R42, P5, R42, R8.reuse, RZ ;  /* 0x000000082a2a7210 */ /* 0x080fe20007fbe0ff */
[----:B------:R-:W-:Y:S01]  /*07d0*/  IMAD R78, R223, 0x34, RZ ;  /* 0x00000034df4e7824 */ /* 0x000fe200078e02ff */
[-C--:B------:R-:W-:Y:S01]  /*07e0*/  LEA.HI.X.SX32 R27, R27, R9.reuse, 0x1, P0 ;  /* 0x000000091b1b7211 */ /* 0x080fe200000f0eff */
[C---:B------:R-:W-:Y:S01]  /*07f0*/  IMAD R53, R223.reuse, 0x52, RZ ;  /* 0x00000052df357824 */ /* 0x040fe200078e02ff */
[----:B------:R-:W-:Y:S01]  /*0800*/  IADD3 R44, P0, R44, R8, RZ ;  /* 0x000000082c2c7210 */ /* 0x000fe20007f1e0ff */
[----:B------:R-:W-:Y:S01]  /*0810*/  IMAD R47, R223, 0xd, RZ ;  /* 0x0000000ddf2f7824 */ /* 0x000fe200078e02ff */
[----:B------:R-:W-:-:S02]  /*0820*/  LEA.HI.X.SX32 R29, R29, R9, 0x1, P4 ;  /* 0x000000091d1d7211 */ /* 0x000fc400020f0eff */
[C---:B------:R-:W-:Y:S01]  /*0830*/  LEA R55, R223.reuse, R223, 0x4 ;  /* 0x000000dfdf377211 */ /* 0x040fe200078e20ff */
[----:B------:R-:W-:Y:S01]  /*0840*/  IMAD R76, R223, 0xc4, RZ ;  /* 0x000000c4df4c7824 */ /* 0x000fe200078e02ff */
[-C--:B------:R-:W-:Y:S01]  /*0850*/  IADD3 R46, P4, R41, R8.reuse, RZ ;  /* 0x00000008292e7210 */ /* 0x080fe20007f9e0ff */
[----:B------:R-:W-:Y:S01]  /*0860*/  IMAD R61, R223, 0x29, RZ ;  /* 0x00000029df3d7824 */ /* 0x000fe200078e02ff */
[-C--:B------:R-:W-:Y:S01]  /*0870*/  LEA.HI.X.SX32 R41, R43, R9.reuse, 0x1, P2 ;  /* 0x000000092b297211 */ /* 0x080fe200010f0eff */
[----:B------:R-:W-:Y:S01]  /*0880*/  IMAD R80, R223, 0xd4, RZ ;  /* 0x000000d4df507824 */ /* 0x000fe200078e02ff */
[-C--:B------:R-:W-:Y:S01]  /*0890*/  LEA.HI.X.SX32 R43, R67, R9.reuse, 0x1, P5 ;  /* 0x00000009432b7211 */ /* 0x080fe200028f0eff */
[----:B------:R-:W-:Y:S01]  /*08a0*/  IMAD R143, R223, 0x1c, RZ ;  /* 0x0000001cdf8f7824 */ /* 0x000fe200078e02ff */
[----:B------:R-:W-:Y:S01]  /*08b0*/  IADD3 R56, P5, R99, R8, RZ ;  /* 0x0000000863387210 */ /* 0x000fe20007fbe0ff */
[----:B------:R-:W-:Y:S01]  /*08c0*/  IMAD R82, R223, 0xe4, RZ ;  /* 0x000000e4df527824 */ /* 0x000fe200078e02ff */
[----:B------:R-:W-:-:S02]  /*08d0*/  LEA.HI.X.SX32 R45, R69, R9, 0x1, P0 ;  /* 0x00000009452d7211 */ /* 0x000fc400000f0eff */
[C---:B------:R-:W-:Y:S01]  /*08e0*/  SHF.L.U32 R75, R223.reuse, 0x1, RZ ;  /* 0x00000001df4b7819 */ /* 0x040fe200000006ff */
[----:B------:R-:W-:Y:S01]  /*08f0*/  IMAD R36, R223, 0xb2, RZ ;  /* 0x000000b2df247824 */ /* 0x000fe200078e02ff */
[-C--:B------:R-:W-:Y:S01]  /*0900*/  IADD3 R58, P0, R49, R8.reuse, RZ ;  /* 0x00000008313a7210 */ /* 0x080fe20007f1e0ff */
[----:B------:R-:W-:Y:S01]  /*0910*/  IMAD R79, R223, 0xb6, RZ ;  /* 0x000000b6df4f7824 */ /* 0x000fe200078e02ff */
[-C--:B------:R-:W-:Y:S01]  /*0920*/  LEA.HI.X.SX32 R57, R57, R9.reuse, 0x1, P5 ;  /* 0x0000000939397211 */ /* 0x080fe200028f0eff */
[----:B------:R-:W-:Y:S01]  /*0930*/  IMAD R155, R223, 0x6a, RZ ;  /* 0x0000006adf9b7824 */ /* 0x000fe200078e02ff */
[-C--:B------:R-:W-:Y:S01]  /*0940*/  IADD3 R62, P5, R77, R8.reuse, RZ ;  /* 0x000000084d3e7210 */ /* 0x080fe20007fbe0ff */
[----:B------:R-:W-:Y:S01]  /*0950*/  IMAD R35, R223, 0x51, RZ ;  /* 0x00000051df237824 */ /* 0x000fe200078e02ff */
[-C--:B------:R-:W-:Y:S01]  /*0960*/  LEA.HI.X.SX32 R59, R59, R9.reuse, 0x1, P0 ;  /* 0x000000093b3b7211 */ /* 0x080fe200000f0eff */
        /* <DEDUP_REMOVED lines=19> */
[CC--:B------:R-:W-:Y:S01]  /*0aa0*/  LEA R74, P5, R223.reuse, R8.reuse, 0x2 ;  /* 0x00000008df4a7211 */ /* 0x0c0fe200078a10ff */
[----:B------:R-:W-:Y:S01]  /*0ab0*/  IMAD R84, R223, 0x86, RZ ;  /* 0x00000086df547824 */ /* 0x000fe200078e02ff */
[-C--:B------:R-:W-:Y:S01]  /*0ac0*/  LEA.HI.X.SX32 R71, R71, R9.reuse, 0x1, P0 ;  /* 0x0000000947477211 */ /* 0x080fe200000f0eff */
[C---:B------:R-:W-:Y:S01]  /*0ad0*/  IMAD R101, R223.reuse, 0xd6, RZ ;  /* 0x000000d6df657824 */ /* 0x040fe200078e02ff */
[-C--:B------:R-:W-:Y:S01]  /*0ae0*/  IADD3 R76, P0, R76, R8.reuse, RZ ;  /* 0x000000084c4c7210 */ /* 0x080fe20007f1e0ff */
[----:B------:R-:W-:Y:S01]  /*0af0*/  IMAD R160, R223, 0x3a, RZ ;  /* 0x0000003adfa07824 */ /* 0x000fe200078e02ff */
[-C--:B------:R-:W-:Y:S01]  /*0b00*/  LEA.HI.X.SX32 R61, R61, R9.reuse, 0x1, P2 ;  /* 0x000000093d3d7211 */ /* 0x080fe200010f0eff */
[C---:B------:R-:W-:Y:S01]  /*0b10*/  IMAD R85, R223.reuse, 0x43, RZ ;  /* 0x00000043df557824 */ /* 0x040fe200078e02ff */
[-C--:B------:R-:W-:Y:S01]  /*0b20*/  LEA.HI.X.SX32 R47, R78, R9.reuse, 0x1, P4 ;  /* 0x000000094e2f7211 */ /* 0x080fe200020f0eff */
[----:B------:R-:W-:Y:S01]  /*0b30*/  IMAD R106, R223, 0xe6, RZ ;  /* 0x000000e6df6a7824 */ /* 0x000fe200078e02ff */
[-C--:B------:R-:W-:Y:S01]  /*0b40*/  IADD3 R66, P2, R75, R8.reuse, RZ ;  /* 0x000000084b427210 */ /* 0x080fe20007f5e0ff */
[C---:B------:R-:W-:Y:S01]  /*0b50*/  IMAD R108, R223.reuse, 0xf6, RZ ;  /* 0x000000f6df6c7824 */ /* 0x040fe200078e02ff */
[-C--:B------:R-:W-:Y:S01]  /*0b60*/  IADD3 R78, P4, R80, R8.reuse, RZ ;  /* 0x00000008504e7210 */ /* 0x080fe20007f9e0ff */
[----:B------:R-:W-:Y:S01]  /*0b70*/  IMAD R107, R223, 0x73, RZ ;  /* 0x00000073df6b7824 */ /* 0x000fe200078e02ff */
[-C--:B------:R-:W-:Y:S01]  /*0b80*/  LEA.HI.X.SX32 R75, R75, R9.reuse, 0x1, P5 ;  /* 0x000000094b4b7211 */ /* 0x080fe200028f0eff */
[----:B------:R-:W-:Y:S01]  /*0b90*/  IMAD R109, R223, 0x7b, RZ ;  /* 0x0000007bdf6d7824 */ /* 0x000fe200078e02ff */
[-C--:B------:R-:W-:Y:S01]  /*0ba0*/  LEA.HI.X.SX32 R31, R143, R9.reuse, 0x1, P6 ;  /* 0x000000098f1f7211 */ /* 0x080fe200030f0eff */
[C---:B------:R-:W-:Y:S01]  /*0bb0*/  IMAD R139, R223.reuse, 0x16, RZ ;  /* 0x00000016df8b7824 */ /* 0x040fe200078e02ff */
[-C--:B------:R-:W-:Y:S01]  /*0bc0*/  IADD3 R80, P5, R82, R8.reuse, RZ ;  /* 0x0000000852507210 */ /* 0x080fe20007fbe0ff */
[----:B------:R-:W-:Y:S01]  /*0bd0*/  IMAD R38, R223, 0xc2, RZ ;  /* 0x000000c2df267824 */ /* 0x000fe200078e02ff */
[-C--:B------:R-:W-:Y:S01]  /*0be0*/  LEA.HI.X.SX32 R77, R77, R9.reuse, 0x1, P0 ;  /* 0x000000094d4d7211 */ /* 0x080fe200000f0eff */
[C---:B------:R-:W-:Y:S01]  /*0bf0*/  IMAD R149, R223.reuse, 0x26, RZ ;  /* 0x00000026df957824 */ /* 0x040fe200078e02ff */
[-C--:B------:R-:W-:Y:S01]  /*0c00*/  IADD3 R36, P6, R36, R8.reuse, RZ ;  /* 0x0000000824247210 */ /* 0x080fe20007fde0ff */
[----:B------:R-:W-:Y:S01]  /*0c10*/  IMAD R121, R223, 0xb, RZ ;  /* 0x0000000bdf797824 */ /* 0x000fe200078e02ff */
[-C--:B------:R-:W-:Y:S01]  /*0c20*/  IADD3 R90, P0, R79, R8.reuse, RZ ;  /* 0x000000084f5a7210 */ /* 0x080fe20007f1e0ff */
[----:B------:R-:W-:Y:S01]  /*0c30*/  IMAD R39, R223, 0x61, RZ ;  /* 0x00000061df277824 */ /* 0x000fe200078e02ff */
[-C--:B------:R-:W-:Y:S01]  /*0c40*/  LEA.HI.X.SX32 R79, R155, R9.reuse, 0x1, P4 ;  /* 0x000000099b4f7211 */ /* 0x080fe200020f0eff */
[----:B------:R-:W-:Y:S01]  /*0c50*/  IMAD R123, R223, 0x13, RZ ;  /* 0x00000013df7b7824 */ /* 0x000fe200078e02ff */
        /* <DEDUP_REMOVED lines=32> */
[-C--:B------:R-:W-:Y:S01]  /*0e60*/  IADD3 R104, P4, R101, R8.reuse, RZ ;  /* 0x0000000865687210 */ /* 0x080fe20007f9e0ff */
[C---:B------:R-:W-:Y:S01]  /*0e70*/  IMAD R159, R223.reuse, 0x36, RZ ;  /* 0x00000036df9f7824 */ /* 0x040fe200078e02ff */
[-C--:B------:R-:W-:Y:S01]  /*0e80*/  LEA.HI.X.SX32 R101, R160, R9.reuse, 0x1, P5 ;  /* 0x00000009a0657211 */ /* 0x080fe200028f0eff */
[C---:B------:R-:W-:Y:S01]  /*0e90*/  IMAD R113, R223.reuse, 0x2c, RZ ;  /* 0x0000002cdf717824 */ /* 0x040fe200078e02ff */
[----:B------:R-:W-:Y:S01]  /*0ea0*/  IADD3 R106, P5, R106, R8, RZ ;  /* 0x000000086a6a7210 */ /* 0x000fe20007fbe0ff */
[----:B------:R-:W-:Y:S01]  /*0eb0*/  IMAD R140, R223, 0xa8, RZ ;  /* 0x000000a8df8c7824 */ /* 0x000fe200078e02ff */
[----:B------:R-:W-:-:S02]  /*0ec0*/  LEA.HI.X.SX32 R85, R85, R9, 0x1, P6 ;  /* 0x0000000955557211 */ /* 0x000fc400030f0eff */
[C---:B------:R-:W-:Y:S01]  /*0ed0*/  LEA R119, R223.reuse, R223, 0x1 ;  /* 0x000000dfdf777211 */ /* 0x040fe200078e08ff */
        /* <DEDUP_REMOVED lines=24> */
[C---:B------:R-:W-:Y:S01]  /*1060*/  IMAD R137, R223.reuse, 0x4c, RZ ;  /* 0x0000004cdf897824 */ /* 0x040fe200078e02ff */
[CC--:B------:R-:W-:Y:S01]  /*1070*/  LEA.HI.X.SX32 R67, R223.reuse, R9.reuse, 0x1, P2 ;  /* 0x00000009df437211 */ /* 0x0c0fe200010f0eff */
[C---:B------:R-:W-:Y:S01]  /*1080*/  IMAD R136, R223.reuse, 0x98, RZ ;  /* 0x00000098df887824 */ /* 0x040fe200078e02ff */
[-C--:B------:R-:W-:Y:S01]  /*1090*/  IADD3 R72, P2, R72, R8.reuse, RZ ;  /* 0x0000000848487210 */ /* 0x080fe20007f5e0ff */
[----:B------:R-:W-:Y:S01]  /*10a0*/  IMAD R150, R223, 0xd8, RZ ;  /* 0x000000d8df967824 */ /* 0x000fe200078e02ff */
[-C--:B------:R-:W-:Y:S01]  /*10b0*/  LEA.HI.X.SX32 R105, R105, R9.reuse, 0x1, P4 ;  /* 0x0000000969697211 */ /* 0x080fe200020f0eff */
        /* <DEDUP_REMOVED lines=45> */
[-C--:B------:R-:W-:Y:S01]  /*1390*/  LEA.HI.X.SX32 R139, R139, R9.reuse, 0x1, P5 ;  /* 0x000000098b8b7211 */ /* 0x080fe200028f0eff */
[C---:B------:R-:W-:Y:S01]  /*13a0*/  IMAD R185, R223.reuse, 0x2e, RZ ;  /* 0x0000002edfb97824 */ /* 0x040fe200078e02ff */
[C---:B------:R-:W-:Y:S01]  /*13b0*/  SHF.L.U32 R145, R223.reuse, 0x2, RZ ;  /* 0x00000002df917819 */ /* 0x040fe200000006ff */
[C---:B------:R-:W-:Y:S01]  /*13c0*/  IMAD R187, R223.reuse, 0x3e, RZ ;  /* 0x0000003edfbb7824 */ /* 0x040fe200078e02ff */
[-C--:B------:R-:W-:Y:S01]  /*13d0*/  IADD3 R102, P3, R102, R8.reuse, RZ ;  /* 0x0000000866667210 */ /* 0x080fe20007f7e0ff */
[C---:B------:R-:W-:Y:S01]  /*13e0*/  IMAD R213, R223.reuse, 0x27, RZ ;  /* 0x00000027dfd57824 */ /* 0x040fe200078e02ff */
[-C--:B------:R-:W-:Y:S01]  /*13f0*/  IADD3 R114, P0, R114, R8.reuse, RZ ;  /* 0x0000000872727210 */ /* 0x080fe20007f1e0ff */
[----:B------:R-:W-:Y:S01]  /*1400*/  IMAD R239, R223, 0xac, RZ ;  /* 0x000000acdfef7824 */ /* 0x000fe200078e02ff */
[-C--:B------:R-:W-:Y:S01]  /*1410*/  IADD3 R130, P4, R211, R8.reuse, RZ ;  /* 0x00000008d3827210 */ /* 0x080fe20007f9e0ff */
[C---:B------:R-:W-:Y:S01]  /*1420*/  IMAD R193, R223.reuse, 0x6d, RZ ;  /* 0x0000006ddfc17824 */ /* 0x040fe200078e02ff */
[C---:B------:R-:W-:Y:S01]  /*1430*/  LEA R144, P5, R223.reuse, R8, 0x3 ;  /* 0x00000008df907211 */ /* 0x040fe200078a18ff */
[----:B------:R-:W-:Y:S01]  /*1440*/  IMAD R209, R223, 0x5e, RZ ;  /* 0x0000005edfd17824 */ /* 0x000fe200078e02ff */
[----:B------:R-:W-:-:S02]  /*1450*/  LEA.HI.X.SX32 R141, R141, R9, 0x1, P6 ;  /* 0x000000098d8d7211 */ /* 0x000fc400030f0eff */
[C---:B------:R-:W-:Y:S01]  /*1460*/  LEA R189, R223.reuse, -R223, 0x7 ;  /* 0x800000dfdfbd7211 */ /* 0x040fe200078e38ff */
[----:B------:R-:W-:Y:S01]  /*1470*/  IMAD R174, R223, 0x8a, RZ ;  /* 0x0000008adfae7824 */ /* 0x000fe200078e02ff */
[-C--:B------:R-:W-:Y:S01]  /*1480*/  LEA.HI.X.SX32 R87, R87, R9.reuse, 0x1, P1 ;  /* 0x0000000957577211 */ /* 0x080fe200008f0eff */
[----:B------:R-:W-:Y:S01]  /*1490*/  IMAD R247, R223, 0x8c, RZ ;  /* 0x0000008cdff77824 */ /* 0x000fe200078e02ff */
[-C--:B------:R-:W-:Y:S01]  /*14a0*/  IADD3 R158, P6, R151, R8.reuse, RZ ;  /* 0x00000008979e7210 */ /* 0x080fe20007fde0ff */
[----:B------:R-:W-:Y:S01]  /*14b0*/  IMAD R235, R223, 0xcc, RZ ;  /* 0x000000ccdfeb7824 */ /* 0x000fe200078e02ff */
[-C--:B------:R-:W-:Y:S01]  /*14c0*/  IADD3 R110, P1, R110, R8.reuse, RZ ;  /* 0x000000086e6e7210 */ /* 0x080fe20007f3e0ff */
[----:B------:R0:W2:Y:S01]  /*14d0*/  LDG.E.U16 R244, [R244.64] ;  /* 0x00000004f4f47981 */ /* 0x0000a2000c1e1500 */
[-C--:B------:R-:W-:Y:S02]  /*14e0*/  LEA.HI.X.SX32 R113, R113, R9.reuse, 0x1, P2 ;  /* 0x0000000971717211 */ /* 0x080fe400010f0eff */
[-C--:B------:R-:W-:Y:S01]  /*14f0*/  IADD3 R146, P2, R115, R8.reuse, RZ ;  /* 0x0000000873927210 */ /* 0x080fe20007f5e0ff */
[----:B------:R-:W-:Y:S01]  /*1500*/  IMAD R219, R223, 0x2f, RZ ;  /* 0x0000002fdfdb7824 */ /* 0x000fe200078e02ff */
[-C--:B------:R-:W-:Y:S01]  /*1510*/  LEA.HI.X.SX32 R103, R103, R9.reuse, 0x1, P3 ;  /* 0x0000000967677211 */ /* 0x080fe200018f0eff */
[----:B------:R-:W-:Y:S01]  /*1520*/  IMAD R221, R223, 0x8e, RZ ;  /* 0x0000008edfdd7824 */ /* 0x000fe200078e02ff */
[-C--:B------:R-:W-:Y:S01]  /*1530*/  LEA.HI.X.SX32 R131, R131, R9.reuse, 0x1, P4 ;  /* 0x0000000983837211 */ /* 0x080fe200020f0eff */
[C---:B------:R-:W-:Y:S01]  /*1540*/  IMAD R175, R223.reuse, 0x45, RZ ;  /* 0x00000045dfaf7824 */ /* 0x040fe200078e02ff */
[-C--:B------:R-:W-:Y:S01]  /*1550*/  LEA.HI.X.SX32 R115, R172, R9.reuse, 0x1, P0 ;  /* 0x00000009ac737211 */ /* 0x080fe200000f0eff */
[----:B------:R-:W-:Y:S01]  /*1560*/  IMAD R195, R223, 0x17, RZ ;  /* 0x00000017dfc37824 */ /* 0x000fe200078e02ff */
[-C--:B------:R-:W-:Y:S01]  /*1570*/  LEA.HI.X.SX32 R145, R145, R9.reuse, 0x1, P5 ;  /* 0x0000000991917211 */ /* 0x080fe200028f0eff */
[C---:B------:R-:W-:Y:S01]  /*1580*/  IMAD R225, R223.reuse, 0x9e, RZ ;  /* 0x0000009edfe17824 */ /* 0x040fe200078e02ff */
[-C--:B------:R-:W-:Y:S01]  /*1590*/  IADD3 R116, P3, R116, R8.reuse, RZ ;  /* 0x0000000874747210 */ /* 0x080fe20007f7e0ff */
[C---:B------:R-:W-:Y:S01]  /*15a0*/  IMAD R190, R223.reuse, 0xca, RZ ;  /* 0x000000cadfbe7824 */ /* 0x040fe200078e02ff */
[-C--:B------:R-:W-:Y:S01]  /*15b0*/  IADD3 R136, P4, R136, R8.reuse, RZ ;  /* 0x0000000888887210 */ /* 0x080fe20007f9e0ff */
[----:B------:R-:W-:Y:S01]  /*15c0*/  IMAD R249, R223, 0xfa, RZ ;  /* 0x000000fadff97824 */ /* 0x000fe200078e02ff */
[-C--:B------:R-:W-:Y:S01]  /*15d0*/  IADD3 R148, P0, R137, R8.reuse, RZ ;  /* 0x0000000889947210 */ /* 0x080fe20007f1e0ff */
[C---:B------:R-:W-:Y:S01]  /*15e0*/  IMAD R215, R223.reuse, 0x6e, RZ ;  /* 0x0000006edfd77824 */ /* 0x040fe200078e02ff */
[----:B------:R-:W-:Y:S01]  /*15f0*/  IADD3 R150, P5, R150, R8, RZ ;  /* 0x0000000896967210 */ /* 0x000fe20007fbe0ff */
[----:B------:R-:W-:Y:S01]  /*1600*/  IMAD R231, R223, 0xec, RZ ;  /* 0x000000ecdfe77824 */ /* 0x000fe200078e02ff */
[-C--:B------:R-:W-:Y:S01]  /*1610*/  LEA.HI.X.SX32 R159, R159, R9.reuse, 0x1, P6 ;  /* 0x000000099f9f7211 */ /* 0x080fe200030f0eff */
[----:B------:R-:W-:Y:S01]  /*1620*/  IMAD R229, R223, 0xfc, RZ ;  /* 0x000000fcdfe57824 */ /* 0x000fe200078e02ff */
[----:B------:R-:W-:-:S02]  /*1630*/  LEA.HI.X.SX32 R111, R111, R9, 0x1, P1 ;  /* 0x000000096f6f7211 */ /* 0x000fc400008f0eff */
[CC--:B------:R-:W-:Y:S02]  /*1640*/  LEA R183, R223.reuse, -R223.reuse, 0x4 ;  /* 0x800000dfdfb77211 */ /* 0x0c0fe400078e20ff */
[C---:B------:R-:W-:Y:S01]  /*1650*/  LEA R169, R223.reuse, -R223, 0x3 ;  /* 0x800000dfdfa97211 */ /* 0x040fe200078e18ff */
[C---:B0-----:R-:W-:Y:S01]  /*1660*/  IMAD R245, R223.reuse, 0x9c, RZ ;  /* 0x0000009cdff57824 */ /* 0x041fe200078e02ff */
        /* <DEDUP_REMOVED lines=10> */
[----:B------:R-:W-:Y:S01]  /*1710*/  LEA.HI.X.SX32 R151, R151, R9, 0x1, P5 ;  /* 0x0000000997977211 */ /* 0x000fe200028f0eff */
[----:B------:R0:W2:Y:S01]  /*1720*/  LDG.E.U16 R10, [R10.64] ;  /* 0x000000040a0a7981 */ /* 0x0000a2000c1e1500 */
[----:B------:R-:W-:-:S02]  /*1730*/  IADD3 R152, P3, R152, R8, RZ ;  /* 0x0000000898987210 */ /* 0x000fc40007f7e0ff */
[-C--:B------:R-:W-:Y:S01]  /*1740*/  IADD3 R154, P0, R154, R8.reuse, RZ ;  /* 0x000000089a9a7210 */ /* 0x080fe20007f1e0ff */
[----:B------:R-:W2:Y:S01]  /*1750*/  LDG.E.U16 R12, [R12.64] ;  /* 0x000000040c0c7981 */ /* 0x000ea2000c1e1500 */
[-C--:B------:R-:W-:Y:S02]  /*1760*/  IADD3 R156, P4, R143, R8.reuse, RZ ;  /* 0x000000088f9c7210 */ /* 0x080fe40007f9e0ff */
[-C--:B------:R-:W-:Y:S01]  /*1770*/  IADD3 R166, P5, R155, R8.reuse, RZ ;  /* 0x000000089ba67210 */ /* 0x080fe20007fbe0ff */
[----:B------:R-:W2:Y:S01]  /*1780*/  LDG.E.U16 R22, [R22.64] ;  /* 0x0000000416167981 */ /* 0x000ea2000c1e1500 */
[-C--:B------:R-:W-:Y:S02]  /*1790*/  LEA.HI.X.SX32 R165, R165, R9.reuse, 0x1, P6 ;  /* 0x00000009a5a57211 */ /* 0x080fe400030f0eff */
[----:B------:R-:W-:Y:S01]  /*17a0*/  LEA.HI.X.SX32 R143, R184, R9, 0x1, P1 ;  /* 0x00000009b88f7211 */ /* 0x000fe200008f0eff */
[----:B------:R-:W2:Y:S01]  /*17b0*/  LDG.E.U16 R24, [R24.64] ;  /* 0x0000000418187981 */ /* 0x000ea2000c1e1500 */
[----:B------:R-:W-:-:S02]  /*17c0*/  IADD3 R180, P6, R180, R8, RZ ;  /* 0x00000008b4b47210 */ /* 0x000fc40007fde0ff */
[-C--:B------:R-:W-:Y:S01]  /*17d0*/  IADD3 R160, P1, R160, R8.reuse, RZ ;  /* 0x00000008a0a07210 */ /* 0x080fe20007f3e0ff */
[----:B------:R1:W2:Y:S01]  /*17e0*/  LDG.E.U16 R14, [R14.64] ;  /* 0x000000040e0e7981 */ /* 0x0002a2000c1e1500 */
[-C--:B------:R-:W-:Y:S02]  /*17f0*/  LEA.HI.X.SX32 R147, R147, R9.reuse, 0x1, P2 ;  /* 0x0000000993937211 */ /* 0x080fe400010f0eff */
[----:B------:R-:W-:Y:S01]  /*1800*/  IADD3 R162, P2, R162, R8, RZ ;  /* 0x00000008a2a27210 */ /* 0x000fe20007f5e0ff */
[----:B------:R-:W2:Y:S01]  /*1810*/  LDG.E.U16 R16, [R16.64] ;  /* 0x0000000410107981 */ /* 0x000ea2000c1e1500 */
[-C--:B------:R-:W-:Y:S02]  /*1820*/  LEA.HI.X.SX32 R153, R153, R9.reuse, 0x1, P3 ;  /* 0x0000000999997211 */ /* 0x080fe400018f0eff */
[-C--:B------:R-:W-:Y:S01]  /*1830*/  LEA.HI.X.SX32 R155, R186, R9.reuse, 0x1, P0 ;  /* 0x00000009ba9b7211 */ /* 0x080fe200000f0eff */
[----:B------:R-:W2:Y:S01]  /*1840*/  LDG.E.U16 R32, [R32.64] ;  /* 0x0000000420207981 */ /* 0x000ea2000c1e1500 */
[----:B------:R-:W-:-:S02]  /*1850*/  LEA.HI.X.SX32 R167, R167, R9, 0x1, P5 ;  /* 0x00000009a7a77211 */ /* 0x000fc400028f0eff */
[-C--:B------:R-:W-:Y:S01]  /*1860*/  IADD3 R168, P3, R157, R8.reuse, RZ ;  /* 0x000000089da87210 */ /* 0x080fe20007f7e0ff */
[----:B------:R-:W2:Y:S01]  /*1870*/  LDG.E.U16 R18, [R18.64] ;  /* 0x0000000412127981 */ /* 0x000ea2000c1e1500 */
[-C--:B------:R-:W-:Y:S02]  /*1880*/  IADD3 R170, P0, R170, R8.reuse, RZ ;  /* 0x00000008aaaa7210 */ /* 0x080fe40007f1e0ff */
        /* <DEDUP_REMOVED lines=9> */
[-C--:B------:R-:W-:Y:S01]  /*1920*/  IADD3 R176, P1, R176, R8.reuse, RZ ;  /* 0x00000008b0b07210 */ /* 0x080fe20007f3e0ff */
[----:B------:R-:W2:Y:S01]  /*1930*/  LDG.E.U16 R34, [R34.64] ;  /* 0x0000000422227981 */ /* 0x000ea2000c1e1500 */
[-C--:B------:R-:W-:Y:S02]  /*1940*/  LEA.HI.X.SX32 R163, R163, R9.reuse, 0x1, P2 ;  /* 0x00000009a3a37211 */ /* 0x080fe400010f0eff */
[----:B------:R-:W-:Y:S01]  /*1950*/  IADD3 R178, P2, R178, R8, RZ ;  /* 0x00000008b2b27210 */ /* 0x000fe20007f5e0ff */
[----:B------:R-:W2:Y:S01]  /*1960*/  LDG.E.U16 R36, [R36.64] ;  /* 0x0000000424247981 */ /* 0x000ea2000c1e1500 */
[----:B------:R-:W-:-:S02]  /*1970*/  LEA.HI.X.SX32 R171, R171, R9, 0x1, P0 ;  /* 0x00000009abab7211 */ /* 0x000fc400000f0eff */
[-C--:B------:R-:W-:Y:S01]  /*1980*/  LEA.HI.X.SX32 R183, R183, R9.reuse, 0x1, P5 ;  /* 0x00000009b7b77211 */ /* 0x080fe200028f0eff */
        /* <DEDUP_REMOVED lines=9> */
[----:B------:R0:W2:Y:S01]  /*1a20*/  LDG.E.U16 R44, [R44.64] ;  /* 0x000000042c2c7981 */ /* 0x0000a2000c1e1500 */
[-C--:B------:R-:W-:Y:S02]  /*1a30*/  IADD3 R186, P4, R186, R8.reuse, RZ ;  /* 0x00000008baba7210 */ /* 0x080fe40007f9e0ff */
[-C--:B------:R-:W-:Y:S01]  /*1a40*/  IADD3 R192, P1, R192, R8.reuse, RZ ;  /* 0x00000008c0c07210 */ /* 0x080fe20007f3e0ff */
[----:B------:R-:W2:Y:S01]  /*1a50*/  LDG.E.U16 R54, [R54.64] ;  /* 0x0000000436367981 */ /* 0x000ea2000c1e1500 */
[-C--:B------:R-:W-:Y:S02]  /*1a60*/  LEA.HI.X.SX32 R179, R179, R9.reuse, 0x1, P2 ;  /* 0x00000009b3b37211 */ /* 0x080fe400010f0eff */
[C---:B------:R-:W-:Y:S01]  /*1a70*/  IADD3 R194, P2, R185.reuse, R8, RZ ;  /* 0x00000008b9c27210 */ /* 0x040fe20007f5e0ff */
[----:B------:R-:W2:Y:S01]  /*1a80*/  LDG.E.U16 R56, [R56.64] ;  /* 0x0000000438387981 */ /* 0x000ea2000c1e1500 */
[----:B------:R-:W-:-:S02]  /*1a90*/  LEA.HI.X.SX32 R185, R185, R9, 0x1, P0 ;  /* 0x00000009b9b97211 */ /* 0x000fc400000f0eff */
[----:B------:R-:W-:Y:S01]  /*1aa0*/  LEA.HI.X.SX32 R189, R189, R9, 0x1, P5 ;  /* 0x00000009bdbd7211 */ /* 0x000fe200028f0eff */
[----:B------:R-:W2:Y:S01]  /*1ab0*/  LDG.E.U16 R58, [R58.64] ;  /* 0x000000043a3a7981 */ /* 0x000ea2000c1e1500 */
[----:B------:R-:W-:Y:S02]  /*1ac0*/  LEA R199, R223, -R223, 0x5 ;  /* 0x800000dfdfc77211 */ /* 0x000fe400078e28ff */
[-C--:B------:R-:W-:Y:S01]  /*1ad0*/  IADD3 R198, P0, R187, R8.reuse, RZ ;  /* 0x00000008bbc67210 */ /* 0x080fe20007f1e0ff */
[----:B------:R-:W2:Y:S01]  /*1ae0*/  LDG.E.U16 R60, [R60.64] ;  /* 0x000000043c3c7981 */ /* 0x000ea2000c1e1500 */
[----:B------:R-:W-:Y:S02]  /*1af0*/  IADD3 R206, P5, R239, R8, RZ ;  /* 0x00000008efce7210 */ /* 0x000fe40007fbe0ff */
[-C--:B------:R-:W-:Y:S01]  /*1b00*/  LEA.HI.X.SX32 R213, R213, R9.reuse, 0x1, P6 ;  /* 0x00000009d5d57211 */ /* 0x080fe200030f0eff */
[----:B------:R-:W2:Y:S01]  /*1b10*/  LDG.E.U16 R62, [R62.64] ;  /* 0x000000043e3e7981 */ /* 0x000ea2000c1e1500 */
[----:B------:R-:W-:-:S02]  /*1b20*/  LEA.HI.X.SX32 R169, R169, R9, 0x1, P3 ;  /* 0x00000009a9a97211 */ /* 0x000fc400018f0eff */
[-C--:B------:R-:W-:Y:S01]  /*1b30*/  LEA.HI.X.SX32 R187, R187, R9.reuse, 0x1, P4 ;  /* 0x00000009bbbb7211 */ /* 0x080fe200020f0eff */
[----:B------:R-:W2:Y:S01]  /*1b40*/  LDG.E.U16 R64, [R64.64] ;  /* 0x0000000440407981 */ /* 0x000ea2000c1e1500 */
[----:B------:R-:W-:Y:S02]  /*1b50*/  LEA.HI.X.SX32 R193, R193, R9, 0x1, P1 ;  /* 0x00000009c1c17211 */ /* 0x000fe400008f0eff */
[-C--:B------:R-:W-:Y:S01]  /*1b60*/  IADD3 R218, P6, R209, R8.reuse, RZ ;  /* 0x00000008d1da7210 */ /* 0x080fe20007fde0ff */
[----:B------:R-:W2:Y:S01]  /*1b70*/  LDG.E.U16 R66, [R66.64] ;  /* 0x0000000442427981 */ /* 0x000ea2000c1e1500 */
[-C--:B------:R-:W-:Y:S02]  /*1b80*/  IADD3 R174, P3, R174, R8.reuse, RZ ;  /* 0x00000008aeae7210 */ /* 0x080fe40007f7e0ff */
[-C--:B------:R-:W-:Y:S01]  /*1b90*/  IADD3 R202, P4, R247, R8.reuse, RZ ;  /* 0x00000008f7ca7210 */ /* 0x080fe20007f9e0ff */
[----:B------:R-:W2:Y:S01]  /*1ba0*/  LDG.E.U16 R70, [R70.64] ;  /* 0x0000000446467981 */ /* 0x000ea2000c1e1500 */
[----:B------:R-:W-:-:S02]  /*1bb0*/  IADD3 R210, P1, R235, R8, RZ ;  /* 0x00000008ebd27210 */ /* 0x000fc40007f3e0ff */
[-C--:B------:R-:W-:Y:S01]  /*1bc0*/  LEA.HI.X.SX32 R199, R199, R9.reuse, 0x1, P0 ;  /* 0x00000009c7c77211 */ /* 0x080fe200000f0eff */
[----:B------:R-:W2:Y:S01]  /*1bd0*/  LDG.E.U16 R74, [R74.64] ;  /* 0x000000044a4a7981 */ /* 0x000ea2000c1e1500 */
[-C--:B------:R-:W-:Y:S02]  /*1be0*/  LEA.HI.X.SX32 R207, R207, R9.reuse, 0x1, P5 ;  /* 0x00000009cfcf7211 */ /* 0x080fe400028f0eff */
[-C--:B------:R-:W-:Y:S01]  /*1bf0*/  IADD3 R204, P0, R245, R8.reuse, RZ ;  /* 0x00000008f5cc7210 */ /* 0x080fe20007f1e0ff */
[----:B------:R-:W2:Y:S01]  /*1c00*/  LDG.E.U16 R48, [R48.64] ;  /* 0x0000000430307981 */ /* 0x000ea2000c1e1500 */
[----:B------:R-:W-:Y:S01]  /*1c10*/  IADD3 R222, P5, R221, R8, RZ ;  /* 0x00000008ddde7210 */ /* 0x000fe20007fbe0ff */
[----:B------:R-:W-:Y:S01]  /*1c20*/  IMAD R221, R223, 0x37, RZ ;  /* 0x00000037dfdd7824 */ /* 0x000fe200078e02ff */
[-C--:B------:R-:W-:Y:S01]  /*1c30*/  LEA.HI.X.SX32 R219, R219, R9.reuse, 0x1, P6 ;  /* 0x00000009dbdb7211 */ /* 0x080fe200030f0eff */
[----:B------:R-:W2:Y:S01]  /*1c40*/  LDG.E.U16 R50, [R50.64] ;  /* 0x0000000432327981 */ /* 0x000ea2000c1e1500 */
[----:B------:R-:W-:-:S02]  /*1c50*/  LEA.HI.X.SX32 R175, R175, R9, 0x1, P3 ;  /* 0x00000009afaf7211 */ /* 0x000fc400018f0eff */
[-C--:B------:R-:W-:Y:S01]  /*1c60*/  LEA.HI.X.SX32 R195, R195, R9.reuse, 0x1, P2 ;  /* 0x00000009c3c37211 */ /* 0x080fe200010f0eff */
[----:B------:R-:W-:Y:S01]  /*1c70*/  IMAD R239, R223, 0xee, RZ ;  /* 0x000000eedfef7824 */ /* 0x000fe200078e02ff */
[-C--:B------:R-:W-:Y:S01]  /*1c80*/  LEA.HI.X.SX32 R203, R203, R9.reuse, 0x1, P4 ;  /* 0x00000009cbcb7211 */ /* 0x080fe200020f0eff */
[----:B------:R-:W2:Y:S01]  /*1c90*/  LDG.E.U16 R52, [R52.64] ;  /* 0x0000000434347981 */ /* 0x000ea2000c1e1500 */
[-C--:B------:R-:W-:Y:S01]  /*1ca0*/  IADD3 R224, P6, R225, R8.reuse, RZ ;  /* 0x00000008e1e07210 */ /* 0x080fe20007fde0ff */
[----:B------:R-:W-:Y:S01]  /*1cb0*/  IMAD R225, R223, 0x7e, RZ ;  /* 0x0000007edfe17824 */ /* 0x000fe200078e02ff */
[----:B------:R-:W-:Y:S01]  /*1cc0*/  LEA.HI.X.SX32 R211, R211, R9, 0x1, P1 ;  /* 0x00000009d3d37211 */ /* 0x000fe200008f0eff */
[----:B------:R-:W2:Y:S01]  /*1cd0*/  LDG.E.U16 R72, [R72.64] ;  /* 0x0000000448487981 */ /* 0x000ea2000c1e1500 */
[-C--:B------:R-:W-:Y:S02]  /*1ce0*/  IADD3 R190, P3, R190, R8.reuse, RZ ;  /* 0x00000008bebe7210 */ /* 0x080fe40007f7e0ff */
[-C--:B------:R-:W-:Y:S01]  /*1cf0*/  IADD3 R200, P2, R249, R8.reuse, RZ ;  /* 0x00000008f9c87210 */ /* 0x080fe20007f5e0ff */
[----:B------:R-:W2:Y:S01]  /*1d00*/  LDG.E.U16 R76, [R76.64] ;  /* 0x000000044c4c7981 */ /* 0x000ea2000c1e1500 */
[----:B------:R-:W-:-:S02]  /*1d10*/  IADD3 R216, P4, R231, R8, RZ ;  /* 0x00000008e7d87210 */ /* 0x000fc40007f9e0ff */
[-C--:B------:R-:W-:Y:S01]  /*1d20*/  IADD3 R228, P1, R215, R8.reuse, RZ ;  /* 0x00000008d7e47210 */ /* 0x080fe20007f3e0ff */
[----:B------:R-:W2:Y:S01]  /*1d30*/  LDG.E.U16 R78, [R78.64] ;  /* 0x000000044e4e7981 */ /* 0x000ea2000c1e1500 */
[-C--:B------:R-:W-:Y:S02]  /*1d40*/  LEA.HI.X.SX32 R205, R205, R9.reuse, 0x1, P0 ;  /* 0x00000009cdcd7211 */ /* 0x080fe400000f0eff */
[----:B------:R-:W-:Y:S01]  /*1d50*/  IADD3 R220, P0, R229, R8, RZ ;  /* 0x00000008e5dc7210 */ /* 0x000fe20007f1e0ff */
[----:B------:R-:W2:Y:S01]  /*1d60*/  LDG.E.U16 R80, [R80.64] ;  /* 0x0000000450507981 */ /* 0x000ea2000c1e1500 */
[-C--:B------:R-:W-:Y:S02]  /*1d70*/  LEA.HI.X.SX32 R191, R191, R9.reuse, 0x1, P3 ;  /* 0x00000009bfbf7211 */ /* 0x080fe400018f0eff */
[-C--:B------:R-:W-:Y:S01]  /*1d80*/  LEA.HI.X.SX32 R201, R201, R9.reuse, 0x1, P2 ;  /* 0x00000009c9c97211 */ /* 0x080fe200010f0eff */
[----:B------:R-:W-:Y:S01]  /*1d90*/  IMAD R231, R223, 0xbe, RZ ;  /* 0x000000bedfe77824 */ /* 0x000fe200078e02ff */
[-C--:B------:R-:W-:Y:S01]  /*1da0*/  LEA.HI.X.SX32 R229, R221, R9.reuse, 0x1, P1 ;  /* 0x00000009dde57211 */ /* 0x080fe200008f0eff */
[----:B------:R-:W2:Y:S01]  /*1db0*/  LDG.E.U16 R82, [R82.64] ;  /* 0x0000000452527981 */ /* 0x000ea2000c1e1500 */
[----:B------:R-:W-:-:S02]  /*1dc0*/  LEA.HI.X.SX32 R217, R217, R9, 0x1, P4 ;  /* 0x00000009d9d97211 */ /* 0x000fc400020f0eff */
[-C--:B------:R-:W-:Y:S01]  /*1dd0*/  IADD3 R208, P3, R237, R8.reuse, RZ ;  /* 0x00000008edd07210 */ /* 0x080fe20007f7e0ff */
[----:B------:R-:W-:Y:S01]  /*1de0*/  IMAD R237, R223, 0xde, RZ ;  /* 0x000000dedfed7824 */ /* 0x000fe200078e02ff */
[-C--:B------:R-:W-:Y:S01]  /*1df0*/  IADD3 R214, P2, R233, R8.reuse, RZ ;  /* 0x00000008e9d67210 */ /* 0x080fe20007f5e0ff */
[C---:B------:R-:W-:Y:S01]  /*1e00*/  IMAD R233, R223.reuse, 0xce, RZ ;  /* 0x000000cedfe97824 */ /* 0x040fe200078e02ff */
[----:B------:R-:W-:Y:S01]  /*1e10*/  LEA R221, R223, -R223, 0x6 ;  /* 0x800000dfdfdd7211 */ /* 0x000fe200078e30ff */
        /* <DEDUP_REMOVED lines=14> */
[----:B------:R-:W-:Y:S01]  /*1f00*/  IADD3 R238, P0, R239, R8, RZ ;  /* 0x00000008efee7210 */ /* 0x000fe20007f1e0ff */
[----:B------:R-:W2:Y:S04]  /*1f10*/  LDG.E.U16 R86, [R86.64] ;  /* 0x0000000456567981 */ /* 0x000ea8000c1e1500 */
[----:B------:R-:W2:Y:S04]  /*1f20*/  LDG.E.U16 R8, [R8.64] ;  /* 0x0000000408087981 */ /* 0x000ea8000c1e1500 */
[----:B------:R-:W2:Y:S04]  /*1f30*/  LDG.E.U16 R88, [R88.64] ;  /* 0x0000000458587981 */ /* 0x000ea8000c1e1500 */
[----:B------:R-:W2:Y:S04]  /*1f40*/  LDG.E.U16 R90, [R90.64] ;  /* 0x000000045a5a7981 */ /* 0x000ea8000c1e1500 */
[----:B------:R-:W3:Y:S04]  /*1f50*/  LDG.E.U16 R102, [R102.64] ;  /* 0x0000000466667981 */ /* 0x000ee8000c1e1500 */
[----:B------:R-:W3:Y:S04]  /*1f60*/  LDG.E.U16 R104, [R104.64] ;  /* 0x0000000468687981 */ /* 0x000ee8000c1e1500 */
[----:B------:R-:W4:Y:S04]  /*1f70*/  LDG.E.U16 R106, [R106.64] ;  /* 0x000000046a6a7981 */ /* 0x000f28000c1e1500 */
        /* <DEDUP_REMOVED lines=49> */
[----:B------:R-:W4:Y:S01]  /*2290*/  LDG.E.U16 R208, [R208.64] ;  /* 0x00000004d0d07981 */ /* 0x000f22000c1e1500 */
[----:B------:R-:W-:-:S03]  /*22a0*/  IMAD R245, R223, 0x47, RZ ;  /* 0x00000047dff57824 */ /* 0x000fc600078e02ff */
        /* <DEDUP_REMOVED lines=11> */
[----:B------:R-:W-:Y:S01]  /*2360*/  IMAD R239, R223, 0x77, RZ ;  /* 0x00000077dfef7824 */ /* 0x000fe200078e02ff */
[-C--:B------:R-:W-:Y:S02]  /*2370*/  LEA.HI.X.SX32 R223, R245, R9.reuse, 0x1, P5 ;  /* 0x00000009f5df7211 */ /* 0x080fe400028f0eff */
[----:B------:R-:W4:Y:S01]  /*2380*/  LDG.E.U16 R194, [R194.64] ;  /* 0x00000004c2c27981 */ /* 0x000f22000c1e1500 */
[----:B------:R-:W-:-:S03]  /*2390*/  LEA.HI.X.SX32 R225, R225, R9, 0x1, P6 ;  /* 0x00000009e1e17211 */ /* 0x000fc600030f0eff */
        /* <DEDUP_REMOVED lines=18> */
[----:B0-----:R-:W-:-:S04]  /*24c0*/  LOP3.LUT R45, R246, 0x7f, RZ, 0xc0, !PT ;  /* 0x0000007ff62d7812 */ /* 0x001fc800078ec0ff */
[----:B------:R-:W-:-:S05]  /*24d0*/  SHF.L.U32 R11, R45, 0x1, RZ ;  /* 0x000000012d0b7819 */ /* 0x000fca00000006ff */
[----:B--2---:R-:W-:Y:S04]  /*24e0*/  STS.U16 [R11], R8 ;  /* 0x000000080b007388 */ /* 0x004fe80000000400 */
[----:B------:R-:W-:Y:S04]  /*24f0*/  STS.U16 [R11+0x800], R7 ;  /* 0x000800070b007388 */ /* 0x000fe80000000400 */
[----:B---3--:R-:W-:Y:S04]  /*2500*/  STS.U16 [R11+0x1000], R240 ;  /* 0x001000f00b007388 */ /* 0x008fe80000000400 */
[----:B-----5:R-:W-:Y:S04]  /*2510*/  STS.U16 [R11+0x2000], R241 ;  /* 0x002000f10b007388 */ /* 0x020fe80000000400 */
[----:B----4-:R-:W-:Y:S04]  /*2520*/  STS.U16 [R11+0x4000], R242 ;  /* 0x004000f20b007388 */ /* 0x010fe80000000400 */
[----:B------:R-:W-:Y:S04]  /*2530*/  STS.U16 [R11+0x4800], R243 ;  /* 0x004800f30b007388 */ /* 0x000fe80000000400 */
[----:B------:R-:W-:Y:S04]  /*2540*/  STS.U16 [R11+0x2800], R244 ;  /* 0x002800f40b007388 */ /* 0x000fe80000000400 */
[----:B------:R-:W-:Y:S01]  /*2550*/  STS.U16 [R11+0x5000], R10 ;  /* 0x0050000a0b007388 */ /* 0x000fe20000000400 */
[----:B-1----:R-:W-:-:S03]  /*2560*/  LOP3.LUT R15, R11, 0x10, RZ, 0x3c, !PT ;  /* 0x000000100b0f7812 */ /* 0x002fc600078e3cff */
[----:B------:R-:W-:Y:S04]  /*2570*/  STS.U16 [R11+0x5800], R12 ;  /* 0x0058000c0b007388 */ /* 0x000fe80000000400 */
[----:B------:R-:W-:Y:S04]  /*2580*/  STS.U16 [R11+0x1800], R22 ;  /* 0x001800160b007388 */ /* 0x000fe80000000400 */
[----:B------:R-:W-:Y:S04]  /*2590*/  STS.U16 [R11+0x3000], R24 ;  /* 0x003000180b007388 */ /* 0x000fe80000000400 */
[----:B------:R-:W-:Y:S04]  /*25a0*/  STS.U16 [R11+0x6000], R14 ;  /* 0x0060000e0b007388 */ /* 0x000fe80000000400 */
[----:B------:R-:W-:Y:S04]  /*25b0*/  STS.U16 [R11+0x6800], R16 ;  /* 0x006800100b007388 */ /* 0x000fe80000000400 */
[----:B------:R-:W-:Y:S04]  /*25c0*/  STS.U16 [R11+0x3800], R32 ;  /* 0x003800200b007388 */ /* 0x000fe80000000400 */
[----:B------:R-:W-:Y:S04]  /*25d0*/  STS.U16 [R11+0x7000], R18 ;  /* 0x007000120b007388 */ /* 0x000fe80000000400 */
[----:B------:R-:W-:Y:S04]  /*25e0*/  STS.U16 [R11+0x7800], R20 ;  /* 0x007800140b007388 */ /* 0x000fe80000000400 */
[----:B------:R0:W-:Y:S04]  /*25f0*/  STS.U16 [R15+0x900], R6 ;  /* 0x000900060f007388 */ /* 0x0001e80000000400 */
[----:B------:R-:W-:Y:S04]  /*2600*/  STS.U16 [R15+0x4100], R26 ;  /* 0x0041001a0f007388 */ /* 0x000fe80000000400 */
[----:B------:R-:W-:Y:S04]  /*2610*/  STS.U16 [R15+0x4900], R28 ;  /* 0x0049001c0f007388 */ /* 0x000fe80000000400 */
[----:B------:R-:W-:Y:S04]  /*2620*/  STS.U16 [R15+0x5100], R34 ;  /* 0x005100220f007388 */ /* 0x000fe80000000400 */
[----:B------:R-:W-:Y:S04]  /*2630*/  STS.U16 [R15+0x5900], R36 ;  /* 0x005900240f007388 */ /* 0x000fe80000000400 */
[----:B------:R-:W-:Y:S04]  /*2640*/  STS.U16 [R15+0x6100], R38 ;  /* 0x006100260f007388 */ /* 0x000fe80000000400 */
[----:B------:R-:W-:Y:S04]  /*2650*/  STS.U16 [R15+0x6900], R40 ;  /* 0x006900280f007388 */ /* 0x000fe80000000400 */
[----:B------:R-:W-:Y:S01]  /*2660*/  STS.U16 [R15+0x7100], R42 ;  /* 0x0071002a0f007388 */ /* 0x000fe20000000400 */
[----:B------:R-:W-:-:S03]  /*2670*/  LOP3.LUT R13, R11, 0x20, RZ, 0x3c, !PT ;  /* 0x000000200b0d7812 */ /* 0x000fc600078e3cff */
        /* <DEDUP_REMOVED lines=9> */
[----:B------:R2:W-:Y:S04]  /*2710*/  STS.U16 [R13+0x1200], R4 ;  /* 0x001200040d007388 */ /* 0x0005e80000000400 */
[----:B------:R-:W-:Y:S04]  /*2720*/  STS.U16 [R13+0x1a00], R70 ;  /* 0x001a00460d007388 */ /* 0x000fe80000000400 */
[----:B------:R-:W-:Y:S04]  /*2730*/  STS.U16 [R13+0x200], R74 ;  /* 0x0002004a0d007388 */ /* 0x000fe80000000400 */
[----:B------:R-:W-:Y:S04]  /*2740*/  STS.U16 [R13+0x4200], R48 ;  /* 0x004200300d007388 */ /* 0x000fe80000000400 */
[----:B------:R-:W-:Y:S04]  /*2750*/  STS.U16 [R13+0x4a00], R50 ;  /* 0x004a00320d007388 */ /* 0x000fe80000000400 */
[----:B------:R-:W-:Y:S04]  /*2760*/  STS.U16 [R13+0x5200], R52 ;  /* 0x005200340d007388 */ /* 0x000fe80000000400 */
[----:B------:R-:W-:Y:S01]  /*2770*/  STS.U16 [R13+0x5a00], R72 ;  /* 0x005a00480d007388 */ /* 0x000fe20000000400 */
[----:B0-----:R-:W-:-:S03]  /*2780*/  LOP3.LUT R6, R11, 0x30, RZ, 0x3c, !PT ;  /* 0x000000300b067812 */ /* 0x001fc600078e3cff */
        /* <DEDUP_REMOVED lines=32> */
[----:B------:R-:W-:Y:S01]  /*2990*/  STS.U16 [R5+0x400], R144 ;  /* 0x0004009005007388 */ /* 0x000fe20000000400 */
[----:B--2---:R-:W-:-:S03]  /*29a0*/  LOP3.LUT R4, R11, 0x50, RZ, 0x3c, !PT ;  /* 0x000000500b047812 */ /* 0x004fc600078e3cff */
        /* <DEDUP_REMOVED lines=56> */
[----:B------:R-:W-:-:S03]  /*2d30*/  MOV R6, 0x3f800000 ;  /* 0x3f80000000067802 */ /* 0x000fc60000000f00 */
[----:B------:R-:W-:Y:S01]  /*2d40*/  STS.U16 [R0+0x6f00], R236 ;  /* 0x006f00ec00007388 */ /* 0x000fe20000000400 */
[----:B------:R-:W-:-:S03]  /*2d50*/  MOV R5, 0x3f800000 ;  /* 0x3f80000000057802 */ /* 0x000fc60000000f00 */
[----:B------:R1:W-:Y:S01]  /*2d60*/  STS.U16 [R0+0x7700], R238 ;  /* 0x007700ee00007388 */ /* 0x0003e20000000400 */
[----:B0-----:R-:W-:Y:S02]  /*2d70*/  MOV R4, 0x3f800000 ;  /* 0x3f80000000047802 */ /* 0x001fe40000000f00 */
[----:B-1----:R-:W-:-:S05]  /*2d80*/  MOV R0, 0x3f800000 ;  /* 0x3f80000000007802 */ /* 0x002fca0000000f00 */
[----:B------:R0:W-:Y:S04]  /*2d90*/  STL [R1+0x11c], R0 ;  /* 0x00011c0001007387 */ /* 0x0001e80000100800 */
[----:B------:R-:W-:Y:S04]  /*2da0*/  STL [R1+0x118], R6 ;  /* 0x0001180601007387 */ /* 0x000fe80000100800 */
[----:B------:R-:W-:Y:S04]  /*2db0*/  STL [R1+0x114], R5 ;  /* 0x0001140501007387 */ /* 0x000fe80000100800 */
[----:B------:R1:W-:Y:S04]  /*2dc0*/  STL [R1+0x110], R4 ;  /* 0x0001100401007387 */ /* 0x0003e80000100800 */
[----:B------:R2:W-:Y:S04]  /*2dd0*/  STL [R1], RZ ;  /* 0x000000ff01007387 */ /* 0x0005e80000100800 */
[----:B------:R2:W-:Y:S04]  /*2de0*/  STL [R1+0x4], RZ ;  /* 0x000004ff01007387 */ /* 0x0005e80000100800 */
        /* <DEDUP_REMOVED lines=10> */
[----:B------:R-:W3:Y:S04]  /*2e90*/  S2R R41, SR_TID.X ;  /* 0x0000000000297919 */ /* 0x000ee80000002100 */
[----:B------:R2:W-:Y:S01]  /*2ea0*/  STL [R1+0x60], RZ ;  /* 0x000060ff01007387 */ /* 0x0005e20000100800 */
[----:B------:R-:W-:-:S03]  /*2eb0*/  MOV R9, 0x1 ;  /* 0x0000000100097802 */ /* 0x000fc60000000f00 */
[----:B------:R2:W-:Y:S04]  /*2ec0*/  STL [R1+0x64], RZ ;  /* 0x000064ff01007387 */ /* 0x0005e80000100800 */
[----:B------:R2:W-:Y:S04]  /*2ed0*/  STL [R1+0x68], RZ ;  /* 0x000068ff01007387 */ /* 0x0005e80000100800 */
[----:B------:R2:W-:Y:S01]  /*2ee0*/  STL [R1+0x6c], RZ ;  /* 0x00006cff01007387 */ /* 0x0005e20000100800 */
[----:B------:R-:W-:Y:S01]  /*2ef0*/  ISETP.LE.AND P0, PT, R9, c[0x0][0x1d0], PT ;  /* 0x0000740009007a0c */ /* 0x000fe20003f03270 */
[----:B------:R-:W-:Y:S01]  /*2f00*/  CS2R R36, SRZ ;  /* 0x0000000000247805 */ /* 0x000fe2000001ff00 */
[----:B------:R-:W-:Y:S01]  /*2f10*/  MOV R3, 0xff800000 ;  /* 0xff80000000037802 */ /* 0x000fe20000000f00 */
[----:B------:R-:W-:Y:S01]  /*2f20*/  CS2R R38, SRZ ;  /* 0x0000000000267805 */ /* 0x000fe2000001ff00 */
[----:B------:R-:W-:Y:S01]  /*2f30*/  MOV R2, 0xff800000 ;  /* 0xff80000000027802 */ /* 0x000fe20000000f00 */
[----:B------:R-:W-:Y:S01]  /*2f40*/  CS2R R32, SRZ ;  /* 0x0000000000207805 */ /* 0x000fe2000001ff00 */
[----:B------:R-:W-:Y:S01]  /*2f50*/  MOV R252, 0xff800000 ;  /* 0xff80000000fc7802 */ /* 0x000fe20000000f00 */
[----:B------:R-:W-:Y:S01]  /*2f60*/  CS2R R34, SRZ ;  /* 0x0000000000227805 */ /* 0x000fe2000001ff00 */
[----:B0-----:R-:W-:Y:S01]  /*2f70*/  MOV R0, 0xff800000 ;  /* 0xff80000000007802 */ /* 0x001fe20000000f00 */
[----:B------:R-:W-:Y:S01]  /*2f80*/  CS2R R28, SRZ ;  /* 0x00000000001c7805 */ /* 0x000fe2000001ff00 */
[----:B------:R-:W-:Y:S01]  /*2f90*/  CS2R R30, SRZ ;  /* 0x00000000001e7805 */ /* 0x000fe2000001ff00 */
[----:B------:R-:W-:Y:S01]  /*2fa0*/  CS2R R24, SRZ ;  /* 0x0000000000187805 */ /* 0x000fe2000001ff00 */
[----:B------:R-:W-:Y:S01]  /*2fb0*/  CS2R R26, SRZ ;  /* 0x00000000001a7805 */ /* 0x000fe2000001ff00 */
[----:B------:R-:W-:Y:S01]  /*2fc0*/  CS2R R20, SRZ ;  /* 0x0000000000147805 */ /* 0x000fe2000001ff00 */
[----:B------:R-:W-:Y:S01]  /*2fd0*/  CS2R R22, SRZ ;  /* 0x0000000000167805 */ /* 0x000fe2000001ff00 */
[----:B------:R-:W-:Y:S01]  /*2fe0*/  CS2R R16, SRZ ;  /* 0x0000000000107805 */ /* 0x000fe2000001ff00 */
[----:B------:R-:W-:Y:S01]  /*2ff0*/  CS2R R18, SRZ ;  /* 0x0000000000127805 */ /* 0x000fe2000001ff00 */
[----:B-1----:R-:W-:Y:S01]  /*3000*/  CS2R R4, SRZ ;  /* 0x0000000000047805 */ /* 0x002fe2000001ff00 */
        /* <DEDUP_REMOVED lines=43> */
[----:B---3--:R-:W-:Y:S01]  /*32c0*/  SHF.L.U32 R149, R41, 0x1, RZ ;  /* 0x0000000129957819 */ /* 0x008fe200000006ff */
[----:B------:R-:W-:Y:S05]  /*32d0*/  @!P0 BRA `(.L_x_0) ;  /* 0x0000948000008947 */ /* 0x000fea0003800000 */
[--C-:B--2---:R-:W-:Y:S01]  /*32e0*/  SHF.R.U32.HI R0, RZ, 0x6, R41.reuse ;  /* 0x00000006ff007819 */ /* 0x104fe20000011629 */
[----:B------:R-:W0:Y:S01]  /*32f0*/  S2R R43, SR_CTAID.Y ;  /* 0x00000000002b7919 */ /* 0x000e220000002600 */
[----:B------:R-:W-:Y:S01]  /*3300*/  MOV R37, c[0x0][0x1b8] ;  /* 0x00006e0000257a02 */ /* 0x000fe20000000f00 */
[----:B------:R-:W-:Y:S01]  /*3310*/  IMAD R4, R45, c[0x0][0x1a8], RZ ;  /* 0x00006a002d047a24 */ /* 0x000fe200078e02ff */
[----:B------:R-:W-:Y:S01]  /*3320*/  SGXT.U32 R0, R0, 0x1 ;  /* 0x000000010000781a */ /* 0x000fe20000000000 */
[----:B------:R-:W-:Y:S01]  /*3330*/  CS2R R188, SRZ ;  /* 0x0000000000bc7805 */ /* 0x000fe2000001ff00 */
[C---:B------:R-:W-:Y:S01]  /*3340*/  LOP3.LUT P0, RZ, R41.reuse, 0x40, RZ, 0xc0, !PT ;  /* 0x0000004029ff7812 */ /* 0x040fe2000780c0ff */
[----:B------:R-:W-:Y:S01]  /*3350*/  CS2R R190, SRZ ;  /* 0x0000000000be7805 */ /* 0x000fe2000001ff00 */
[----:B------:R-:W-:Y:S01]  /*3360*/  LOP3.LUT R6, R41, 0x3f, RZ, 0xc0, !PT ;  /* 0x0000003f29067812 */ /* 0x000fe200078ec0ff */
[----:B------:R-:W-:Y:S01]  /*3370*/  IMAD R8, R0, c[0x0][0x1b8], RZ ;  /* 0x00006e0000087a24 */ /* 0x000fe200078e02ff */
[----:B------:R-:W-:Y:S01]  /*3380*/  SHF.L.U32 R3, R4, 0x1, RZ ;  /* 0x0000000104037819 */ /* 0x000fe200000006ff */
[----:B------:R-:W-:Y:S01]  /*3390*/  CS2R R184, SRZ ;  /* 0x0000000000b87805 */ /* 0x000fe2000001ff00 */
[C---:B------:R-:W-:Y:S01]  /*33a0*/  SHF.L.U32 R5, R6.reuse, 0x1, RZ ;  /* 0x0000000106057819 */ /* 0x040fe200000006ff */
[----:B------:R-:W-:Y:S01]  /*33b0*/  IMAD R6, R6, c[0x0][0x1b4], RZ ;  /* 0x00006d0006067a24 */ /* 0x000fe200078e02ff */
[C---:B------:R-:W-:Y:S01]  /*33c0*/  LEA R11, R37.reuse, R8, 0x1 ;  /* 0x00000008250b7211 */ /* 0x040fe200078e08ff */
[----:B------:R-:W-:Y:S01]  /*33d0*/  CS2R R186, SRZ ;  /* 0x0000000000ba7805 */ /* 0x000fe2000001ff00 */
[----:B------:R-:W-:Y:S01]  /*33e0*/  SEL R10, RZ, 0x90, !P0 ;  /* 0x00000090ff0a7807 */ /* 0x000fe20004000000 */
[----:B------:R-:W-:Y:S01]  /*33f0*/  CS2R R172, SRZ ;  /* 0x0000000000ac7805 */ /* 0x000fe2000001ff00 */
[----:B------:R-:W-:Y:S01]  /*3400*/  LEA R12, R37, R11, 0x1 ;  /* 0x0000000b250c7211 */ /* 0x000fe200078e08ff */
[----:B------:R-:W-:Y:S01]  /*3410*/  CS2R R174, SRZ ;  /* 0x0000000000ae7805 */ /* 0x000fe2000001ff00 */
[----:B------:R-:W-:Y:S01]  /*3420*/  LOP3.LUT R7, R149, 0x10, RZ, 0xc0, !PT ;  /* 0x0000001095077812 */ /* 0x000fe200078ec0ff */
[----:B------:R-:W-:Y:S01]  /*3430*/  CS2R R96, SRZ ;  /* 0x0000000000607805 */ /* 0x000fe2000001ff00 */
[----:B------:R-:W-:Y:S01]  /*3440*/  LEA R13, R37, R12, 0x1 ;  /* 0x0000000c250d7211 */ /* 0x000fe200078e08ff */
[----:B------:R-:W-:Y:S01]  /*3450*/  CS2R R98, SRZ ;  /* 0x0000000000627805 */ /* 0x000fe2000001ff00 */
[----:B------:R-:W-:Y:S01]  /*3460*/  SHF.L.U32 R31, R41, 0x7, RZ ;  /* 0x00000007291f7819 */ /* 0x000fe200000006ff */
[----:B0-----:R-:W-:Y:S01]  /*3470*/  IMAD R0, R43, c[0x0][0x1a0], RZ ;  /* 0x000068002b007a24 */ /* 0x001fe200078e02ff */
[----:B------:R-:W-:Y:S01]  /*3480*/  LEA R14, R37, R13, 0x1 ;  /* 0x0000000d250e7211 */ /* 0x000fe200078e08ff */
[----:B------:R-:W-:Y:S01]  /*3490*/  CS2R R92, SRZ ;  /* 0x00000000005c7805 */ /* 0x000fe2000001ff00 */
[----:B------:R-:W-:Y:S01]  /*34a0*/  LOP3.LUT R34, R7, 0x60, R41, 0xf8, !PT ;  /* 0x0000006007227812 */ /* 0x000fe200078ef829 */
[----:B------:R-:W-:Y:S01]  /*34b0*/  CS2R R94, SRZ ;  /* 0x00000000005e7805 */ /* 0x000fe2000001ff00 */
[C---:B------:R-:W-:Y:S01]  /*34c0*/  LEA R15, R37.reuse, R14, 0x1 ;  /* 0x0000000e250f7211 */ /* 0x040fe200078e08ff */
[----:B------:R-:W-:Y:S01]  /*34d0*/  CS2R R248, SRZ ;  /* 0x0000000000f87805 */ /* 0x000fe2000001ff00 */
[C---:B------:R-:W-:Y:S01]  /*34e0*/  SHF.L.U32 R2, R0.reuse, 0x1, RZ ;  /* 0x0000000100027819 */ /* 0x040fe200000006ff */
[----:B------:R-:W-:Y:S01]  /*34f0*/  IMAD.HI R0, R0, 0x2, RZ ;  /* 0x0000000200007827 */ /* 0x000fe200078e02ff */
[----:B------:R-:W-:Y:S01]  /*3500*/  LEA R16, R37, R15, 0x1 ;  /* 0x0000000f25107211 */ /* 0x000fe200078e08ff */
[----:B------:R-:W-:Y:S01]  /*3510*/  CS2R R250, SRZ ;  /* 0x0000000000fa7805 */ /* 0x000fe2000001ff00 */
[----:B------:R-:W-:Y:S01]  /*3520*/  IADD3 R150, P0, P1, R3, c[0x0][0x168], R2 ;  /* 0x00005a0003967a10 */ /* 0x000fe2000791e002 */
[----:B------:R-:W-:Y:S01]  /*3530*/  IMAD R3, R43, c[0x0][0x1b0], RZ ;  /* 0x00006c002b037a24 */ /* 0x000fe200078e02ff */
[C---:B------:R-:W-:Y:S01]  /*3540*/  LEA R17, R37.reuse, R16, 0x1 ;  /* 0x0000001025117211 */ /* 0x040fe200078e08ff */
[----:B------:R-:W-:Y:S01]  /*3550*/  CS2R R244, SRZ ;  /* 0x0000000000f47805 */ /* 0x000fe2000001ff00 */
[----:B------:R-:W-:Y:S01]  /*3560*/  LOP3.LUT R2, R10, R5, RZ, 0x3c, !PT ;  /* 0x000000050a027212 */ /* 0x000fe200078e3cff */
[----:B------:R-:W-:Y:S01]  /*3570*/  IMAD.HI R5, R4, 0x2, RZ ;  /* 0x0000000204057827 */ /* 0x000fe200078e02ff */
[----:B------:R-:W-:Y:S01]  /*3580*/  LEA R18, R37, R17, 0x1 ;  /* 0x0000001125127211 */ /* 0x000fe200078e08ff */
[----:B------:R-:W-:Y:S01]  /*3590*/  CS2R R246, SRZ ;  /* 0x0000000000f67805 */ /* 0x000fe2000001ff00 */
[----:B------:R-:W-:Y:S01]  /*35a0*/  LOP3.LUT R10, R41, 0x7, RZ, 0xc0, !PT ;  /* 0x00000007290a7812 */ /* 0x000fe200078ec0ff */
[----:B------:R-:W-:Y:S01]  /*35b0*/  CS2R R124, SRZ ;  /* 0x00000000007c7805 */ /* 0x000fe2000001ff00 */
[----:B------:R-:W-:Y:S01]  /*35c0*/  LEA R19, R37, R18, 0x1 ;  /* 0x0000001225137211 */ /* 0x000fe200078e08ff */
[----:B------:R-:W-:Y:S01]  /*35d0*/  CS2R R126, SRZ ;  /* 0x00000000007e7805 */ /* 0x000fe2000001ff00 */
[----:B------:R-:W-:Y:S01]  /*35e0*/  SHF.L.U32 R4, R3, 0x1, RZ ;  /* 0x0000000103047819 */ /* 0x000fe200000006ff */
[----:B------:R-:W-:Y:S01]  /*35f0*/  IMAD R9, R10, 0x110, RZ ;  /* 0x000001100a097824 */ /* 0x000fe200078e02ff */
[----:B------:R-:W-:Y:S01]  /*3600*/  LEA R20, R37, R19, 0x1 ;  /* 0x0000001325147211 */ /* 0x000fe200078e08ff */
[----:B------:R-:W-:Y:S01]  /*3610*/  IMAD.HI R3, R3, 0x2, RZ ;  /* 0x0000000203037827 */ /* 0x000fe200078e02ff */
[C---:B------:R-:W-:Y:S01]  /*3620*/  SHF.L.U32 R7, R6.reuse, 0x1, RZ ;  /* 0x0000000106077819 */ /* 0x040fe200000006ff */
[----:B------:R-:W-:Y:S01]  /*3630*/  CS2R R240, SRZ ;  /* 0x0000000000f07805 */ /* 0x000fe2000001ff00 */
[----:B------:R-:W-:Y:S01]  /*3640*/  LEA R21, R37, R20, 0x1 ;  /* 0x0000001425157211 */ /* 0x000fe200078e08ff */
[----:B------:R-:W-:Y:S01]  /*3650*/  IMAD.HI R6, R6, 0x2, RZ ;  /* 0x0000000206067827 */ /* 0x000fe200078e02ff */
[----:B------:R-:W-:Y:S01]  /*3660*/  LOP3.LUT R32, R31, 0x800, RZ, 0xc0, !PT ;  /* 0x000008001f207812 */ /* 0x000fe200078ec0ff */
[----:B------:R-:W-:Y:S01]  /*3670*/  CS2R R242, SRZ ;  /* 0x0000000000f27805 */ /* 0x000fe2000001ff00 */
[----:B------:R-:W-:Y:S01]  /*3680*/  LEA R22, R37, R21, 0x1 ;  /* 0x0000001525167211 */ /* 0x000fe200078e08ff */
[----:B------:R-:W-:Y:S01]  /*3690*/  IMAD R52, R10, 0x90, RZ ;  /* 0x000000900a347824 */ /* 0x000fe200078e02ff */
[----:B------:R-:W-:Y:S01]  /*36a0*/  LOP3.LUT R33, R9, R34, RZ, 0x3c, !PT ;  /* 0x0000002209217212 */ /* 0x000fe200078e3cff */
[----:B------:R-:W-:Y:S01]  /*36b0*/  CS2R R228, SRZ ;  /* 0x0000000000e47805 */ /* 0x000fe2000001ff00 */
[----:B------:R-:W-:Y:S01]  /*36c0*/  IADD3 R35, P2, P3, R7, c[0x0][0x170], R4 ;  /* 0x00005c0007237a10 */ /* 0x000fe20007b5e004 */
[----:B------:R-:W-:Y:S01]  /*36d0*/  CS2R R230, SRZ ;  /* 0x0000000000e67805 */ /* 0x000fe2000001ff00 */
[----:B------:R-:W-:Y:S01]  /*36e0*/  LEA R23, R37, R22, 0x1 ;  /* 0x0000001625177211 */ /* 0x000fe200078e08ff */
[----:B------:R-:W-:Y:S01]  /*36f0*/  CS2R R100, SRZ ;  /* 0x0000000000647805 */ /* 0x000fe2000001ff00 */
[----:B------:R-:W-:Y:S01]  /*3700*/  IADD3.X R151, R5, c[0x0][0x16c], R0, P0, P1 ;  /* 0x00005b0005977a10 */ /* 0x000fe200007e2400 */
[----:B------:R-:W-:Y:S01]  /*3710*/  CS2R R102, SRZ ;  /* 0x0000000000667805 */ /* 0x000fe2000001ff00 */
[----:B------:R-:W-:Y:S01]  /*3720*/  IADD3 R5, R32, R33, RZ ;  /* 0x0000002120057210 */ /* 0x000fe20007ffe0ff */
[----:B------:R-:W-:Y:S01]  /*3730*/  CS2R R108, SRZ ;  /* 0x00000000006c7805 */ /* 0x000fe2000001ff00 */
[----:B------:R-:W-:Y:S01]  /*3740*/  IADD3.X R33, R6, c[0x0][0x174], R3, P2, P3 ;  /* 0x00005d0006217a10 */ /* 0x000fe200017e6403 */
[----:B------:R-:W-:Y:S01]  /*3750*/  CS2R R110, SRZ ;  /* 0x00000000006e7805 */ /* 0x000fe2000001ff00 */
[-C--:B------:R-:W-:Y:S01]  /*3760*/  LEA R42, P0, R8, R35.reuse, 0x1 ;  /* 0x00000023082a7211 */ /* 0x080fe200078008ff */
[----:B------:R-:W-:Y:S01]  /*3770*/  STL [R1+0x8c], R5 ;  /* 0x00008c0501007387 */ /* 0x000fe20000100800 */
[----:B------:R-:W-:Y:S01]  /*3780*/  LEA R40, P1, R11, R35, 0x1 ;  /* 0x000000230b287211 */ /* 0x000fe200078208ff */
[----:B------:R-:W-:Y:S01]  /*3790*/  CS2R R224, SRZ ;  /* 0x0000000000e07805 */ /* 0x000fe2000001ff00 */
[----:B------:R-:W-:Y:S01]  /*37a0*/  LEA R24, R37, R23, 0x1 ;  /* 0x0000001725187211 */ /* 0x000fe200078e08ff */
[----:B------:R-:W-:Y:S01]  /*37b0*/  STL.64 [R1+0x90], R150 ;  /* 0x0000909601007387 */ /* 0x000fe20000100a00 */
[----:B------:R-:W-:Y:S01]  /*37c0*/  LEA R38, P2, R12, R35, 0x1 ;  /* 0x000000230c267211 */ /* 0x000fe200078408ff */
[----:B------:R-:W-:Y:S01]  /*37d0*/  CS2R R226, SRZ ;  /* 0x0000000000e27805 */ /* 0x000fe2000001ff00 */
[-C--:B------:R-:W-:Y:S01]  /*37e0*/  LEA.HI.X.SX32 R43, R8, R33.reuse, 0x1, P0 ;  /* 0x00000021082b7211 */ /* 0x080fe200000f0eff */
[----:B------:R-:W-:Y:S01]  /*37f0*/  CS2R R204, SRZ ;  /* 0x0000000000cc7805 */ /* 0x000fe2000001ff00 */
[-C--:B------:R-:W-:Y:S01]  /*3800*/  LEA.HI.X.SX32 R41, R11, R33.reuse, 0x1, P1 ;  /* 0x000000210b297211 */ /* 0x080fe200008f0eff */
[----:B------:R-:W-:Y:S01]  /*3810*/  CS2R R206, SRZ ;  /* 0x0000000000ce7805 */ /* 0x000fe2000001ff00 */
[C---:B------:R-:W-:Y:S01]  /*3820*/  LEA R25, R37.reuse, R24, 0x1 ;  /* 0x0000001825197211 */ /* 0x040fe200078e08ff */
[----:B------:R0:W-:Y:S01]  /*3830*/  STL.64 [R1+0x318], R42 ;  /* 0x0003182a01007387 */ /* 0x0001e20000100a00 */
[----:B------:R-:W-:Y:S01]  /*3840*/  LEA.HI.X.SX32 R39, R12, R33, 0x1, P2 ;  /* 0x000000210c277211 */ /* 0x000fe200010f0eff */
[----:B------:R-:W-:Y:S01]  /*3850*/  CS2R R208, SRZ ;  /* 0x0000000000d07805 */ /* 0x000fe2000001ff00 */
[----:B------:R-:W-:Y:S01]  /*3860*/  LEA R26, R37, R25, 0x1 ;  /* 0x00000019251a7211 */ /* 0x000fe200078e08ff */
[----:B------:R1:W-:Y:S01]  /*3870*/  STL.64 [R1+0x310], R40 ;  /* 0x0003102801007387 */ /* 0x0003e20000100a00 */
[--C-:B------:R-:W-:Y:S01]  /*3880*/  LOP3.LUT R9, R9, 0x30, R149.reuse, 0x78, !PT ;  /* 0x0000003009097812 */ /* 0x100fe200078e7895 */
[----:B------:R-:W-:Y:S01]  /*3890*/  CS2R R210, SRZ ;  /* 0x0000000000d27805 */ /* 0x000fe2000001ff00 */
[C---:B------:R-:W-:Y:S01]  /*38a0*/  LEA R27, R37.reuse, R26, 0x1 ;  /* 0x0000001a251b7211 */ /* 0x040fe200078e08ff */
[----:B------:R2:W-:Y:S01]  /*38b0*/  STL.64 [R1+0x308], R38 ;  /* 0x0003082601007387 */ /* 0x0005e20000100a00 */
[----:B------:R-:W-:Y:S01]  /*38c0*/  LOP3.LUT R148, R52, 0x30, R149, 0x78, !PT ;  /* 0x0000003034947812 */ /* 0x000fe200078e7895 */
[----:B------:R-:W-:Y:S01]  /*38d0*/  CS2R R212, SRZ ;  /* 0x0000000000d47805 */ /* 0x000fe2000001ff00 */
[----:B------:R-:W-:Y:S01]  /*38e0*/  LEA R28, R37, R27, 0x1 ;  /* 0x0000001b251c7211 */ /* 0x000fe200078e08ff */
[----:B------:R-:W-:Y:S01]  /*38f0*/  CS2R R214, SRZ ;  /* 0x0000000000d67805 */ /* 0x000fe2000001ff00 */
[-C--:B0-----:R-:W-:Y:S01]  /*3900*/  LEA R42, P0, R13, R35.reuse, 0x1 ;  /* 0x000000230d2a7211 */ /* 0x081fe200078008ff */
[----:B------:R-:W-:Y:S01]  /*3910*/  CS2R R220, SRZ ;  /* 0x0000000000dc7805 */ /* 0x000fe2000001ff00 */
[----:B------:R-:W-:Y:S01]  /*3920*/  LEA R29, R37, R28, 0x1 ;  /* 0x0000001c251d7211 */ /* 0x000fe200078e08ff */
[----:B------:R-:W-:Y:S01]  /*3930*/  CS2R R222, SRZ ;  /* 0x0000000000de7805 */ /* 0x000fe2000001ff00 */
[C---:B-1----:R-:W-:Y:S01]  /*3940*/  LEA R40, P1, R14.reuse, R35, 0x1 ;  /* 0x000000230e287211 */ /* 0x042fe200078208ff */
[----:B------:R-:W-:Y:S01]  /*3950*/  CS2R R216, SRZ ;  /* 0x0000000000d87805 */ /* 0x000fe2000001ff00 */
[----:B------:R-:W-:Y:S01]  /*3960*/  LEA.HI.X.SX32 R43, R13, R33, 0x1, P0 ;  /* 0x000000210d2b7211 */ /* 0x000fe200000f0eff */
[----:B------:R-:W-:Y:S01]  /*3970*/  CS2R R218, SRZ ;  /* 0x0000000000da7805 */ /* 0x000fe2000001ff00 */
[C---:B--2---:R-:W-:Y:S01]  /*3980*/  LEA R38, P2, R15.reuse, R35, 0x1 ;  /* 0x000000230f267211 */ /* 0x044fe200078408ff */
[----:B------:R-:W-:Y:S01]  /*3990*/  CS2R R200, SRZ ;  /* 0x0000000000c87805 */ /* 0x000fe2000001ff00 */
[-C--:B------:R-:W-:Y:S01]  /*39a0*/  LEA.HI.X.SX32 R41, R14, R33.reuse, 0x1, P1 ;  /* 0x000000210e297211 */ /* 0x080fe200008f0eff */
[----:B------:R-:W-:Y:S01]  /*39b0*/  STL.64 [R1+0x300], R42 ;  /* 0x0003002a01007387 */ /* 0x000fe20000100a00 */
[----:B------:R-:W-:Y:S01]  /*39c0*/  LEA.HI.X.SX32 R39, R15, R33, 0x1, P2 ;  /* 0x000000210f277211 */ /* 0x000fe200010f0eff */
[----:B------:R-:W-:Y:S01]  /*39d0*/  CS2R R202, SRZ ;  /* 0x0000000000ca7805 */ /* 0x000fe2000001ff00 */
[----:B------:R-:W-:Y:S01]  /*39e0*/  LEA R30, R37, R29, 0x1 ;  /* 0x0000001d251e7211 */ /* 0x000fe200078e08ff */
[----:B------:R0:W-:Y:S01]  /*39f0*/  STL.64 [R1+0x2f8], R40 ;  /* 0x0002f82801007387 */ /* 0x0001e20000100a00 */
[----:B------:R-:W-:-:S02]  /*3a00*/  LEA R12, P2, R18, R35, 0x1 ;  /* 0x00000023120c7211 */ /* 0x000fc400078408ff */
[C---:B------:R-:W-:Y:S01]  /*3a10*/  LEA R31, R37.reuse, R30, 0x1 ;  /* 0x0000001e251f7211 */ /* 0x040fe200078e08ff */
[----:B------:R1:W-:Y:S01]  /*3a20*/  STL.64 [R1+0x2f0], R38 ;  /* 0x0002f02601007387 */ /* 0x0003e20000100a00 */
[----:B------:R-:W-:Y:S02]  /*3a30*/  LEA.HI.X.SX32 R13, R18, R33, 0x1, P2 ;  /* 0x00000021120d7211 */ /* 0x000fe400010f0eff */
[----:B------:R-:W-:Y:S02]  /*3a40*/  LEA R4, R37, R31, 0x1 ;  /* 0x0000001f25047211 */ /* 0x000fe400078e08ff */
[-C--:B------:R-:W-:Y:S02]  /*3a50*/  LEA R14, P2, R21, R35.reuse, 0x1 ;  /* 0x00000023150e7211 */ /* 0x080fe400078408ff */
[----:B------:R-:W-:Y:S02]  /*3a60*/  LEA R0, R37, R4, 0x1 ;  /* 0x0000000425007211 */ /* 0x000fe400078e08ff */
[----:B0-----:R-:W-:-:S02]  /*3a70*/  LEA R40, P0, R16, R35, 0x1 ;  /* 0x0000002310287211 */ /* 0x001fc400078008ff */
[----:B------:R-:W-:Y:S02]  /*3a80*/  LEA R3, R37, R0, 0x1 ;  /* 0x0000000025037211 */ /* 0x000fe400078e08ff */
[C---:B-1----:R-:W-:Y:S02]  /*3a90*/  LEA R38, P1, R17.reuse, R35, 0x1 ;  /* 0x0000002311267211 */ /* 0x042fe400078208ff */
[-C--:B------:R-:W-:Y:S02]  /*3aa0*/  LEA.HI.X.SX32 R41, R16, R33.reuse, 0x1, P0 ;  /* 0x0000002110297211 */ /* 0x080fe400000f0eff */
[----:B------:R-:W-:Y:S02]  /*3ab0*/  LEA.HI.X.SX32 R39, R17, R33, 0x1, P1 ;  /* 0x0000002111277211 */ /* 0x000fe400008f0eff */
[----:B------:R-:W-:Y:S01]  /*3ac0*/  LEA R16, P1, R20, R35, 0x1 ;  /* 0x0000002314107211 */ /* 0x000fe200078208ff */
[----:B------:R-:W-:Y:S01]  /*3ad0*/  STL.64 [R1+0x2e8], R40 ;  /* 0x0002e82801007387 */ /* 0x000fe20000100a00 */
[----:B------:R-:W-:-:S02]  /*3ae0*/  LEA.HI.X.SX32 R15, R21, R33, 0x1, P2 ;  /* 0x00000021150f7211 */ /* 0x000fc400010f0eff */
[----:B------:R-:W-:Y:S01]  /*3af0*/  LEA.HI.X.SX32 R17, R20, R33, 0x1, P1 ;  /* 0x0000002114117211 */ /* 0x000fe200008f0eff */
[----:B------:R0:W-:Y:S01]  /*3b00*/  STL.64 [R1+0x2e0], R38 ;  /* 0x0002e02601007387 */ /* 0x0001e20000100a00 */
[----:B------:R-:W-:Y:S02]  /*3b10*/  LEA R18, P1, R23, R35, 0x1 ;  /* 0x0000002317127211 */ /* 0x000fe400078208ff */
[----:B------:R-:W-:Y:S01]  /*3b20*/  LEA R5, R37, R3, 0x1 ;  /* 0x0000000325057211 */ /* 0x000fe200078e08ff */
[----:B------:R1:W-:Y:S01]  /*3b30*/  STL.64 [R1+0x2d8], R12 ;  /* 0x0002d80c01007387 */ /* 0x0003e20000100a00 */
[----:B------:R-:W-:Y:S02]  /*3b40*/  LOP3.LUT R9, R9, 0x40, RZ, 0x3c, !PT ;  /* 0x0000004009097812 */ /* 0x000fe400078e3cff */
[----:B------:R-:W-:Y:S02]  /*3b50*/  LEA R6, R37, R5, 0x1 ;  /* 0x0000000525067211 */ /* 0x000fe400078e08ff */
[----:B------:R-:W-:-:S02]  /*3b60*/  LOP3.LUT R9, R2, 0x60, RZ, 0x3c, !PT ;  /* 0x0000006002097812 */ /* 0x000fc400078e3cff */
[----:B------:R-:W-:Y:S02]  /*3b70*/  LEA R7, R37, R6, 0x1 ;  /* 0x0000000625077211 */ /* 0x000fe400078e08ff */
[----:B0-----:R-:W-:Y:S02]  /*3b80*/  LEA R38, P0, R19, R35, 0x1 ;  /* 0x0000002313267211 */ /* 0x001fe400078008ff */
[----:B------:R-:W-:Y:S02]  /*3b90*/  LEA R8, R37, R7, 0x1 ;  /* 0x0000000725087211 */ /* 0x000fe400078e08ff */
[-C--:B------:R-:W-:Y:S02]  /*3ba0*/  LEA.HI.X.SX32 R39, R19, R33.reuse, 0x1, P0 ;  /* 0x0000002113277211 */ /* 0x080fe400000f0eff */
[----:B------:R-:W-:Y:S02]  /*3bb0*/  LEA.HI.X.SX32 R19, R23, R33, 0x1, P1 ;  /* 0x0000002117137211 */ /* 0x000fe400008f0eff */
[----:B------:R-:W-:Y:S01]  /*3bc0*/  LEA R20, P1, R26, R35, 0x1 ;  /* 0x000000231a147211 */ /* 0x000fe200078208ff */
[----:B------:R0:W-:Y:S01]  /*3bd0*/  STL.64 [R1+0x2d0], R38 ;  /* 0x0002d02601007387 */ /* 0x0001e20000100a00 */
[----:B------:R-:W-:-:S02]  /*3be0*/  LEA R11, R37, R8, 0x1 ;  /* 0x00000008250b7211 */ /* 0x000fc400078e08ff */
[----:B------:R-:W-:Y:S01]  /*3bf0*/  LEA.HI.X.SX32 R21, R26, R33, 0x1, P1 ;  /* 0x000000211a157211 */ /* 0x000fe200008f0eff */
[----:B------:R2:W-:Y:S01]  /*3c00*/  STL.64 [R1+0x2c8], R16 ;  /* 0x0002c81001007387 */ /* 0x0005e20000100a00 */
[----:B-1----:R-:W-:-:S03]  /*3c10*/  LEA R12, R37, R11, 0x1 ;  /* 0x0000000b250c7211 */ /* 0x002fc600078e08ff */
[----:B------:R1:W-:Y:S01]  /*3c20*/  STL.64 [R1+0x2c0], R14 ;  /* 0x0002c00e01007387 */ /* 0x0003e20000100a00 */
[----:B------:R-:W-:Y:S02]  /*3c30*/  LEA R13, R37, R12, 0x1 ;  /* 0x0000000c250d7211 */ /* 0x000fe400078e08ff */
[-C--:B0-----:R-:W-:Y:S02]  /*3c40*/  LEA R38, P0, R22, R35.reuse, 0x1 ;  /* 0x0000002316267211 */ /* 0x081fe400078008ff */
[----:B--2---:R-:W-:Y:S02]  /*3c50*/  LEA R16, P2, R24, R35, 0x1 ;  /* 0x0000002318107211 */ /* 0x004fe400078408ff */
[----:B------:R-:W-:Y:S02]  /*3c60*/  LEA.HI.X.SX32 R39, R22, R33, 0x1, P0 ;  /* 0x0000002116277211 */ /* 0x000fe400000f0eff */
[C---:B------:R-:W-:Y:S02]  /*3c70*/  LEA R22, P0, R25.reuse, R35, 0x1 ;  /* 0x0000002319167211 */ /* 0x040fe400078008ff */
[-C--:B------:R-:W-:Y:S01]  /*3c80*/  LEA.HI.X.SX32 R17, R24, R33.reuse, 0x1, P2 ;  /* 0x0000002118117211 */ /* 0x080fe200010f0eff */
[----:B------:R0:W-:Y:S01]  /*3c90*/  STL.64 [R1+0x2b8], R38 ;  /* 0x0002b82601007387 */ /* 0x0001e20000100a00 */
[----:B------:R-:W-:-:S02]  /*3ca0*/  LEA.HI.X.SX32 R23, R25, R33, 0x1, P0 ;  /* 0x0000002119177211 */ /* 0x000fc400000f0eff */
[C---:B------:R-:W-:Y:S01]  /*3cb0*/  LEA R24, P0, R28.reuse, R35, 0x1 ;  /* 0x000000231c187211 */ /* 0x040fe200078008ff */
[----:B------:R2:W-:Y:S01]  /*3cc0*/  STL.64 [R1+0x2b0], R18 ;  /* 0x0002b01201007387 */ /* 0x0005e20000100a00 */
[----:B-1----:R-:W-:Y:S02]  /*3cd0*/  LEA R14, R37, R13, 0x1 ;  /* 0x0000000d250e7211 */ /* 0x002fe400078e08ff */
[----:B------:R-:W-:Y:S01]  /*3ce0*/  LEA.HI.X.SX32 R25, R28, R33, 0x1, P0 ;  /* 0x000000211c197211 */ /* 0x000fe200000f0eff */
[----:B------:R-:W-:Y:S01]  /*3cf0*/  STL.64 [R1+0x2a8], R16 ;  /* 0x0002a81001007387 */ /* 0x000fe20000100a00 */
[-C--:B------:R-:W-:Y:S02]  /*3d00*/  LEA R26, P0, R31, R35.reuse, 0x1 ;  /* 0x000000231f1a7211 */ /* 0x080fe400078008ff */
[----:B------:R-:W-:Y:S01]  /*3d10*/  LEA R15, R37, R14, 0x1 ;  /* 0x0000000e250f7211 */ /* 0x000fe200078e08ff */
[----:B------:R1:W-:Y:S01]  /*3d20*/  STL.64 [R1+0x2a0], R22 ;  /* 0x0002a01601007387 */ /* 0x0003e20000100a00 */
[----:B0-----:R-:W-:Y:S01]  /*3d30*/  CS2R R38, SRZ ;  /* 0x0000000000267805 */ /* 0x001fe2000001ff00 */
[----:B--2---:R-:W-:-:S02]  /*3d40*/  LEA R18, P2, R27, R35, 0x1 ;  /* 0x000000231b127211 */ /* 0x004fc400078408ff */
[----:B------:R0:W-:Y:S02]  /*3d50*/  STL.64 [R1+0x298], R20 ;  /* 0x0002981401007387 */ /* 0x0001e40000100a00 */
[-C--:B------:R-:W-:Y:S02]  /*3d60*/  LEA.HI.X.SX32 R19, R27, R33.reuse, 0x1, P2 ;  /* 0x000000211b137211 */ /* 0x080fe400010f0eff */
[----:B------:R-:W-:Y:S02]  /*3d70*/  LEA.HI.X.SX32 R27, R31, R33, 0x1, P0 ;  /* 0x000000211f1b7211 */ /* 0x000fe400000f0eff */
[----:B-1----:R-:W-:Y:S01]  /*3d80*/  LEA R22, P1, R29, R35, 0x1 ;  /* 0x000000231d167211 */ /* 0x002fe200078208ff */
[----:B------:R1:W-:Y:S01]  /*3d90*/  STL.64 [R1+0x290], R18 ;  /* 0x0002901201007387 */ /* 0x0003e20000100a00 */
[----:B------:R-:W-:Y:S02]  /*3da0*/  LEA R16, R37, R15, 0x1 ;  /* 0x0000000f25107211 */ /* 0x000fe400078e08ff */
[----:B------:R-:W-:Y:S01]  /*3db0*/  LEA.HI.X.SX32 R23, R29, R33, 0x1, P1 ;  /* 0x000000211d177211 */ /* 0x000fe200008f0eff */
[----:B------:R2:W-:Y:S01]  /*3dc0*/  STL.64 [R1+0x288], R24 ;  /* 0x0002881801007387 */ /* 0x0005e20000100a00 */
[C---:B0-----:R-:W-:Y:S01]  /*3dd0*/  LEA R20, P2, R30.reuse, R35, 0x1 ;  /* 0x000000231e147211 */ /* 0x041fe200078408ff */
[----:B------:R-:W-:Y:S01]  /*3de0*/  CS2R R28, SRZ ;  /* 0x00000000001c7805 */ /* 0x000fe2000001ff00 */
[----:B------:R-:W-:Y:S01]  /*3df0*/  LEA R17, R37, R16, 0x1 ;  /* 0x0000001025117211 */ /* 0x000fe200078e08ff */
[----:B------:R0:W-:Y:S01]  /*3e00*/  STL.64 [R1+0x280], R22 ;  /* 0x0002801601007387 */ /* 0x0001e20000100a00 */
[----:B------:R-:W-:-:S02]  /*3e10*/  LEA.HI.X.SX32 R21, R30, R33, 0x1, P2 ;  /* 0x000000211e157211 */ /* 0x000fc400010f0eff */
[----:B------:R-:W-:Y:S01]  /*3e20*/  CS2R R30, SRZ ;  /* 0x00000000001e7805 */ /* 0x000fe2000001ff00 */
[----:B-1----:R-:W-:Y:S02]  /*3e30*/  LEA R18, R37, R17, 0x1 ;  /* 0x0000001125127211 */ /* 0x002fe400078e08ff */
[----:B------:R1:W-:Y:S01]  /*3e40*/  STL.64 [R1+0x278], R20 ;  /* 0x0002781401007387 */ /* 0x0003e20000100a00 */
[----:B--2---:R-:W-:-:S03]  /*3e50*/  LEA R24, P1, R4, R35, 0x1 ;  /* 0x0000002304187211 */ /* 0x004fc600078208ff */
[----:B------:R2:W-:Y:S01]  /*3e60*/  STL.64 [R1+0x270], R26 ;  /* 0x0002701a01007387 */ /* 0x0005e20000100a00 */
[C---:B------:R-:W-:Y:S02]  /*3e70*/  LEA R19, R37.reuse, R18, 0x1 ;  /* 0x0000001225137211 */ /* 0x040fe400078e08ff */
[----:B0-----:R-:W-:Y:S02]  /*3e80*/  LEA R22, P2, R0, R35, 0x1 ;  /* 0x0000002300167211 */ /* 0x001fe400078408ff */
[-C--:B------:R-:W-:Y:S02]  /*3e90*/  LEA.HI.X.SX32 R25, R4, R33.reuse, 0x1, P1 ;  /* 0x0000002104197211 */ /* 0x080fe400008f0eff */
[----:B------:R-:W-:Y:S02]  /*3ea0*/  LEA.HI.X.SX32 R23, R0, R33, 0x1, P2 ;  /* 0x0000002100177211 */ /* 0x000fe400010f0eff */
[----:B-1----:R-:W-:Y:S01]  /*3eb0*/  LEA R20, R37, R19, 0x1 ;  /* 0x0000001325147211 */ /* 0x002fe200078e08ff */
[----:B------:R0:W-:Y:S01]  /*3ec0*/  STL.64 [R1+0x268], R24 ;  /* 0x0002681801007387 */ /* 0x0001e20000100a00 */
[----:B--2---:R-:W-:-:S03]  /*3ed0*/  LEA R26, P0, R3, R35, 0x1 ;  /* 0x00000023031a7211 */ /* 0x004fc600078008ff */
[----:B------:R1:W-:Y:S01]  /*3ee0*/  STL.64 [R1+0x260], R22 ;  /* 0x0002601601007387 */ /* 0x0003e20000100a00 */
[----:B------:R-:W-:Y:S02]  /*3ef0*/  LEA R0, R37, R20, 0x1 ;  /* 0x0000001425007211 */ /* 0x000fe400078e08ff */
[----:B------:R-:W-:Y:S02]  /*3f00*/  LEA.HI.X.SX32 R27, R3, R33, 0x1, P0 ;  /* 0x00000021031b7211 */ /* 0x000fe400000f0eff */
[----:B------:R-:W-:Y:S02]  /*3f10*/  LEA R4, R37, R0, 0x1 ;  /* 0x0000000025047211 */ /* 0x000fe400078e08ff */
[-C--:B0-----:R-:W-:Y:S01]  /*3f20*/  LEA R24, P1, R5, R35.reuse, 0x1 ;  /* 0x0000002305187211 */ /* 0x081fe200078208ff */
[----:B------:R0:W-:Y:S01]  /*3f30*/  STL.64 [R1+0x258], R26 ;  /* 0x0002581a01007387 */ /* 0x0001e20000100a00 */
[----:B------:R-:W-:Y:S02]  /*3f40*/  LEA R3, R37, R4, 0x1 ;  /* 0x0000000425037211 */ /* 0x000fe400078e08ff */
[----:B-1----:R-:W-:-:S02]  /*3f50*/  LEA R22, P2, R6, R35, 0x1 ;  /* 0x0000002306167211 */ /* 0x002fc400078408ff */
[-C--:B------:R-:W-:Y:S02]  /*3f60*/  LEA.HI.X.SX32 R25, R5, R33.reuse, 0x1, P1 ;  /* 0x0000002105197211 */ /* 0x080fe400008f0eff */
[----:B------:R-:W-:Y:S02]  /*3f70*/  LEA.HI.X.SX32 R23, R6, R33, 0x1, P2 ;  /* 0x0000002106177211 */ /* 0x000fe400010f0eff */
[----:B------:R-:W-:Y:S01]  /*3f80*/  LEA R5, R37, R3, 0x1 ;  /* 0x0000000325057211 */ /* 0x000fe200078e08ff */
[----:B------:R1:W-:Y:S01]  /*3f90*/  STL.64 [R1+0x250], R24 ;  /* 0x0002501801007387 */ /* 0x0003e20000100a00 */
[----:B0-----:R-:W-:-:S03]  /*3fa0*/  LEA R26, P0, R7, R35, 0x1 ;  /* 0x00000023071a7211 */ /* 0x001fc600078008ff */
[----:B------:R0:W-:Y:S01]  /*3fb0*/  STL.64 [R1+0x248], R22 ;  /* 0x0002481601007387 */ /* 0x0001e20000100a00 */
[----:B------:R-:W-:Y:S02]  /*3fc0*/  LEA R6, R37, R5, 0x1 ;  /* 0x0000000525067211 */ /* 0x000fe400078e08ff */
[----:B------:R-:W-:Y:S02]  /*3fd0*/  LEA.HI.X.SX32 R27, R7, R33, 0x1, P0 ;  /* 0x00000021071b7211 */ /* 0x000fe400000f0eff */
[----:B------:R-:W-:Y:S02]  /*3fe0*/  LEA R7, R37, R6, 0x1 ;  /* 0x0000000625077211 */ /* 0x000fe400078e08ff */
[CC--:B-1----:R-:W-:Y:S01]  /*3ff0*/  LEA R24, P1, R8.reuse, R35.reuse, 0x1 ;  /* 0x0000002308187211 */ /* 0x0c2fe200078208ff */
[----:B------:R1:W-:Y:S01]  /*4000*/  STL.64 [R1+0x240], R26 ;  /* 0x0002401a01007387 */ /* 0x0003e20000100a00 */
[----:B0-----:R-:W-:Y:S02]  /*4010*/  LEA R22, P2, R11, R35, 0x1 ;  /* 0x000000230b167211 */ /* 0x001fe400078408ff */
[----:B------:R-:W-:-:S02]  /*4020*/  LEA.HI.X.SX32 R25, R8, R33, 0x1, P1 ;  /* 0x0000002108197211 */ /* 0x000fc400008f0eff */
[----:B------:R-:W-:Y:S02]  /*4030*/  LEA.HI.X.SX32 R23, R11, R33, 0x1, P2 ;  /* 0x000000210b177211 */ /* 0x000fe400010f0eff */
[----:B------:R-:W-:Y:S01]  /*4040*/  LEA R8, R37, R7, 0x1 ;  /* 0x0000000725087211 */ /* 0x000fe200078e08ff */
[----:B------:R0:W-:Y:S01]  /*4050*/  STL.64 [R1+0x238], R24 ;  /* 0x0002381801007387 */ /* 0x0001e20000100a00 */
[----:B-1----:R-:W-:-:S03]  /*4060*/  LEA R26, P0, R12, R35, 0x1 ;  /* 0x000000230c1a7211 */ /* 0x002fc600078008ff */
[----:B------:R1:W-:Y:S01]  /*4070*/  STL.64 [R1+0x230], R22 ;  /* 0x0002301601007387 */ /* 0x0003e20000100a00 */
[----:B------:R-:W-:Y:S02]  /*4080*/  LEA R11, R37, R8, 0x1 ;  /* 0x00000008250b7211 */ /* 0x000fe400078e08ff */
[----:B------:R-:W-:Y:S02]  /*4090*/  LEA.HI.X.SX32 R27, R12, R33, 0x1, P0 ;  /* 0x000000210c1b7211 */ /* 0x000fe400000f0eff */
[----:B0-----:R-:W-:-:S03]  /*40a0*/  LEA R24, P1, R13, R35, 0x1 ;  /* 0x000000230d187211 */ /* 0x001fc600078208ff */
[----:B------:R0:W-:Y:S01]  /*40b0*/  STL.64 [R1+0x228], R26 ;  /* 0x0002281a01007387 */ /* 0x0001e20000100a00 */
[C---:B-1----:R-:W-:Y:S02]  /*40c0*/  LEA R22, P2, R14.reuse, R35, 0x1 ;  /* 0x000000230e167211 */ /* 0x042fe400078408ff */
[-C--:B------:R-:W-:Y:S02]  /*40d0*/  LEA.HI.X.SX32 R25, R13, R33.reuse, 0x1, P1 ;  /* 0x000000210d197211 */ /* 0x080fe400008f0eff */
[----:B------:R-:W-:Y:S02]  /*40e0*/  LEA.HI.X.SX32 R23, R14, R33, 0x1, P2 ;  /* 0x000000210e177211 */ /* 0x000fe400010f0eff */
[C---:B------:R-:W-:Y:S01]  /*40f0*/  LEA R12, P2, R17.reuse, R35, 0x1 ;  /* 0x00000023110c7211 */ /* 0x040fe200078408ff */
[----:B------:R1:W-:Y:S01]  /*4100*/  STL.64 [R1+0x220], R24 ;  /* 0x0002201801007387 */ /* 0x0003e20000100a00 */
[----:B0-----:R-:W-:Y:S02]  /*4110*/  CS2R R26, SRZ ;  /* 0x00000000001a7805 */ /* 0x001fe4000001ff00 */
[----:B------:R-:W-:Y:S01]  /*4120*/  LEA.HI.X.SX32 R13, R17, R33, 0x1, P2 ;  /* 0x00000021110d7211 */ /* 0x000fe200010f0eff */
[----:B------:R0:W-:Y:S01]  /*4130*/  STL.64 [R1+0x218], R22 ;  /* 0x0002181601007387 */ /* 0x0001e20000100a00 */
[----:B------:R-:W-:-:S03]  /*4140*/  LEA R14, P2, R20, R35, 0x1 ;  /* 0x00000023140e7211 */ /* 0x000fc600078408ff */
[----:B------:R2:W-:Y:S01]  /*4150*/  STL.64 [R1+0x200], R12 ;  /* 0x0002000c01007387 */ /* 0x0005e20000100a00 */
[CC--:B-1----:R-:W-:Y:S02]  /*4160*/  LEA R24, P0, R15.reuse, R35.reuse, 0x1 ;  /* 0x000000230f187211 */ /* 0x0c2fe400078008ff */
[C---:B0-----:R-:W-:Y:S02]  /*4170*/  LEA R22, P1, R16.reuse, R35, 0x1 ;  /* 0x0000002310167211 */ /* 0x041fe400078208ff */
[-C--:B------:R-:W-:Y:S02]  /*4180*/  LEA.HI.X.SX32 R25, R15, R33.reuse, 0x1, P0 ;  /* 0x000000210f197211 */ /* 0x080fe400000f0eff */
[-C--:B------:R-:W-:Y:S02]  /*4190*/  LEA.HI.X.SX32 R23, R16, R33.reuse, 0x1, P1 ;  /* 0x0000002110177211 */ /* 0x080fe400008f0eff */
[----:B------:R-:W-:Y:S01]  /*41a0*/  LEA.HI.X.SX32 R15, R20, R33, 0x1, P2 ;  /* 0x00000021140f7211 */ /* 0x000fe200010f0eff */
[----:B------:R0:W-:Y:S01]  /*41b0*/  STL.64 [R1+0x210], R24 ;  /* 0x0002101801007387 */ /* 0x0001e20000100a00 */
[----:B------:R-:W-:-:S02]  /*41c0*/  LEA R16, P2, R3, R35, 0x1 ;  /* 0x0000002303107211 */ /* 0x000fc400078408ff */
[----:B--2---:R-:W-:Y:S01]  /*41d0*/  LEA R12, R37, R11, 0x1 ;  /* 0x0000000b250c7211 */ /* 0x004fe200078e08ff */
[----:B------:R1:W-:Y:S01]  /*41e0*/  STL.64 [R1+0x208], R22 ;  /* 0x0002081601007387 */ /* 0x0003e20000100a00 */
[----:B------:R-:W-:Y:S02]  /*41f0*/  LEA.HI.X.SX32 R17, R3, R33, 0x1, P2 ;  /* 0x0000002103117211 */ /* 0x000fe400010f0eff */
[----:B------:R-:W-:Y:S01]  /*4200*/  LEA R13, R37, R12, 0x1 ;  /* 0x0000000c250d7211 */ /* 0x000fe200078e08ff */
[----:B------:R2:W-:Y:S01]  /*4210*/  STL.64 [R1+0x1e8], R14 ;  /* 0x0001e80e01007387 */ /* 0x0005e20000100a00 */
[CC--:B0-----:R-:W-:Y:S02]  /*4220*/  LEA R24, P0, R18.reuse, R35.reuse, 0x1 ;  /* 0x0000002312187211 */ /* 0x0c1fe400078008ff */
[----:B-1----:R-:W-:Y:S02]  /*4230*/  LEA R22, P1, R19, R35, 0x1 ;  /* 0x0000002313167211 */ /* 0x002fe400078208ff */
[----:B------:R-:W-:-:S02]  /*4240*/  LEA.HI.X.SX32 R25, R18, R33, 0x1, P0 ;  /* 0x0000002112197211 */ /* 0x000fc400000f0eff */
[----:B------:R-:W-:Y:S02]  /*4250*/  LEA.HI.X.SX32 R23, R19, R33, 0x1, P1 ;  /* 0x0000002113177211 */ /* 0x000fe400008f0eff */
[C---:B------:R-:W-:Y:S01]  /*4260*/  LEA R18, P1, R4.reuse, R35, 0x1 ;  /* 0x0000002304127211 */ /* 0x040fe200078208ff */
[----:B------:R0:W-:Y:S01]  /*4270*/  STL.64 [R1+0x1f8], R24 ;  /* 0x0001f81801007387 */ /* 0x0001e20000100a00 */
[C---:B--2---:R-:W-:Y:S02]  /*4280*/  LEA R14, R37.reuse, R13, 0x1 ;  /* 0x0000000d250e7211 */ /* 0x044fe400078e08ff */
[----:B------:R-:W-:Y:S01]  /*4290*/  LEA.HI.X.SX32 R19, R4, R33, 0x1, P1 ;  /* 0x0000002104137211 */ /* 0x000fe200008f0eff */
[----:B------:R1:W-:Y:S01]  /*42a0*/  STL.64 [R1+0x1f0], R22 ;  /* 0x0001f01601007387 */ /* 0x0003e20000100a00 */
[----:B------:R-:W-:Y:S01]  /*42b0*/  LEA R15, R37, R14, 0x1 ;  /* 0x0000000e250f7211 */ /* 0x000fe200078e08ff */
[----:B0-----:R-:W-:Y:S01]  /*42c0*/  CS2R R24, SRZ ;  /* 0x0000000000187805 */ /* 0x001fe2000001ff00 */
[----:B-1----:R-:W-:-:S04]  /*42d0*/  LEA R22, P0, R0, R35, 0x1 ;  /* 0x0000002300167211 */ /* 0x002fc800078008ff */
[----:B------:R-:W-:Y:S02]  /*42e0*/  LEA.HI.X.SX32 R23, R0, R33, 0x1, P0 ;  /* 0x0000002100177211 */ /* 0x000fe400000f0eff */
[----:B------:R-:W-:Y:S02]  /*42f0*/  LEA R20, P0, R5, R35, 0x1 ;  /* 0x0000002305147211 */ /* 0x000fe400078008ff */
[----:B------:R-:W-:Y:S01]  /*4300*/  LEA R0, R37, R15, 0x1 ;  /* 0x0000000f25007211 */ /* 0x000fe200078e08ff */
[----:B------:R0:W-:Y:S01]  /*4310*/  STL.64 [R1+0x1e0], R22 ;  /* 0x0001e01601007387 */ /* 0x0001e20000100a00 */
[----:B------:R-:W-:Y:S02]  /*4320*/  LEA.HI.X.SX32 R21, R5, R33, 0x1, P0 ;  /* 0x0000002105157211 */ /* 0x000fe400000f0eff */
[C---:B------:R-:W-:Y:S01]  /*4330*/  LEA R3, R37.reuse, R0, 0x1 ;  /* 0x0000000025037211 */ /* 0x040fe200078e08ff */
[----:B------:R1:W-:Y:S03]  /*4340*/  STL.64 [R1+0x1d8], R18 ;  /* 0x0001d81201007387 */ /* 0x0003e60000100a00 */
[C---:B------:R-:W-:Y:S01]  /*4350*/  LEA R4, R37.reuse, R3, 0x1 ;  /* 0x0000000325047211 */ /* 0x040fe200078e08ff */
[----:B------:R2:W-:Y:S03]  /*4360*/  STL.64 [R1+0x1d0], R16 ;  /* 0x0001d01001007387 */ /* 0x0005e60000100a00 */
[----:B------:R-:W-:Y:S01]  /*4370*/  LEA R5, R37, R4, 0x1 ;  /* 0x0000000425057211 */ /* 0x000fe200078e08ff */
[----:B------:R3:W-:Y:S01]  /*4380*/  STL.64 [R1+0x1c8], R20 ;  /* 0x0001c81401007387 */ /* 0x0007e20000100a00 */
[----:B0-----:R-:W-:Y:S01]  /*4390*/  CS2R R22, SRZ ;  /* 0x0000000000167805 */ /* 0x001fe2000001ff00 */
[----:B-1----:R-:W-:-:S02]  /*43a0*/  LEA R18, P1, R6, R35, 0x1 ;  /* 0x0000002306127211 */ /* 0x002fc400078208ff */
[C---:B--2---:R-:W-:Y:S02]  /*43b0*/  LEA R16, P2, R7.reuse, R35, 0x1 ;  /* 0x0000002307107211 */ /* 0x044fe400078408ff */
[-C--:B------:R-:W-:Y:S02]  /*43c0*/  LEA.HI.X.SX32 R19, R6, R33.reuse, 0x1, P1 ;  /* 0x0000002106137211 */ /* 0x080fe400008f0eff */
[----:B------:R-:W-:Y:S02]  /*43d0*/  LEA.HI.X.SX32 R17, R7, R33, 0x1, P2 ;  /* 0x0000002107117211 */ /* 0x000fe400010f0eff */
[C---:B---3--:R-:W-:Y:S01]  /*43e0*/  LEA R20, P0, R8.reuse, R35, 0x1 ;  /* 0x0000002308147211 */ /* 0x048fe200078008ff */
[----:B------:R0:W-:Y:S01]  /*43f0*/  STL.64 [R1+0x1c0], R18 ;  /* 0x0001c01201007387 */ /* 0x0001e20000100a00 */
[C---:B------:R-:W-:Y:S02]  /*4400*/  LEA R6, R37.reuse, R5, 0x1 ;  /* 0x0000000525067211 */ /* 0x040fe400078e08ff */
[----:B------:R-:W-:Y:S01]  /*4410*/  LEA.HI.X.SX32 R21, R8, R33, 0x1, P0 ;  /* 0x0000002108157211 */ /* 0x000fe200000f0eff */
[----:B------:R1:W-:Y:S01]  /*4420*/  STL.64 [R1+0x1b8], R16 ;  /* 0x0001b81001007387 */ /* 0x0003e20000100a00 */
[----:B------:R-:W-:-:S03]  /*4430*/  LEA R7, R37, R6, 0x1 ;  /* 0x0000000625077211 */ /* 0x000fc600078e08ff */
[----:B------:R2:W-:Y:S01]  /*4440*/  STL.64 [R1+0x1b0], R20 ;  /* 0x0001b01401007387 */ /* 0x0005e20000100a00 */
[----:B------:R-:W-:Y:S02]  /*4450*/  LEA R8, R37, R7, 0x1 ;  /* 0x0000000725087211 */ /* 0x000fe400078e08ff */
[CC--:B0-----:R-:W-:Y:S02]  /*4460*/  LEA R18, P1, R11.reuse, R35.reuse, 0x1 ;  /* 0x000000230b127211 */ /* 0x0c1fe400078208ff */
[C---:B-1----:R-:W-:Y:S02]  /*4470*/  LEA R16, P2, R12.reuse, R35, 0x1 ;  /* 0x000000230c107211 */ /* 0x042fe400078408ff */
[-C--:B------:R-:W-:Y:S02]  /*4480*/  LEA.HI.X.SX32 R19, R11, R33.reuse, 0x1, P1 ;  /* 0x000000210b137211 */ /* 0x080fe400008f0eff */
[----:B------:R-:W-:Y:S02]  /*4490*/  LEA.HI.X.SX32 R17, R12, R33, 0x1, P2 ;  /* 0x000000210c117211 */ /* 0x000fe400010f0eff */
[----:B--2---:R-:W-:Y:S01]  /*44a0*/  LEA R20, P0, R13, R35, 0x1 ;  /* 0x000000230d147211 */ /* 0x004fe200078008ff */
[----:B------:R0:W-:Y:S01]  /*44b0*/  STL.64 [R1+0x1a8], R18 ;  /* 0x0001a81201007387 */ /* 0x0001e20000100a00 */
[----:B------:R-:W-:-:S02]  /*44c0*/  LEA R11, R37, R8, 0x1 ;  /* 0x00000008250b7211 */ /* 0x000fc400078e08ff */
[----:B------:R-:W-:Y:S01]  /*44d0*/  LEA.HI.X.SX32 R21, R13, R33, 0x1, P0 ;  /* 0x000000210d157211 */ /* 0x000fe200000f0eff */
[----:B------:R1:W-:Y:S04]  /*44e0*/  STL.64 [R1+0x1a0], R16 ;  /* 0x0001a01001007387 */ /* 0x0003e80000100a00 */
[----:B------:R2:W-:Y:S01]  /*44f0*/  STL.64 [R1+0x198], R20 ;  /* 0x0001981401007387 */ /* 0x0005e20000100a00 */
[CC--:B0-----:R-:W-:Y:S02]  /*4500*/  LEA R18, P1, R14.reuse, R35.reuse, 0x1 ;  /* 0x000000230e127211 */ /* 0x0c1fe400078208ff */
[----:B-1----:R-:W-:Y:S02]  /*4510*/  LEA R16, P2, R15, R35, 0x1 ;  /* 0x000000230f107211 */ /* 0x002fe400078408ff */
[----:B------:R-:W-:-:S02]  /*4520*/  LEA.HI.X.SX32 R19, R14, R33, 0x1, P1 ;  /* 0x000000210e137211 */ /* 0x000fc400008f0eff */
[----:B------:R-:W-:Y:S01]  /*4530*/  LEA.HI.X.SX32 R17, R15, R33, 0x1, P2 ;  /* 0x000000210f117211 */ /* 0x000fe200010f0eff */
[----:B--2---:R-:W-:Y:S01]  /*4540*/  CS2R R20, SRZ ;  /* 0x0000000000147805 */ /* 0x004fe2000001ff00 */
[C---:B------:R-:W-:Y:S01]  /*4550*/  LEA R12, P2, R4.reuse, R35, 0x1 ;  /* 0x00000023040c7211 */ /* 0x040fe200078408ff */
[----:B------:R0:W-:Y:S03]  /*4560*/  STL.64 [R1+0x190], R18 ;  /* 0x0001901201007387 */ /* 0x0001e60000100a00 */
[----:B------:R-:W-:Y:S01]  /*4570*/  LEA.HI.X.SX32 R13, R4, R33, 0x1, P2 ;  /* 0x00000021040d7211 */ /* 0x000fe200010f0eff */
[----:B------:R1:W-:Y:S01]  /*4580*/  STL.64 [R1+0x188], R16 ;  /* 0x0001881001007387 */ /* 0x0003e20000100a00 */
[-C--:B0-----:R-:W-:Y:S02]  /*4590*/  LEA R18, P0, R0, R35.reuse, 0x1 ;  /* 0x0000002300127211 */ /* 0x081fe400078008ff */
[----:B-1----:R-:W-:-:S02]  /*45a0*/  LEA R16, P1, R3, R35, 0x1 ;  /* 0x0000002303107211 */ /* 0x002fc400078208ff */
[-C--:B------:R-:W-:Y:S02]  /*45b0*/  LEA.HI.X.SX32 R19, R0, R33.reuse, 0x1, P0 ;  /* 0x0000002100137211 */ /* 0x080fe400000f0eff */
[----:B------:R-:W-:Y:S02]  /*45c0*/  LEA.HI.X.SX32 R17, R3, R33, 0x1, P1 ;  /* 0x0000002103117211 */ /* 0x000fe400008f0eff */
[C---:B------:R-:W-:Y:S01]  /*45d0*/  LEA R14, P1, R6.reuse, R35, 0x1 ;  /* 0x00000023060e7211 */ /* 0x040fe200078208ff */
[----:B------:R0:W-:Y:S01]  /*45e0*/  STL.64 [R1+0x180], R18 ;  /* 0x0001801201007387 */ /* 0x0001e20000100a00 */
[C---:B------:R-:W-:Y:S02]  /*45f0*/  LEA R0, R37.reuse, R11, 0x1 ;  /* 0x0000000b25007211 */ /* 0x040fe400078e08ff */
[----:B------:R-:W-:Y:S01]  /*4600*/  LEA.HI.X.SX32 R15, R6, R33, 0x1, P1 ;  /* 0x00000021060f7211 */ /* 0x000fe200008f0eff */
[----:B------:R1:W-:Y:S01]  /*4610*/  STL.64 [R1+0x178], R16 ;  /* 0x0001781001007387 */ /* 0x0003e20000100a00 */
[----:B------:R-:W-:-:S03]  /*4620*/  LEA R3, R37, R0, 0x1 ;  /* 0x0000000025037211 */ /* 0x000fc600078e08ff */
[----:B------:R2:W-:Y:S01]  /*4630*/  STL.64 [R1+0x170], R12 ;  /* 0x0001700c01007387 */ /* 0x0005e20000100a00 */
[----:B------:R-:W-:Y:S01]  /*4640*/  LEA R4, R37, R3, 0x1 ;  /* 0x0000000325047211 */ /* 0x000fe200078e08ff */
[----:B0-----:R-:W-:Y:S01]  /*4650*/  CS2R R18, SRZ ;  /* 0x0000000000127805 */ /* 0x001fe2000001ff00 */
[-C--:B-1----:R-:W-:Y:S02]  /*4660*/  LEA R16, P0, R5, R35.reuse, 0x1 ;  /* 0x0000002305107211 */ /* 0x082fe400078008ff */
[----:B--2---:R-:W-:Y:S02]  /*4670*/  LEA R12, P2, R7, R35, 0x1 ;  /* 0x00000023070c7211 */ /* 0x004fe400078408ff */
[-C--:B------:R-:W-:Y:S02]  /*4680*/  LEA.HI.X.SX32 R17, R5, R33.reuse, 0x1, P0 ;  /* 0x0000002105117211 */ /* 0x080fe400000f0eff */
[----:B------:R-:W-:Y:S02]  /*4690*/  LEA.HI.X.SX32 R13, R7, R33, 0x1, P2 ;  /* 0x00000021070d7211 */ /* 0x000fe400010f0eff */
[----:B------:R-:W-:Y:S01]  /*46a0*/  LEA R5, R37, R4, 0x1 ;  /* 0x0000000425057211 */ /* 0x000fe200078e08ff */
[----:B------:R0:W-:Y:S04]  /*46b0*/  STL.64 [R1+0x168], R16 ;  /* 0x0001681001007387 */ /* 0x0001e80000100a00 */
[----:B------:R1:W-:Y:S04]  /*46c0*/  STL.64 [R1+0x160], R14 ;  /* 0x0001600e01007387 */ /* 0x0003e80000100a00 */
[----:B------:R2:W-:Y:S01]  /*46d0*/  STL.64 [R1+0x158], R12 ;  /* 0x0001580c01007387 */ /* 0x0005e20000100a00 */
[----:B0-----:R-:W-:-:S02]  /*46e0*/  LEA R16, P0, R8, R35, 0x1 ;  /* 0x0000002308107211 */ /* 0x001fc400078008ff */
[C---:B-1----:R-:W-:Y:S02]  /*46f0*/  LEA R14, P1, R11.reuse, R35, 0x1 ;  /* 0x000000230b0e7211 */ /* 0x042fe400078208ff */
[----:B------:R-:W-:Y:S02]  /*4700*/  LEA.HI.X.SX32 R17, R8, R33, 0x1, P0 ;  /* 0x0000002108117211 */ /* 0x000fe400000f0eff */
[C---:B--2---:R-:W-:Y:S02]  /*4710*/  LEA R12, P2, R0.reuse, R35, 0x1 ;  /* 0x00000023000c7211 */ /* 0x044fe400078408ff */
[-C--:B------:R-:W-:Y:S01]  /*4720*/  LEA.HI.X.SX32 R15, R11, R33.reuse, 0x1, P1 ;  /* 0x000000210b0f7211 */ /* 0x080fe200008f0eff */
[----:B------:R0:W-:Y:S01]  /*4730*/  STL.64 [R1+0x150], R16 ;  /* 0x0001501001007387 */ /* 0x0001e20000100a00 */
[----:B------:R-:W-:Y:S02]  /*4740*/  LEA.HI.X.SX32 R13, R0, R33, 0x1, P2 ;  /* 0x00000021000d7211 */ /* 0x000fe400010f0eff */
[----:B------:R-:W-:Y:S01]  /*4750*/  LEA R0, R37, R5, 0x1 ;  /* 0x0000000525007211 */ /* 0x000fe200078e08ff */
[----:B------:R1:W-:Y:S01]  /*4760*/  STL.64 [R1+0x148], R14 ;  /* 0x0001480e01007387 */ /* 0x0003e20000100a00 */
[----:B------:R-:W-:Y:S01]  /*4770*/  MOV R8, c[0x0][0x1a4] ;  /* 0x0000690000087a02 */ /* 0x000fe20000000f00 */
[----:B------:R-:W-:Y:S01]  /*4780*/  CS2R R36, SRZ ;  /* 0x0000000000247805 */ /* 0x000fe2000001ff00 */
[----:B------:R-:W-:Y:S01]  /*4790*/  LEA R6, P3, R0, R35, 0x1 ;  /* 0x0000002300067211 */ /* 0x000fe200078608ff */
[----:B------:R2:W-:Y:S01]  /*47a0*/  STL.64 [R1+0x140], R12 ;  /* 0x0001400c01007387 */ /* 0x0005e20000100a00 */
[C---:B------:R-:W-:Y:S01]  /*47b0*/  LEA R69, R8.reuse, R8, 0x5 ;  /* 0x0000000808457211 */ /* 0x040fe200078e28ff */
[----:B------:R-:W-:Y:S01]  /*47c0*/  IMAD R63, R8, 0x44, RZ ;  /* 0x00000044083f7824 */ /* 0x000fe200078e02ff */
[----:B------:R-:W-:Y:S01]  /*47d0*/  LEA.HI.X.SX32 R7, R0, R33, 0x1, P3 ;  /* 0x0000002100077211 */ /* 0x000fe200018f0eff */
[C---:B------:R-:W-:Y:S01]  /*47e0*/  IMAD R62, R8.reuse, 0x42, RZ ;  /* 0x00000042083e7824 */ /* 0x040fe200078e02ff */
[CC--:B0-----:R-:W-:Y:S01]  /*47f0*/  LEA R16, P0, R3.reuse, R35.reuse, 0x1 ;  /* 0x0000002303107211 */ /* 0x0c1fe200078008ff */
[C---:B------:R-:W-:Y:S01]  /*4800*/  IMAD R10, R8.reuse, 0x22, RZ ;  /* 0x00000022080a7824 */ /* 0x040fe200078e02ff */
[----:B------:R-:W-:Y:S01]  /*4810*/  MOV R0, 0xff800000 ;  /* 0xff80000000007802 */ /* 0x000fe20000000f00 */
[----:B------:R-:W-:Y:S01]  /*4820*/  IMAD R64, R8, 0x46, RZ ;  /* 0x0000004608407824 */ /* 0x000fe200078e02ff */
[----:B-1----:R-:W-:Y:S01]  /*4830*/  LEA R14, P1, R4, R35, 0x1 ;  /* 0x00000023040e7211 */ /* 0x002fe200078208ff */
[C---:B------:R-:W-:Y:S01]  /*4840*/  IMAD R72, R8.reuse, 0x23, RZ ;  /* 0x0000002308487824 */ /* 0x040fe200078e02ff */
[----:B------:R-:W-:Y:S01]  /*4850*/  LEA.HI.X.SX32 R17, R3, R33, 0x1, P0 ;  /* 0x0000002103117211 */ /* 0x000fe200000f0eff */
[C---:B------:R-:W-:Y:S01]  /*4860*/  IMAD R65, R8.reuse, 0x48, RZ ;  /* 0x0000004808417824 */ /* 0x040fe200078e02ff */
[C---:B--2---:R-:W-:Y:S01]  /*4870*/  LEA R12, P2, R5.reuse, R35, 0x1 ;  /* 0x00000023050c7211 */ /* 0x044fe200078408ff */
[----:B------:R-:W-:Y:S01]  /*4880*/  IMAD R11, R8, 0x12, RZ ;  /* 0x00000012080b7824 */ /* 0x000fe200078e02ff */
[-C--:B------:R-:W-:Y:S01]  /*4890*/  LEA.HI.X.SX32 R15, R4, R33.reuse, 0x1, P1 ;  /* 0x00000021040f7211 */ /* 0x080fe200008f0eff */
[----:B------:R-:W-:Y:S01]  /*48a0*/  STL.64 [R1+0x138], R16 ;  /* 0x0001381001007387 */ /* 0x000fe20000100a00 */
[----:B------:R-:W-:Y:S01]  /*48b0*/  LEA.HI.X.SX32 R13, R5, R33, 0x1, P2 ;  /* 0x00000021050d7211 */ /* 0x000fe200010f0eff */
[C---:B------:R-:W-:Y:S01]  /*48c0*/  IMAD R66, R8.reuse, 0x4a, RZ ;  /* 0x0000004a08427824 */ /* 0x040fe200078e02ff */
[----:B------:R-:W-:Y:S01]  /*48d0*/  MOV R4, 0x3f800000 ;  /* 0x3f80000000047802 */ /* 0x000fe20000000f00 */
[----:B------:R-:W-:Y:S01]  /*48e0*/  STL.64 [R1+0x130], R14 ;  /* 0x0001300e01007387 */ /* 0x000fe20000100a00 */
[----:B------:R-:W-:Y:S01]  /*48f0*/  MOV R5, 0x3f800000 ;  /* 0x3f80000000057802 */ /* 0x000fe20000000f00 */
[----:B------:R-:W-:Y:S01]  /*4900*/  IMAD R68, R8, 0x4e, RZ ;  /* 0x0000004e08447824 */ /* 0x000fe200078e02ff */
[-C--:B------:R-:W-:Y:S01]  /*4910*/  IADD3 R160, P0, R63, R150.reuse, RZ ;  /* 0x000000963fa07210 */ /* 0x080fe20007f1e0ff */
[----:B------:R0:W-:Y:S01]  /*4920*/  STL.64 [R1+0x128], R12 ;  /* 0x0001280c01007387 */ /* 0x0001e20000100a00 */
[----:B------:R-:W-:Y:S01]  /*4930*/  IADD3 R164, P3, R62, R150, RZ ;  /* 0x000000963ea47210 */ /* 0x000fe20007f7e0ff */
[C---:B------:R-:W-:Y:S01]  /*4940*/  IMAD R78, R8.reuse, 0x13, RZ ;  /* 0x00000013084e7824 */ /* 0x040fe200078e02ff */
[----:B------:R-:W-:Y:S01]  /*4950*/  LEA R70, R8, R8, 0x4 ;  /* 0x0000000808467211 */ /* 0x000fe200078e20ff */
[----:B------:R1:W-:Y:S01]  /*4960*/  STL.64 [R1+0x120], R6 ;  /* 0x0001200601007387 */ /* 0x0003e20000100a00 */
[-C--:B------:R-:W-:Y:S01]  /*4970*/  IADD3 R162, P6, R10, R150.reuse, RZ ;  /* 0x000000960aa27210 */ /* 0x080fe20007fde0ff */
[----:B------:R-:W-:Y:S01]  /*4980*/  IMAD R77, R8, 0x25, RZ ;  /* 0x00000025084d7824 */ /* 0x000fe200078e02ff */
[-C--:B------:R-:W-:Y:S01]  /*4990*/  IADD3 R158, P1, R64, R150.reuse, RZ ;  /* 0x00000096409e7210 */ /* 0x080fe20007f3e0ff */
[----:B------:R-:W-:Y:S01]  /*49a0*/  STL [R1+0x98], R0 ;  /* 0x0000980001007387 */ /* 0x000fe20000100800 */
[-C--:B------:R-:W-:Y:S01]  /*49b0*/  LEA.HI.X.SX32 R161, R10, R151.reuse, 0x1, P0 ;  /* 0x000000970aa17211 */ /* 0x080fe200000f0eff */
[C---:B------:R-:W-:Y:S01]  /*49c0*/  IMAD R67, R8.reuse, 0x4c, RZ ;  /* 0x0000004c08437824 */ /* 0x040fe200078e02ff */
[-C--:B------:R-:W-:Y:S01]  /*49d0*/  LEA.HI.X.SX32 R165, R69, R151.reuse, 0x1, P3 ;  /* 0x0000009745a57211 */ /* 0x080fe200018f0eff */
[----:B------:R-:W-:Y:S01]  /*49e0*/  STL [R1+0x11c], R4 ;  /* 0x00011c0401007387 */ /* 0x000fe20000100800 */
[----:B0-----:R-:W-:Y:S01]  /*49f0*/  IMAD R12, R8, 0x24, RZ ;  /* 0x00000024080c7824 */ /* 0x001fe200078e02ff */
[-C--:B------:R-:W-:Y:S01]  /*4a00*/  LEA.HI.X.SX32 R163, R70, R151.reuse, 0x1, P6 ;  /* 0x0000009746a37211 */ /* 0x080fe200030f0eff */
[----:B------:R-:W-:Y:S01]  /*4a10*/  IMAD R13, R8, 0x26, RZ ;  /* 0x00000026080d7824 */ /* 0x000fe200078e02ff */
[----:B-1----:R-:W-:Y:S01]  /*4a20*/  MOV R6, 0x3f800000 ;  /* 0x3f80000000067802 */ /* 0x002fe20000000f00 */
[----:B------:R-:W-:Y:S01]  /*4a30*/  STL [R1+0xec], RZ ;  /* 0x0000ecff01007387 */ /* 0x000fe20000100800 */
[-C--:B------:R-:W-:Y:S01]  /*4a40*/  IADD3 R64, P0, R12, R150.reuse, RZ ;  /* 0x000000960c407210 */ /* 0x080fe20007f1e0ff */
[----:B------:R-:W-:Y:S01]  /*4a50*/  IMAD R79, R8, 0x27, RZ ;  /* 0x00000027084f7824 */ /* 0x000fe200078e02ff */
[-C--:B------:R-:W-:Y:S01]  /*4a60*/  IADD3 R156, P5, R65, R150.reuse, RZ ;  /* 0x00000096419c7210 */ /* 0x080fe20007fbe0ff */
[----:B------:R0:W-:Y:S01]  /*4a70*/  STL [R1+0x118], R6 ;  /* 0x0001180601007387 */ /* 0x0001e20000100800 */
[-C--:B------:R-:W-:Y:S01]  /*4a80*/  LEA.HI.X.SX32 R159, R72, R151.reuse, 0x1, P1 ;  /* 0x00000097489f7211 */ /* 0x080fe200008f0eff */
[----:B------:R-:W-:Y:S01]  /*4a90*/  IMAD R14, R8, 0xa, RZ ;  /* 0x0000000a080e7824 */ /* 0x000fe200078e02ff */
[CC--:B------:R-:W-:Y:S01]  /*4aa0*/  LEA.HI.X.SX32 R65, R11.reuse, R151.reuse, 0x1, P0 ;  /* 0x000000970b417211 */ /* 0x0c0fe200000f0eff */
[----:B------:R1:W-:Y:S01]  /*4ab0*/  STL [R1+0x114], R5 ;  /* 0x0001140501007387 */ /* 0x0003e20000100800 */
[-C--:B------:R-:W-:Y:S01]  /*4ac0*/  IADD3 R154, P4, R66, R150.reuse, RZ ;  /* 0x00000096429a7210 */ /* 0x080fe20007f9e0ff */
[----:B------:R-:W-:Y:S01]  /*4ad0*/  IMAD R40, R8, 0x28, RZ ;  /* 0x0000002808287824 */ /* 0x000fe200078e02ff */
[----:B------:R-:W-:Y:S01]  /*4ae0*/  IADD3 R66, P3, R68, R150, RZ ;  /* 0x0000009644427210 */ /* 0x000fe20007f7e0ff */
[----:B------:R2:W-:Y:S01]  /*4af0*/  STL [R1+0x110], R4 ;  /* 0x0001100401007387 */ /* 0x0005e20000100800 */
[C---:B------:R-:W-:Y:S01]  /*4b00*/  LEA R74, R8.reuse, R8, 0x3 ;  /* 0x00000008084a7211 */ /* 0x040fe200078e18ff */
[C---:B------:R-:W-:Y:S01]  /*4b10*/  IMAD R15, R8.reuse, 0x14, RZ ;  /* 0x00000014080f7824 */ /* 0x040fe200078e02ff */
[----:B0-----:R-:W-:Y:S01]  /*4b20*/  MOV R6, 0xff800000 ;  /* 0xff80000000067802 */ /* 0x001fe20000000f00 */
[C---:B------:R-:W-:Y:S01]  /*4b30*/  IMAD R71, R8.reuse, 0x50, RZ ;  /* 0x0000005008477824 */ /* 0x040fe200078e02ff */
[-C--:B------:R-:W-:Y:S01]  /*4b40*/  IADD3 R68, P6, R11, R150.reuse, RZ ;  /* 0x000000960b447210 */ /* 0x080fe20007fde0ff */
[----:B------:R-:W-:Y:S01]  /*4b50*/  IMAD R41, R8, 0x2a, RZ ;  /* 0x0000002a08297824 */ /* 0x000fe200078e02ff */
[----:B-1----:R-:W-:Y:S01]  /*4b60*/  MOV R5, 0xff800000 ;  /* 0xff80000000057802 */ /* 0x002fe20000000f00 */
[----:B------:R-:W-:Y:S01]  /*4b70*/  STL [R1+0x9c], R6 ;  /* 0x00009c0601007387 */ /* 0x000fe20000100800 */
[-C--:B------:R-:W-:Y:S01]  /*4b80*/  LEA.HI.X.SX32 R69, R74, R151.reuse, 0x1, P6 ;  /* 0x000000974a457211 */ /* 0x080fe200030f0eff */
[----:B------:R-:W-:Y:S01]  /*4b90*/  IMAD R73, R8, 0x52, RZ ;  /* 0x0000005208497824 */ /* 0x000fe200078e02ff */
[----:B--2---:R-:W-:Y:S01]  /*4ba0*/  MOV R4, 0xff800000 ;  /* 0xff80000000047802 */ /* 0x004fe20000000f00 */
[----:B------:R-:W-:Y:S01]  /*4bb0*/  STL [R1+0xa8], R5 ;  /* 0x0000a80501007387 */ /* 0x000fe20000100800 */
[-C--:B------:R-:W-:Y:S01]  /*4bc0*/  LEA.HI.X.SX32 R157, R12, R151.reuse, 0x1, P5 ;  /* 0x000000970c9d7211 */ /* 0x080fe200028f0eff */
[C---:B------:R-:W-:Y:S01]  /*4bd0*/  IMAD R75, R8.reuse, 0x54, RZ ;  /* 0x00000054084b7824 */ /* 0x040fe200078e02ff */
[----:B------:R-:W-:Y:S01]  /*4be0*/  IADD3 R152, P2, R67, R150, RZ ;  /* 0x0000009643987210 */ /* 0x000fe20007f5e0ff */
[----:B------:R0:W-:Y:S01]  /*4bf0*/  STL [R1+0xac], R4 ;  /* 0x0000ac0401007387 */ /* 0x0001e20000100800 */
[-C--:B------:R-:W-:Y:S01]  /*4c00*/  LEA.HI.X.SX32 R155, R77, R151.reuse, 0x1, P4 ;  /* 0x000000974d9b7211 */ /* 0x080fe200020f0eff */
[C---:B------:R-:W-:Y:S01]  /*4c10*/  IMAD R86, R8.reuse, 0x15, RZ ;  /* 0x0000001508567824 */ /* 0x040fe200078e02ff */
[-C--:B------:R-:W-:Y:S01]  /*4c20*/  LEA.HI.X.SX32 R67, R79, R151.reuse, 0x1, P3 ;  /* 0x000000974f437211 */ /* 0x080fe200018f0eff */
[----:B------:R-:W-:Y:S01]  /*4c30*/  STL [R1], RZ ;  /* 0x000000ff01007387 */ /* 0x000fe20000100800 */
[C---:B------:R-:W-:Y:S01]  /*4c40*/  LEA R81, R8.reuse, R8, 0x2 ;  /* 0x0000000808517211 */ /* 0x040fe200078e10ff */
[C---:B------:R-:W-:Y:S01]  /*4c50*/  IMAD R85, R8.reuse, 0x29, RZ ;  /* 0x0000002908557824 */ /* 0x040fe200078e02ff */
[-C--:B------:R-:W-:Y:S01]  /*4c60*/  LEA.HI.X.SX32 R153, R13, R151.reuse, 0x1, P2 ;  /* 0x000000970d997211 */ /* 0x080fe200010f0eff */
[----:B------:R-:W-:Y:S01]  /*4c70*/  STL [R1+0x4], RZ ;  /* 0x000004ff01007387 */ /* 0x000fe20000100800 */
[-C--:B------:R-:W-:Y:S01]  /*4c80*/  IADD3 R72, P2, R15, R150.reuse, RZ ;  /* 0x000000960f487210 */ /* 0x080fe20007f5e0ff */
[C---:B------:R-:W-:Y:S01]  /*4c90*/  IMAD R42, R8.reuse, 0x16, RZ ;  /* 0x00000016082a7824 */ /* 0x040fe200078e02ff */
[-C--:B------:R-:W-:Y:S01]  /*4ca0*/  IADD3 R62, P1, R71, R150.reuse, RZ ;  /* 0x00000096473e7210 */ /* 0x080fe20007f3e0ff */
[----:B------:R-:W-:Y:S01]  /*4cb0*/  STL [R1+0x8], RZ ;  /* 0x000008ff01007387 */ /* 0x000fe20000100800 */
[-C--:B------:R-:W-:Y:S01]  /*4cc0*/  IADD3 R70, P6, R73, R150.reuse, RZ ;  /* 0x0000009649467210 */ /* 0x080fe20007fde0ff */
[----:B------:R-:W-:Y:S01]  /*4cd0*/  IMAD R76, R8, 0x56, RZ ;  /* 0x00000056084c7824 */ /* 0x000fe200078e02ff */
[----:B------:R-:W-:Y:S01]  /*4ce0*/  IADD3 R10, P5, R75, R150, RZ ;  /* 0x000000964b0a7210 */ /* 0x000fe20007fbe0ff */
[----:B------:R-:W-:Y:S01]  /*4cf0*/  STL [R1+0xc], RZ ;  /* 0x00000cff01007387 */ /* 0x000fe20000100800 */
[-C--:B------:R-:W-:Y:S01]  /*4d00*/  LEA.HI.X.SX32 R73, R14, R151.reuse, 0x1, P2 ;  /* 0x000000970e497211 */ /* 0x080fe200010f0eff */
[----:B------:R-:W-:Y:S01]  /*4d10*/  IMAD R43, R8, 0x2c, RZ ;  /* 0x0000002c082b7824 */ /* 0x000fe200078e02ff */
[-C--:B------:R-:W-:Y:S01]  /*4d20*/  LEA.HI.X.SX32 R63, R40, R151.reuse, 0x1, P1 ;  /* 0x00000097283f7211 */ /* 0x080fe200008f0eff */
[----:B------:R-:W-:Y:S01]  /*4d30*/  STL [R1+0x50], RZ ;  /* 0x000050ff01007387 */ /* 0x000fe20000100800 */
[-C--:B------:R-:W-:Y:S01]  /*4d40*/  LEA.HI.X.SX32 R71, R85, R151.reuse, 0x1, P6 ;  /* 0x0000009755477211 */ /* 0x080fe200030f0eff */
[C---:B------:R-:W-:Y:S01]  /*4d50*/  IMAD R90, R8.reuse, 0xb, RZ ;  /* 0x0000000b085a7824 */ /* 0x040fe200078e02ff */
[-C--:B------:R-:W-:Y:S01]  /*4d60*/  LEA.HI.X.SX32 R11, R41, R151.reuse, 0x1, P5 ;  /* 0x00000097290b7211 */ /* 0x080fe200028f0eff */
[----:B------:R-:W-:Y:S01]  /*4d70*/  STL [R1+0x54], RZ ;  /* 0x000054ff01007387 */ /* 0x000fe20000100800 */
[C---:B------:R-:W-:Y:S01]  /*4d80*/  IMAD R88, R8.reuse, 0x2b, RZ ;  /* 0x0000002b08587824 */ /* 0x040fe200078e02ff */
[CC--:B------:R-:W-:Y:S01]  /*4d90*/  LEA R112, R8.reuse, R8.reuse, 0x1 ;  /* 0x0000000808707211 */ /* 0x0c0fe200078e08ff */
[C---:B------:R-:W-:Y:S01]  /*4da0*/  IMAD R80, R8.reuse, 0x58, RZ ;  /* 0x0000005808507824 */ /* 0x040fe200078e02ff */
[----:B------:R-:W-:Y:S01]  /*4db0*/  STL [R1+0x58], RZ ;  /* 0x000058ff01007387 */ /* 0x000fe20000100800 */
[C---:B------:R-:W-:Y:S01]  /*4dc0*/  IMAD R82, R8.reuse, 0x5a, RZ ;  /* 0x0000005a08527824 */ /* 0x040fe200078e02ff */
[C---:B------:R-:W-:Y:S01]  /*4dd0*/  LEA R133, R8.reuse, -R8, 0x3 ;  /* 0x8000000808857211 */ /* 0x040fe200078e18ff */
[C---:B------:R-:W-:Y:S01]  /*4de0*/  IMAD R44, R8.reuse, 0x2e, RZ ;  /* 0x0000002e082c7824 */ /* 0x040fe200078e02ff */
[----:B------:R-:W-:Y:S01]  /*4df0*/  STL [R1+0x5c], RZ ;  /* 0x00005cff01007387 */ /* 0x000fe20000100800 */
[----:B------:R-:W-:Y:S01]  /*4e00*/  IMAD R105, R8, 0x2d, RZ ;  /* 0x0000002d08697824 */ /* 0x000fe200078e02ff */
[----:B------:R-:W-:Y:S01]  /*4e10*/  IADD3 R12, P2, R82, R150, RZ ;  /* 0x00000096520c7210 */ /* 0x000fe20007f5e0ff */
[C---:B------:R-:W-:Y:S01]  /*4e20*/  IMAD R106, R8.reuse, 0x17, RZ ;  /* 0x00000017086a7824 */ /* 0x040fe200078e02ff */
[----:B------:R-:W-:Y:S01]  /*4e30*/  STL [R1+0x70], RZ ;  /* 0x000070ff01007387 */ /* 0x000fe20000100800 */
[C---:B------:R-:W-:Y:S01]  /*4e40*/  IMAD R84, R8.reuse, 0x5e, RZ ;  /* 0x0000005e08547824 */ /* 0x040fe200078e02ff */
[CC--:B------:R-:W-:Y:S01]  /*4e50*/  LEA R140, R8.reuse, -R8.reuse, 0x4 ;  /* 0x80000008088c7211 */ /* 0x0c0fe200078e20ff */
[C---:B------:R-:W-:Y:S01]  /*4e60*/  IMAD R83, R8.reuse, 0x5c, RZ ;  /* 0x0000005c08537824 */ /* 0x040fe200078e02ff */
[----:B------:R-:W-:Y:S01]  /*4e70*/  STL [R1+0x74], RZ ;  /* 0x000074ff01007387 */ /* 0x000fe20000100800 */
[C---:B------:R-:W-:Y:S01]  /*4e80*/  IMAD R45, R8.reuse, 0x6, RZ ;  /* 0x00000006082d7824 */ /* 0x040fe200078e02ff */
[CC--:B------:R-:W-:Y:S01]  /*4e90*/  LEA R142, R8.reuse, -R8.reuse, 0x5 ;  /* 0x80000008088e7211 */ /* 0x0c0fe200078e28ff */
[C---:B------:R-:W-:Y:S01]  /*4ea0*/  IMAD R107, R8.reuse, 0x2f, RZ ;  /* 0x0000002f086b7824 */ /* 0x040fe200078e02ff */
[----:B------:R-:W-:Y:S01]  /*4eb0*/  STL [R1+0x78], RZ ;  /* 0x000078ff01007387 */ /* 0x000fe20000100800 */
[C---:B------:R-:W-:Y:S01]  /*4ec0*/  IMAD R47, R8.reuse, 0x18, RZ ;  /* 0x00000018082f7824 */ /* 0x040fe200078e02ff */
[C---:B------:R-:W-:Y:S01]  /*4ed0*/  SHF.L.U32 R61, R8.reuse, 0x1, RZ ;  /* 0x00000001083d7819 */ /* 0x040fe200000006ff */
        /* <DEDUP_REMOVED lines=19> */
[C---:B------:R-:W-:Y:S01]  /*5010*/  LEA R143, R8.reuse, -R8, 0x6 ;  /* 0x80000008088f7211 */ /* 0x040fe200078e30ff */
[C---:B------:R-:W-:Y:S01]  /*5020*/  IMAD R51, R8.reuse, 0x34, RZ ;  /* 0x0000003408337824 */ /* 0x040fe200078e02ff */
[----:B------:R-:W-:Y:S01]  /*5030*/  STL.64 [R1+0x418], R164 ;  /* 0x000418a401007387 */ /* 0x000fe20000100a00 */
[C---:B------:R-:W-:Y:S01]  /*5040*/  IMAD R120, R8.reuse, 0x33, RZ ;  /* 0x0000003308787824 */ /* 0x040fe200078e02ff */
[----:B------:R-:W-:Y:S01]  /*5050*/  MOV R3, RZ ;  /* 0x000000ff00037202 */ /* 0x000fe20000000f00 */
[C---:B------:R-:W-:Y:S01]  /*5060*/  IMAD R122, R8.reuse, 0xd, RZ ;  /* 0x0000000d087a7824 */ /* 0x040fe200078e02ff */
[----:B------:R-:W-:Y:S01]  /*5070*/  STL.64 [R1+0x498], R162 ;  /* 0x000498a201007387 */ /* 0x000fe20000100a00 */
[C---:B------:R-:W-:Y:S01]  /*5080*/  IMAD R114, R8.reuse, 0x6a, RZ ;  /* 0x0000006a08727824 */ /* 0x040fe200078e02ff */
[----:B------:R-:W-:Y:S01]  /*5090*/  MOV R0, RZ ;  /* 0x000000ff00007202 */ /* 0x000fe20000000f00 */
[C---:B------:R-:W-:Y:S01]  /*50a0*/  IMAD R113, R8.reuse, 0x68, RZ ;  /* 0x0000006808717824 */ /* 0x040fe200078e02ff */
[----:B------:R-:W-:Y:S01]  /*50b0*/  STL.64 [R1+0x410], R160 ;  /* 0x000410a001007387 */ /* 0x000fe20000100a00 */
[C---:B------:R-:W-:Y:S01]  /*50c0*/  IMAD R53, R8.reuse, 0x36, RZ ;  /* 0x0000003608357824 */ /* 0x040fe200078e02ff */
[----:B------:R-:W-:Y:S01]  /*50d0*/  CS2R R32, SRZ ;  /* 0x0000000000207805 */ /* 0x000fe2000001ff00 */
[C---:B------:R-:W-:Y:S01]  /*50e0*/  IMAD R115, R8.reuse, 0x6c, RZ ;  /* 0x0000006c08737824 */ /* 0x040fe200078e02ff */
[----:B------:R-:W-:Y:S01]  /*50f0*/  STL.64 [R1+0x408], R158 ;  /* 0x0004089e01007387 */ /* 0x000fe20000100a00 */
[C---:B------:R-:W-:Y:S01]  /*5100*/  IMAD R129, R8.reuse, 0x35, RZ ;  /* 0x0000003508817824 */ /* 0x040fe200078e02ff */
[----:B------:R-:W-:Y:S01]  /*5110*/  CS2R R34, SRZ ;  /* 0x0000000000227805 */ /* 0x000fe2000001ff00 */
[C---:B------:R-:W-:Y:S01]  /*5120*/  IMAD R116, R8.reuse, 0x6e, RZ ;  /* 0x0000006e08747824 */ /* 0x040fe200078e02ff */
[----:B------:R1:W-:Y:S01]  /*5130*/  STL.64 [R1+0x490], R64 ;  /* 0x0004904001007387 */ /* 0x0003e20000100a00 */
[C---:B------:R-:W-:Y:S01]  /*5140*/  IMAD R130, R8.reuse, 0x1b, RZ ;  /* 0x0000001b08827824 */ /* 0x040fe200078e02ff */
[----:B------:R-:W-:Y:S01]  /*5150*/  CS2R R16, SRZ ;  /* 0x0000000000107805 */ /* 0x000fe2000001ff00 */
[C---:B------:R-:W-:Y:S01]  /*5160*/  IMAD R131, R8.reuse, 0x37, RZ ;  /* 0x0000003708837824 */ /* 0x040fe200078e02ff */
[----:B------:R2:W-:Y:S01]  /*5170*/  STL.64 [R1+0x4d8], R68 ;  /* 0x0004d84401007387 */ /* 0x0005e20000100a00 */
[C---:B------:R-:W-:Y:S01]  /*5180*/  IMAD R54, R8.reuse, 0xe, RZ ;  /* 0x0000000e08367824 */ /* 0x040fe200078e02ff */
[----:B0-----:R-:W-:Y:S01]  /*5190*/  CS2R R4, SRZ ;  /* 0x0000000000047805 */ /* 0x001fe2000001ff00 */
[C---:B------:R-:W-:Y:S01]  /*51a0*/  IMAD R55, R8.reuse, 0x1c, RZ ;  /* 0x0000001c08377824 */ /* 0x040fe200078e02ff */
[----:B------:R-:W-:Y:S01]  /*51b0*/  STL.64 [R1+0x400], R156 ;  /* 0x0004009c01007387 */ /* 0x000fe20000100a00 */
[C---:B------:R-:W-:Y:S01]  /*51c0*/  IMAD R56, R8.reuse, 0x38, RZ ;  /* 0x0000003808387824 */ /* 0x040fe200078e02ff */
[----:B------:R-:W-:Y:S01]  /*51d0*/  CS2R R6, SRZ ;  /* 0x0000000000067805 */ /* 0x000fe2000001ff00 */
[C---:B------:R-:W-:Y:S01]  /*51e0*/  IMAD R119, R8.reuse, 0x70, RZ ;  /* 0x0000007008777824 */ /* 0x040fe200078e02ff */
[-C--:B-1----:R-:W-:Y:S01]  /*51f0*/  IADD3 R64, P0, R13, R150.reuse, RZ ;  /* 0x000000960d407210 */ /* 0x082fe20007f1e0ff */
[C---:B------:R-:W-:Y:S01]  /*5200*/  IMAD R121, R8.reuse, 0x72, RZ ;  /* 0x0000007208797824 */ /* 0x040fe200078e02ff */
[-C--:B------:R-:W-:Y:S01]  /*5210*/  LEA.HI.X.SX32 R13, R105, R151.reuse, 0x1, P2 ;  /* 0x00000097690d7211 */ /* 0x080fe200010f0eff */
[----:B------:R-:W-:Y:S01]  /*5220*/  IMAD R57, R8, 0x3a, RZ ;  /* 0x0000003a08397824 */ /* 0x000fe200078e02ff */
[----:B------:R-:W-:Y:S01]  /*5230*/  LEA.HI.X.SX32 R65, R78, R151, 0x1, P0 ;  /* 0x000000974e417211 */ /* 0x000fe200000f0eff */
[----:B------:R-:W-:Y:S01]  /*5240*/  IMAD R123, R8, 0x74, RZ ;  /* 0x00000074087b7824 */ /* 0x000fe200078e02ff */
[----:B--2---:R-:W-:Y:S01]  /*5250*/  IADD3 R68, P4, R76, R150, RZ ;  /* 0x000000964c447210 */ /* 0x004fe20007f9e0ff */
[----:B------:R-:W-:-:S02]  /*5260*/  IMAD R137, R8, 0x39, RZ ;  /* 0x0000003908897824 */ /* 0x000fc400078e02ff */
[----:B------:R0:W-:Y:S01]  /*5270*/  STL.64 [R1+0x488], R64 ;  /* 0x0004884001007387 */ /* 0x0001e20000100a00 */
[-C--:B------:R-:W-:Y:S01]  /*5280*/  LEA.HI.X.SX32 R69, R88, R151.reuse, 0x1, P4 ;  /* 0x0000009758457211 */ /* 0x080fe200020f0eff */
[C---:B------:R-:W-:Y:S02]  /*5290*/  IMAD R138, R8.reuse, 0x1d, RZ ;  /* 0x0000001d088a7824 */ /* 0x040fe400078e02ff */
[----:B------:R-:W-:Y:S01]  /*52a0*/  STL.64 [R1+0x3f8], R154 ;  /* 0x0003f89a01007387 */ /* 0x000fe20000100a00 */
[C---:B------:R-:W-:Y:S02]  /*52b0*/  IMAD R128, R8.reuse, 0x76, RZ ;  /* 0x0000007608807824 */ /* 0x040fe400078e02ff */
[C---:B------:R-:W-:Y:S01]  /*52c0*/  IMAD R139, R8.reuse, 0x3b, RZ ;  /* 0x0000003b088b7824 */ /* 0x040fe200078e02ff */
[----:B------:R1:W-:Y:S01]  /*52d0*/  STL.64 [R1+0x3e0], R66 ;  /* 0x0003e04201007387 */ /* 0x0003e20000100a00 */
[C---:B------:R-:W-:Y:S02]  /*52e0*/  IMAD R58, R8.reuse, 0x1e, RZ ;  /* 0x0000001e083a7824 */ /* 0x040fe400078e02ff */
[----:B------:R-:W-:Y:S01]  /*52f0*/  IMAD R59, R8, 0x3c, RZ ;  /* 0x0000003c083b7824 */ /* 0x000fe200078e02ff */
[-C--:B0-----:R-:W-:Y:S01]  /*5300*/  IADD3 R64, P0, R14, R150.reuse, RZ ;  /* 0x000000960e407210 */ /* 0x081fe20007f1e0ff */
[----:B------:R-:W-:Y:S01]  /*5310*/  STL.64 [R1+0x3f0], R152 ;  /* 0x0003f09801007387 */ /* 0x000fe20000100a00 */
[----:B------:R-:W-:Y:S01]  /*5320*/  IADD3 R14, P6, R84, R150, RZ ;  /* 0x00000096540e7210 */ /* 0x000fe20007fde0ff */
[C---:B------:R-:W-:Y:S01]  /*5330*/  IMAD R132, R8.reuse, 0x78, RZ ;  /* 0x0000007808847824 */ /* 0x040fe200078e02ff */
[----:B------:R-:W-:Y:S01]  /*5340*/  LEA.HI.X.SX32 R65, R81, R151, 0x1, P0 ;  /* 0x0000009751417211 */ /* 0x000fe200000f0eff */
[----:B------:R-:W-:-:S02]  /*5350*/  IMAD R134, R8, 0x7a, RZ ;  /* 0x0000007a08867824 */ /* 0x000fc400078e02ff */
[----:B------:R-:W-:Y:S01]  /*5360*/  IMAD R60, R8, 0x3e, RZ ;  /* 0x0000003e083c7824 */ /* 0x000fe200078e02ff */
[-C--:B-1----:R-:W-:Y:S01]  /*5370*/  IADD3 R66, P3, R40, R150.reuse, RZ ;  /* 0x0000009628427210 */ /* 0x082fe20007f7e0ff */
[----:B------:R0:W-:Y:S01]  /*5380*/  STL.64 [R1+0x4f8], R64 ;  /* 0x0004f84001007387 */ /* 0x0001e20000100a00 */
[-C--:B------:R-:W-:Y:S01]  /*5390*/  IADD3 R40, P4, R87, R150.reuse, RZ ;  /* 0x0000009657287210 */ /* 0x080fe20007f9e0ff */
[C---:B------:R-:W-:Y:S01]  /*53a0*/  IMAD R135, R8.reuse, 0x7c, RZ ;  /* 0x0000007c08877824 */ /* 0x040fe200078e02ff */
[-C--:B------:R-:W-:Y:S01]  /*53b0*/  LEA.HI.X.SX32 R67, R15, R151.reuse, 0x1, P3 ;  /* 0x000000970f437211 */ /* 0x080fe200018f0eff */
[C---:B------:R-:W-:Y:S01]  /*53c0*/  IMAD R141, R8.reuse, 0x3d, RZ ;  /* 0x0000003d088d7824 */ /* 0x040fe200078e02ff */
[----:B------:R-:W-:Y:S01]  /*53d0*/  LEA.HI.X.SX32 R15, R107, R151, 0x1, P6 ;  /* 0x000000976b0f7211 */ /* 0x000fe200030f0eff */
[----:B------:R-:W-:Y:S02]  /*53e0*/  IMAD R136, R8, 0x7e, RZ ;  /* 0x0000007e08887824 */ /* 0x000fe400078e02ff */
[----:B------:R1:W-:Y:S04]  /*53f0*/  STL.64 [R1+0x480], R66 ;  /* 0x0004804201007387 */ /* 0x0003e80000100a00 */
[----:B------:R-:W-:Y:S01]  /*5400*/  STL.64 [R1+0x4d0], R72 ;  /* 0x0004d04801007387 */ /* 0x000fe20000100a00 */
[----:B0-----:R-:W-:-:S03]  /*5410*/  IADD3 R64, P0, R80, R150, RZ ;  /* 0x0000009650407210 */ /* 0x001fc60007f1e0ff */
[----:B------:R0:W-:Y:S01]  /*5420*/  STL.64 [R1+0x3d8], R62 ;  /* 0x0003d83e01007387 */ /* 0x0001e20000100a00 */
[-C--:B------:R-:W-:Y:S02]  /*5430*/  LEA.HI.X.SX32 R65, R43, R151.reuse, 0x1, P0 ;  /* 0x000000972b417211 */ /* 0x080fe400000f0eff */
[-C--:B-1----:R-:W-:Y:S02]  /*5440*/  IADD3 R66, P3, R41, R150.reuse, RZ ;  /* 0x0000009629427210 */ /* 0x082fe40007f7e0ff */
[-C--:B------:R-:W-:Y:S02]  /*5450*/  LEA.HI.X.SX32 R41, R48, R151.reuse, 0x1, P4 ;  /* 0x0000009730297211 */ /* 0x080fe400020f0eff */
[----:B------:R-:W-:Y:S02]  /*5460*/  LEA.HI.X.SX32 R67, R86, R151, 0x1, P3 ;  /* 0x0000009756437211 */ /* 0x000fe400018f0eff */
[----:B0-----:R-:W-:-:S03]  /*5470*/  IADD3 R62, P1, R83, R150, RZ ;  /* 0x00000096533e7210 */ /* 0x001fc60007f3e0ff */
[----:B------:R0:W-:Y:S01]  /*5480*/  STL.64 [R1+0x478], R66 ;  /* 0x0004784201007387 */ /* 0x0001e20000100a00 */
[----:B------:R-:W-:-:S03]  /*5490*/  LEA.HI.X.SX32 R63, R44, R151, 0x1, P1 ;  /* 0x000000972c3f7211 */ /* 0x000fc600008f0eff */
[----:B------:R1:W-:Y:S04]  /*54a0*/  STL.64 [R1+0x3d0], R70 ;  /* 0x0003d04601007387 */ /* 0x0003e80000100a00 */
[----:B------:R2:W-:Y:S01]  /*54b0*/  STL.64 [R1+0x3c8], R10 ;  /* 0x0003c80a01007387 */ /* 0x0005e20000100a00 */
[----:B0-----:R-:W-:-:S04]  /*54c0*/  IADD3 R66, P3, R42, R150, RZ ;  /* 0x000000962a427210 */ /* 0x001fc80007f7e0ff */
[----:B------:R-:W-:Y:S01]  /*54d0*/  LEA.HI.X.SX32 R67, R90, R151, 0x1, P3 ;  /* 0x000000975a437211 */ /* 0x000fe200018f0eff */
[----:B-1----:R-:W-:Y:S01]  /*54e0*/  CS2R R70, SRZ ;  /* 0x0000000000467805 */ /* 0x002fe2000001ff00 */
[----:B--2---:R-:W-:-:S03]  /*54f0*/  IADD3 R10, P5, R43, R150, RZ ;  /* 0x000000962b0a7210 */ /* 0x004fc60007fbe0ff */
[----:B------:R0:W-:Y:S01]  /*5500*/  STL.64 [R1+0x4c8], R66 ;  /* 0x0004c84201007387 */ /* 0x0001e20000100a00 */
[----:B------:R-:W-:-:S03]  /*5510*/  LEA.HI.X.SX32 R11, R42, R151, 0x1, P5 ;  /* 0x000000972a0b7211 */ /* 0x000fc600028f0eff */
[----:B------:R1:W-:Y:S01]  /*5520*/  STL.64 [R1+0x3c0], R68 ;  /* 0x0003c04401007387 */ /* 0x0003e20000100a00 */
[----:B------:R-:W-:-:S03]  /*5530*/  IADD3 R42, P1, R46, R150, RZ ;  /* 0x000000962e2a7210 */ /* 0x000fc60007f3e0ff */
[----:B------:R2:W-:Y:S01]  /*5540*/  STL.64 [R1+0x470], R10 ;  /* 0x0004700a01007387 */ /* 0x0005e20000100a00 */
[----:B------:R-:W-:-:S03]  /*5550*/  LEA.HI.X.SX32 R43, R45, R151, 0x1, P1 ;  /* 0x000000972d2b7211 */ /* 0x000fc600008f0eff */
[----:B------:R3:W-:Y:S01]  /*5560*/  STL.64 [R1+0x3b8], R64 ;  /* 0x0003b84001007387 */ /* 0x0007e20000100a00 */
[----:B0-----:R-:W-:-:S03]  /*5570*/  IADD3 R66, P3, R89, R150, RZ ;  /* 0x0000009659427210 */ /* 0x001fc60007f7e0ff */
[----:B------:R0:W-:Y:S01]  /*5580*/  STL.64 [R1+0x3b0], R12 ;  /* 0x0003b00c01007387 */ /* 0x0001e20000100a00 */
[----:B------:R-:W-:Y:S01]  /*5590*/  LEA.HI.X.SX32 R67, R117, R151, 0x1, P3 ;  /* 0x0000009775437211 */ /* 0x000fe200018f0eff */
[----:B-1----:R-:W-:Y:S01]  /*55a0*/  CS2R R68, SRZ ;  /* 0x0000000000447805 */ /* 0x002fe2000001ff00 */
[----:B--2---:R-:W-:-:S04]  /*55b0*/  IADD3 R10, P5, R44, R150, RZ ;  /* 0x000000962c0a7210 */ /* 0x004fc80007fbe0ff */
[-C--:B------:R-:W-:Y:S02]  /*55c0*/  LEA.HI.X.SX32 R11, R106, R151.reuse, 0x1, P5 ;  /* 0x000000976a0b7211 */ /* 0x080fe400028f0eff */
[-C--:B---3--:R-:W-:Y:S02]  /*55d0*/  IADD3 R64, P0, R91, R150.reuse, RZ ;  /* 0x000000965b407210 */ /* 0x088fe40007f1e0ff */
[-C--:B0-----:R-:W-:Y:S01]  /*55e0*/  IADD3 R12, P2, R104, R150.reuse, RZ ;  /* 0x00000096680c7210 */ /* 0x081fe20007f5e0ff */
[----:B------:R0:W-:Y:S01]  /*55f0*/  STL.64 [R1+0x468], R10 ;  /* 0x0004680a01007387 */ /* 0x0001e20000100a00 */
[-C--:B------:R-:W-:Y:S02]  /*5600*/  LEA.HI.X.SX32 R65, R49, R151.reuse, 0x1, P0 ;  /* 0x0000009731417211 */ /* 0x080fe400000f0eff */
[----:B------:R-:W-:Y:S01]  /*5610*/  LEA.HI.X.SX32 R13, R120, R151, 0x1, P2 ;  /* 0x00000097780d7211 */ /* 0x000fe200010f0eff */
[----:B------:R1:W-:Y:S04]  /*5620*/  STL.64 [R1+0x3a0], R14 ;  /* 0x0003a00e01007387 */ /* 0x0003e80000100a00 */
[----:B------:R2:W-:Y:S01]  /*5630*/  STL.64 [R1+0x3a8], R62 ;  /* 0x0003a83e01007387 */ /* 0x0005e20000100a00 */
[----:B0-----:R-:W-:-:S04]  /*5640*/  IADD3 R10, P5, R45, R150, RZ ;  /* 0x000000962d0a7210 */ /* 0x001fc80007fbe0ff */
[-C--:B------:R-:W-:Y:S02]  /*5650*/  LEA.HI.X.SX32 R11, R112, R151.reuse, 0x1, P5 ;  /* 0x00000097700b7211 */ /* 0x080fe400028f0eff */
[-C--:B-1----:R-:W-:Y:S02]  /*5660*/  IADD3 R14, P6, R47, R150.reuse, RZ ;  /* 0x000000962f0e7210 */ /* 0x082fe40007fde0ff */
[-C--:B--2---:R-:W-:Y:S01]  /*5670*/  IADD3 R62, P1, R113, R150.reuse, RZ ;  /* 0x00000096713e7210 */ /* 0x084fe20007f3e0ff */
[----:B------:R0:W-:Y:S01]  /*5680*/  STL.64 [R1+0x508], R10 ;  /* 0x0005080a01007387 */ /* 0x0001e20000100a00 */
[-C--:B------:R-:W-:Y:S02]  /*5690*/  LEA.HI.X.SX32 R15, R46, R151.reuse, 0x1, P6 ;  /* 0x000000972e0f7211 */ /* 0x080fe400030f0eff */
[-C--:B------:R-:W-:Y:S02]  /*56a0*/  IADD3 R46, P3, R116, R150.reuse, RZ ;  /* 0x00000096742e7210 */ /* 0x080fe40007f7e0ff */
[----:B------:R-:W-:Y:S01]  /*56b0*/  LEA.HI.X.SX32 R63, R51, R151, 0x1, P1 ;  /* 0x00000097333f7211 */ /* 0x000fe200008f0eff */
[----:B------:R1:W-:Y:S01]  /*56c0*/  STL.64 [R1+0x4c0], R14 ;  /* 0x0004c00e01007387 */ /* 0x0003e20000100a00 */
[----:B------:R-:W-:-:S03]  /*56d0*/  IADD3 R44, P1, R123, R150, RZ ;  /* 0x000000967b2c7210 */ /* 0x000fc60007f3e0ff */
[----:B------:R2:W-:Y:S01]  /*56e0*/  STL.64 [R1+0x4f0], R42 ;  /* 0x0004f02a01007387 */ /* 0x0005e20000100a00 */
[----:B------:R-:W-:Y:S02]  /*56f0*/  LEA.HI.X.SX32 R45, R57, R151, 0x1, P1 ;  /* 0x00000097392d7211 */ /* 0x000fe400008f0eff */
[----:B0-----:R-:W-:-:S04]  /*5700*/  IADD3 R10, P5, R48, R150, RZ ;  /* 0x00000096300a7210 */ /* 0x001fc80007fbe0ff */
[-C--:B------:R-:W-:Y:S02]  /*5710*/  LEA.HI.X.SX32 R11, R47, R151.reuse, 0x1, P5 ;  /* 0x000000972f0b7211 */ /* 0x080fe400028f0eff */
[-C--:B-1----:R-:W-:Y:S02]  /*5720*/  IADD3 R14, P6, R114, R150.reuse, RZ ;  /* 0x00000096720e7210 */ /* 0x082fe40007fde0ff */
[-C--:B------:R-:W-:Y:S01]  /*5730*/  LEA.HI.X.SX32 R47, R131, R151.reuse, 0x1, P3 ;  /* 0x00000097832f7211 */ /* 0x080fe200018f0eff */
[----:B------:R0:W-:Y:S01]  /*5740*/  STL.64 [R1+0x460], R10 ;  /* 0x0004600a01007387 */ /* 0x0001e20000100a00 */
[----:B--2---:R-:W-:Y:S02]  /*5750*/  IADD3 R42, P0, R51, R150, RZ ;  /* 0x00000096332a7210 */ /* 0x004fe40007f1e0ff */
[-C--:B------:R-:W-:Y:S01]  /*5760*/  LEA.HI.X.SX32 R15, R129, R151.reuse, 0x1, P6 ;  /* 0x00000097810f7211 */ /* 0x080fe200030f0eff */
[----:B------:R1:W-:Y:S01]  /*5770*/  STL.64 [R1+0x398], R40 ;  /* 0x0003982801007387 */ /* 0x0003e20000100a00 */
[----:B------:R-:W-:-:S02]  /*5780*/  LEA.HI.X.SX32 R43, R50, R151, 0x1, P0 ;  /* 0x00000097322b7211 */ /* 0x000fc400000f0eff */
[----:B0-----:R-:W-:-:S04]  /*5790*/  IADD3 R10, P5, R49, R150, RZ ;  /* 0x00000096310a7210 */ /* 0x001fc80007fbe0ff */
[----:B------:R-:W-:Y:S02]  /*57a0*/  LEA.HI.X.SX32 R11, R118, R151, 0x1, P5 ;  /* 0x00000097760b7211 */ /* 0x000fe400028f0eff */
[----:B-1----:R-:W-:-:S03]  /*57b0*/  IADD3 R40, P4, R115, R150, RZ ;  /* 0x0000009673287210 */ /* 0x002fc60007f9e0ff */
[----:B------:R0:W-:Y:S01]  /*57c0*/  STL.64 [R1+0x458], R10 ;  /* 0x0004580a01007387 */ /* 0x0001e20000100a00 */
[----:B------:R-:W-:-:S03]  /*57d0*/  LEA.HI.X.SX32 R41, R53, R151, 0x1, P4 ;  /* 0x0000009735297211 */ /* 0x000fc600020f0eff */
[----:B------:R-:W-:Y:S04]  /*57e0*/  STL.64 [R1+0x390], R66 ;  /* 0x0003904201007387 */ /* 0x000fe80000100a00 */
[----:B------:R1:W-:Y:S01]  /*57f0*/  STL.64 [R1+0x380], R12 ;  /* 0x0003800c01007387 */ /* 0x0003e20000100a00 */
[----:B0-----:R-:W-:-:S03]  /*5800*/  IADD3 R10, P5, R50, R150, RZ ;  /* 0x00000096320a7210 */ /* 0x001fc60007fbe0ff */
[----:B------:R-:W-:Y:S01]  /*5810*/  STL.64 [R1+0x388], R64 ;  /* 0x0003884001007387 */ /* 0x000fe20000100a00 */
[----:B------:R-:W-:Y:S02]  /*5820*/  LEA.HI.X.SX32 R11, R122, R151, 0x1, P5 ;  /* 0x000000977a0b7211 */ /* 0x000fe400028f0eff */
[----:B-1----:R-:W-:-:S03]  /*5830*/  IADD3 R12, P2, R119, R150, RZ ;  /* 0x00000096770c7210 */ /* 0x002fc60007f5e0ff */
[----:B------:R0:W-:Y:S01]  /*5840*/  STL.64 [R1+0x4b8], R10 ;  /* 0x0004b80a01007387 */ /* 0x0001e20000100a00 */
[----:B------:R-:W-:-:S03]  /*5850*/  LEA.HI.X.SX32 R13, R56, R151, 0x1, P2 ;  /* 0x00000097380d7211 */ /* 0x000fc600010f0eff */
[----:B------:R1:W-:Y:S04]  /*5860*/  STL.64 [R1+0x450], R42 ;  /* 0x0004502a01007387 */ /* 0x0003e80000100a00 */
[----:B------:R2:W-:Y:S04]  /*5870*/  STL.64 [R1+0x370], R14 ;  /* 0x0003700e01007387 */ /* 0x0005e80000100a00 */
[----:B------:R-:W-:Y:S01]  /*5880*/  STL.64 [R1+0x378], R62 ;  /* 0x0003783e01007387 */ /* 0x000fe20000100a00 */
[-C--:B0-----:R-:W-:Y:S02]  /*5890*/  IADD3 R10, P5, R121, R150.reuse, RZ ;  /* 0x00000096790a7210 */ /* 0x081fe40007fbe0ff */
[----:B-1----:R-:W-:-:S02]  /*58a0*/  IADD3 R42, P0, R53, R150, RZ ;  /* 0x00000096352a7210 */ /* 0x002fc40007f1e0ff */
[-C--:B------:R-:W-:Y:S02]  /*58b0*/  LEA.HI.X.SX32 R11, R137, R151.reuse, 0x1, P5 ;  /* 0x00000097890b7211 */ /* 0x080fe400028f0eff */
[----:B------:R-:W-:Y:S02]  /*58c0*/  LEA.HI.X.SX32 R43, R130, R151, 0x1, P0 ;  /* 0x00000097822b7211 */ /* 0x000fe400000f0eff */
[----:B--2---:R-:W-:-:S03]  /*58d0*/  IADD3 R14, P6, R128, R150, RZ ;  /* 0x00000096800e7210 */ /* 0x004fc60007fde0ff */
[----:B------:R0:W-:Y:S01]  /*58e0*/  STL.64 [R1+0x448], R42 ;  /* 0x0004482a01007387 */ /* 0x0001e20000100a00 */
[----:B------:R-:W-:-:S03]  /*58f0*/  LEA.HI.X.SX32 R15, R139, R151, 0x1, P6 ;  /* 0x000000978b0f7211 */ /* 0x000fc600030f0eff */
[----:B------:R1:W-:Y:S04]  /*5900*/  STL.64 [R1+0x368], R40 ;  /* 0x0003682801007387 */ /* 0x0003e80000100a00 */
[----:B------:R2:W-:Y:S01]  /*5910*/  STL.64 [R1+0x360], R46 ;  /* 0x0003602e01007387 */ /* 0x0005e20000100a00 */
[-C--:B0-----:R-:W-:Y:S02]  /*5920*/  IADD3 R42, P0, R54, R150.reuse, RZ ;  /* 0x00000096362a7210 */ /* 0x081fe40007f1e0ff */
[-C--:B-1----:R-:W-:Y:S02]  /*5930*/  IADD3 R40, P4, R55, R150.reuse, RZ ;  /* 0x0000009637287210 */ /* 0x082fe40007f9e0ff */
[----:B------:R-:W-:Y:S02]  /*5940*/  LEA.HI.X.SX32 R43, R133, R151, 0x1, P0 ;  /* 0x00000097852b7211 */ /* 0x000fe400000f0eff */
[----:B--2---:R-:W-:-:S02]  /*5950*/  IADD3 R46, P3, R56, R150, RZ ;  /* 0x00000096382e7210 */ /* 0x004fc40007f7e0ff */
[-C--:B------:R-:W-:Y:S01]  /*5960*/  LEA.HI.X.SX32 R41, R54, R151.reuse, 0x1, P4 ;  /* 0x0000009736297211 */ /* 0x080fe200020f0eff */
[----:B------:R0:W-:Y:S01]  /*5970*/  STL.64 [R1+0x4e8], R42 ;  /* 0x0004e82a01007387 */ /* 0x0001e20000100a00 */
[----:B------:R-:W-:-:S03]  /*5980*/  LEA.HI.X.SX32 R47, R55, R151, 0x1, P3 ;  /* 0x00000097372f7211 */ /* 0x000fc600018f0eff */
[----:B------:R1:W-:Y:S04]  /*5990*/  STL.64 [R1+0x4b0], R40 ;  /* 0x0004b02801007387 */ /* 0x0003e80000100a00 */
[----:B------:R2:W-:Y:S04]  /*59a0*/  STL.64 [R1+0x440], R46 ;  /* 0x0004402e01007387 */ /* 0x0005e80000100a00 */
[----:B------:R3:W-:Y:S01]  /*59b0*/  STL.64 [R1+0x358], R12 ;  /* 0x0003580c01007387 */ /* 0x0007e20000100a00 */
[----:B0-----:R-:W-:-:S03]  /*59c0*/  IADD3 R42, P0, R132, R150, RZ ;  /* 0x00000096842a7210 */ /* 0x001fc60007f1e0ff */
[----:B------:R0:W-:Y:S01]  /*59d0*/  STL.64 [R1+0x350], R10 ;  /* 0x0003500a01007387 */ /* 0x0001e20000100a00 */
[-C--:B-1----:R-:W-:Y:S02]  /*59e0*/  IADD3 R40, P4, R134, R150.reuse, RZ ;  /* 0x0000009686287210 */ /* 0x082fe40007f9e0ff */
[-C--:B------:R-:W-:Y:S02]  /*59f0*/  LEA.HI.X.SX32 R43, R59, R151.reuse, 0x1, P0 ;  /* 0x000000973b2b7211 */ /* 0x080fe400000f0eff */
[-C--:B--2---:R-:W-:Y:S02]  /*5a00*/  IADD3 R46, P3, R57, R150.reuse, RZ ;  /* 0x00000096392e7210 */ /* 0x084fe40007f7e0ff */
[-C--:B------:R-:W-:Y:S02]  /*5a10*/  LEA.HI.X.SX32 R41, R141, R151.reuse, 0x1, P4 ;  /* 0x000000978d297211 */ /* 0x080fe400020f0eff */
[-C--:B------:R-:W-:Y:S02]  /*5a20*/  LEA.HI.X.SX32 R47, R138, R151.reuse, 0x1, P3 ;  /* 0x000000978a2f7211 */ /* 0x080fe400018f0eff */
[-C--:B---3--:R-:W-:Y:S01]  /*5a30*/  IADD3 R12, P2, R135, R150.reuse, RZ ;  /* 0x00000096870c7210 */ /* 0x088fe20007f5e0ff */
[----:B------:R-:W-:Y:S01]  /*5a40*/  CS2R R138, SRZ ;  /* 0x00000000008a7805 */ /* 0x000fe2000001ff00 */
[-C--:B0-----:R-:W-:Y:S01]  /*5a50*/  IADD3 R10, P5, R136, R150.reuse, RZ ;  /* 0x00000096880a7210 */ /* 0x081fe20007fbe0ff */
[----:B------:R0:W-:Y:S01]  /*5a60*/  STL.64 [R1+0x438], R46 ;  /* 0x0004382e01007387 */ /* 0x0001e20000100a00 */
[-C--:B------:R-:W-:Y:S01]  /*5a70*/  LEA.HI.X.SX32 R13, R60, R151.reuse, 0x1, P2 ;  /* 0x000000973c0d7211 */ /* 0x080fe200010f0eff */
[----:B------:R-:W-:Y:S01]  /*5a80*/  CS2R R136, SRZ ;  /* 0x0000000000887805 */ /* 0x000fe2000001ff00 */
[----:B------:R-:W-:Y:S01]  /*5a90*/  LEA.HI.X.SX32 R11, R143, R151, 0x1, P5 ;  /* 0x000000978f0b7211 */ /* 0x000fe200028f0eff */
[----:B------:R1:W-:Y:S04]  /*5aa0*/  STL.64 [R1+0x348], R44 ;  /* 0x0003482c01007387 */ /* 0x0003e80000100a00 */
[----:B------:R2:W-:Y:S01]  /*5ab0*/  STL.64 [R1+0x340], R14 ;  /* 0x0003400e01007387 */ /* 0x0005e20000100a00 */
[----:B0-----:R-:W-:-:S02]  /*5ac0*/  IADD3 R46, P3, R58, R150, RZ ;  /* 0x000000963a2e7210 */ /* 0x001fc40007f7e0ff */
[-C--:B-1----:R-:W-:Y:S02]  /*5ad0*/  IADD3 R44, P1, R59, R150.reuse, RZ ;  /* 0x000000963b2c7210 */ /* 0x082fe40007f3e0ff */
[-C--:B------:R-:W-:Y:S02]  /*5ae0*/  LEA.HI.X.SX32 R47, R140, R151.reuse, 0x1, P3 ;  /* 0x000000978c2f7211 */ /* 0x080fe400018f0eff */
[----:B--2---:R-:W-:Y:S02]  /*5af0*/  IADD3 R14, P6, R60, R150, RZ ;  /* 0x000000963c0e7210 */ /* 0x004fe40007fde0ff */
[-C--:B------:R-:W-:Y:S01]  /*5b00*/  LEA.HI.X.SX32 R45, R58, R151.reuse, 0x1, P1 ;  /* 0x000000973a2d7211 */ /* 0x080fe200008f0eff */
[----:B------:R0:W-:Y:S01]  /*5b10*/  STL.64 [R1+0x4a8], R46 ;  /* 0x0004a82e01007387 */ /* 0x0001e20000100a00 */
[----:B------:R-:W-:-:S03]  /*5b20*/  LEA.HI.X.SX32 R15, R142, R151, 0x1, P6 ;  /* 0x000000978e0f7211 */ /* 0x000fc600030f0eff */
[----:B------:R1:W-:Y:S04]  /*5b30*/  STL.64 [R1+0x430], R44 ;  /* 0x0004302c01007387 */ /* 0x0003e80000100a00 */
[----:B------:R2:W-:Y:S01]  /*5b40*/  STL.64 [R1+0x338], R42 ;  /* 0x0003382a01007387 */ /* 0x0005e20000100a00 */
[----:B0-----:R-:W-:-:S03]  /*5b50*/  IADD3 R46, P3, R61, R150, RZ ;  /* 0x000000963d2e7210 */ /* 0x001fc60007f7e0ff */
[----:B------:R0:W-:Y:S01]  /*5b60*/  STL.64 [R1+0x330], R40 ;  /* 0x0003302801007387 */ /* 0x0001e20000100a00 */
[----:B-1----:R-:W-:-:S03]  /*5b70*/  LEA R44, P1, R8, R150, 0x2 ;  /* 0x00000096082c7211 */ /* 0x002fc600078210ff */
[----:B------:R1:W-:Y:S01]  /*5b80*/  STL.64 [R1+0x428], R14 ;  /* 0x0004280e01007387 */ /* 0x0003e20000100a00 */
[CC--:B------:R-:W-:Y:S02]  /*5b90*/  LEA.HI.X.SX32 R47, R8.reuse, R151.reuse, 0x1, P3 ;  /* 0x00000097082f7211 */ /* 0x0c0fe400018f0eff */
[CC--:B--2---:R-:W-:Y:S01]  /*5ba0*/  LEA R42, P0, R8.reuse, R150.reuse, 0x3 ;  /* 0x00000096082a7211 */ /* 0x0c4fe200078018ff */
[----:B------:R2:W-:Y:S01]  /*5bb0*/  STL.64 [R1+0x328], R12 ;  /* 0x0003280c01007387 */ /* 0x0005e20000100a00 */
[-C--:B------:R-:W-:Y:S02]  /*5bc0*/  LEA.HI.X.SX32 R45, R61, R151.reuse, 0x1, P1 ;  /* 0x000000973d2d7211 */ /* 0x080fe400008f0eff */
[-C--:B------:R-:W-:Y:S01]  /*5bd0*/  LEA.HI.X.SX32 R43, R147, R151.reuse, 0x1, P0 ;  /* 0x00000097932b7211 */ /* 0x080fe200000f0eff */
[----:B------:R-:W-:Y:S01]  /*5be0*/  STL.64 [R1+0x518], R46 ;  /* 0x0005182e01007387 */ /* 0x000fe20000100a00 */
[CC--:B0-----:R-:W-:Y:S02]  /*5bf0*/  LEA R40, P4, R8.reuse, R150.reuse, 0x4 ;  /* 0x0000009608287211 */ /* 0x0c1fe400078820ff */
[----:B-1----:R-:W-:Y:S01]  /*5c00*/  LEA R14, P6, R8, R150, 0x5 ;  /* 0x00000096080e7211 */ /* 0x002fe200078c28ff */
[----:B------:R-:W-:Y:S01]  /*5c10*/  STL.64 [R1+0x510], R44 ;  /* 0x0005102c01007387 */ /* 0x000fe20000100a00 */
[----:B------:R-:W-:-:S02]  /*5c20*/  LEA.HI.X.SX32 R41, R146, R151, 0x1, P4 ;  /* 0x0000009792297211 */ /* 0x000fc400020f0eff */
[----:B--2---:R-:W-:Y:S01]  /*5c30*/  LEA R12, P2, R8, R150, 0x6 ;  /* 0x00000096080c7211 */ /* 0x004fe200078430ff */
[----:B------:R-:W-:Y:S01]  /*5c40*/  STL.64 [R1+0x500], R42 ;  /* 0x0005002a01007387 */ /* 0x000fe20000100a00 */
[-C--:B------:R-:W-:Y:S02]  /*5c50*/  LEA.HI.X.SX32 R15, R145, R151.reuse, 0x1, P6 ;  /* 0x00000097910f7211 */ /* 0x080fe400030f0eff */
[----:B------:R-:W-:Y:S01]  /*5c60*/  LEA.HI.X.SX32 R13, R144, R151, 0x1, P2 ;  /* 0x00000097900d7211 */ /* 0x000fe200010f0eff */
[----:B------:R-:W-:Y:S01]  /*5c70*/  STL.64 [R1+0x4e0], R40 ;  /* 0x0004e02801007387 */ /* 0x000fe20000100a00 */
[----:B------:R-:W-:Y:S02]  /*5c80*/  LOP3.LUT R8, R2, 0x20, RZ, 0x3c, !PT ;  /* 0x0000002002087812 */ /* 0x000fe400078e3cff */
[----:B------:R-:W-:Y:S01]  /*5c90*/  LOP3.LUT R8, R148, 0x40, RZ, 0x3c, !PT ;  /* 0x0000004094087812 */ /* 0x000fe200078e3cff */
[----:B------:R-:W-:Y:S04]  /*5ca0*/  STL.64 [R1+0x4a0], R14 ;  /* 0x0004a00e01007387 */ /* 0x000fe80000100a00 */
[----:B------:R-:W-:Y:S04]  /*5cb0*/  STL.64 [R1+0x420], R12 ;  /* 0x0004200c01007387 */ /* 0x000fe80000100a00 */
[----:B------:R0:W-:Y:S02]  /*5cc0*/  STL.64 [R1+0x320], R10 ;  /* 0x0003200a01007387 */ /* 0x0001e40000100a00 */
[----:B0-----:R-:W-:-:S02]  /*5cd0*/  LOP3.LUT R10, R2, 0x40, RZ, 0x3c, !PT ;  /* 0x00000040020a7812 */ /* 0x001fc400078e3cff */
.L_x_2:
[----:B------:R-:W2:Y:S04]  /*5ce0*/  LDL.64 R50, [R1+0x4c8] ;  /* 0x0004c80001327983 */ /* 0x000ea80000100a00 */
[----:B------:R-:W3:Y:S04]  /*5cf0*/  LDL.64 R8, [R1+0x90] ;  /* 0x0000900001087983 */ /* 0x000ee80000100a00 */
[----:B------:R-:W4:Y:S04]  /*5d00*/  LDL.64 R42, [R1+0x518] ;  /* 0x00051800012a7983 */ /* 0x000f280000100a00 */
[----:B------:R-:W3:Y:S04]  /*5d10*/  LDL.64 R40, [R1+0x510] ;  /* 0x0005100001287983 */ /* 0x000ee80000100a00 */
[----:B------:R-:W4:Y:S04]  /*5d20*/  LDL.64 R10, [R1+0x508] ;  /* 0x00050800010a7983 */ /* 0x000f280000100a00 */
[----:B------:R-:W4:Y:S04]  /*5d30*/  LDL.64 R60, [R1+0x500] ;  /* 0x00050000013c7983 */ /* 0x000f280000100a00 */
[----:B------:R-:W4:Y:S04]  /*5d40*/  LDL.64 R14, [R1+0x4f8] ;  /* 0x0004f800010e7983 */ /* 0x000f280000100a00 */
[----:B------:R-:W4:Y:S04]  /*5d50*/  LDL.64 R46, [R1+0x4f0] ;  /* 0x0004f000012e7983 */ /* 0x000f280000100a00 */
[----:B------:R-:W4:Y:S04]  /*5d60*/  LDL.64 R12, [R1+0x4e8] ;  /* 0x0004e800010c7983 */ /* 0x000f280000100a00 */
[----:B------:R-:W4:Y:S04]  /*5d70*/  LDL.64 R52, [R1+0x4e0] ;  /* 0x0004e00001347983 */ /* 0x000f280000100a00 */
[----:B------:R-:W4:Y:S04]  /*5d80*/  LDL.64 R54, [R1+0x4d8] ;  /* 0x0004d80001367983 */ /* 0x000f280000100a00 */
[----:B------:R-:W4:Y:S04]  /*5d90*/  LDL.64 R48, [R1+0x4d0] ;  /* 0x0004d00001307983 */ /* 0x000f280000100a00 */
[----:B------:R-:W-:Y:S04]  /*5da0*/  STL [R1+0x568], R70 ;  /* 0x0005684601007387 */ /* 0x000fe80000100800 */
[----:B------:R0:W-:Y:S04]  /*5db0*/  STL [R1+0x564], R71 ;  /* 0x0005644701007387 */ /* 0x0001e80000100800 */
[----:B------:R-:W4:Y:S04]  /*5dc0*/  LDL.64 R44, [R1+0x4c0] ;  /* 0x0004c000012c7983 */ /* 0x000f280000100a00 */
[----:B------:R-:W4:Y:S04]  /*5dd0*/  LDL.64 R62, [R1+0x4a8] ;  /* 0x0004a800013e7983 */ /* 0x000f280000100a00 */
[----:B0-----:R-:W4:Y:S04]  /*5de0*/  LDL.64 R70, [R1+0x4a0] ;  /* 0x0004a00001467983 */ /* 0x001f280000100a00 */
        /* <DEDUP_REMOVED lines=28> */
[----:B------:R-:W4:Y:S01]  /*5fb0*/  LDL.64 R128, [R1+0x360] ;  /* 0x0003600001807983 */ /* 0x000f220000100a00 */
[----:B--2---:R-:W-:-:S04]  /*5fc0*/  IMAD.WIDE R50, R3, 0x2, R50 ;  /* 0x0000000203327825 */ /* 0x004fc800078e0232 */
[C---:B---3--:R-:W-:Y:S02]  /*5fd0*/  IMAD.WIDE R56, R3.reuse, 0x2, R40 ;  /* 0x0000000203387825 */ /* 0x048fe400078e0228 */
[----:B------:R0:W2:Y:S02]  /*5fe0*/  LDG.E.U16 R40, [R50.64] ;  /* 0x0000000432287981 */ /* 0x0000a4000c1e1500 */
[C---:B----4-:R-:W-:Y:S02]  /*5ff0*/  IMAD.WIDE R10, R3.reuse, 0x2, R10 ;  /* 0x00000002030a7825 */ /* 0x050fe400078e020a */
[----:B------:R1:W3:Y:S04]  /*6000*/  LDG.E.U16 R56, [R56.64] ;  /* 0x0000000438387981 */ /* 0x0002e8000c1e1500 */
[----:B------:R4:W2:Y:S01]  /*6010*/  LDG.E.U16 R41, [R10.64] ;  /* 0x000000040a297981 */ /* 0x0008a2000c1e1500 */
[----:B0-----:R-:W-:-:S03]  /*6020*/  IMAD.WIDE R50, R3, 0x2, R70 ;  /* 0x0000000203327825 */ /* 0x001fc600078e0246 */
[----:B------:R-:W2:Y:S01]  /*6030*/  LDL.64 R70, [R1+0x450] ;  /* 0x0004500001467983 */ /* 0x000ea20000100a00 */
[----:B------:R-:W-:-:S04]  /*6040*/  IMAD.WIDE R46, R3, 0x2, R46 ;  /* 0x00000002032e7825 */ /* 0x000fc800078e022e */
[C---:B------:R-:W-:Y:S02]  /*6050*/  IMAD.WIDE R54, R3.reuse, 0x2, R54 ;  /* 0x0000000203367825 */ /* 0x040fe400078e0236 */
[----:B------:R0:W3:Y:S02]  /*6060*/  LDG.E.U16 R46, [R46.64] ;  /* 0x000000042e2e7981 */ /* 0x0000e4000c1e1500 */
[----:B------:R-:W-:-:S04]  /*6070*/  IMAD.WIDE R14, R3, 0x2, R14 ;  /* 0x00000002030e7825 */ /* 0x000fc800078e020e */
[----:B------:R-:W-:-:S04]  /*6080*/  IMAD.WIDE R12, R3, 0x2, R12 ;  /* 0x00000002030c7825 */ /* 0x000fc800078e020c */
[C---:B----4-:R-:W-:Y:S01]  /*6090*/  IMAD.WIDE R10, R3.reuse, 0x2, R52 ;  /* 0x00000002030a7825 */ /* 0x050fe200078e0234 */
[----:B0-----:R0:W4:Y:S03]  /*60a0*/  LDG.E.U16 R47, [R54.64] ;  /* 0x00000004362f7981 */ /* 0x001126000c1e1500 */
[C---:B------:R-:W-:Y:S01]  /*60b0*/  IMAD.WIDE R44, R3.reuse, 0x2, R44 ;  /* 0x00000002032c7825 */ /* 0x040fe200078e022c */
[----:B------:R1:W3:Y:S03]  /*60c0*/  LDG.E.U16 R53, [R14.64] ;  /* 0x000000040e357981 */ /* 0x0002e6000c1e1500 */
[C---:B------:R-:W-:Y:S01]  /*60d0*/  IMAD.WIDE R62, R3.reuse, 0x2, R62 ;  /* 0x00000002033e7825 */ /* 0x040fe200078e023e */
[----:B------:R1:W3:Y:S03]  /*60e0*/  LDG.E.U16 R10, [R10.64] ;  /* 0x000000040a0a7981 */ /* 0x0002e6000c1e1500 */
[----:B0-----:R-:W-:-:S02]  /*60f0*/  IMAD.WIDE R54, R3, 0x2, R72 ;  /* 0x0000000203367825 */ /* 0x001fc400078e0248 */
[----:B------:R-:W3:Y:S04]  /*6100*/  LDL.64 R72, [R1+0x448] ;  /* 0x0004480001487983 */ /* 0x000ee80000100a00 */
[----:B-1----:R0:W4:Y:S04]  /*6110*/  LDG.E.U16 R15, [R12.64] ;  /* 0x000000040c0f7981 */ /* 0x002128000c1e1500 */
[----:B------:R1:W4:Y:S04]  /*6120*/  LDG.E.U16 R14, [R62.64] ;  /* 0x000000043e0e7981 */ /* 0x000328000c1e1500 */
[----:B------:R1:W4:Y:S01]  /*6130*/  LDG.E.U16 R11, [R50.64] ;  /* 0x00000004320b7981 */ /* 0x000322000c1e1500 */
[----:B0-----:R-:W-:-:S03]  /*6140*/  IMAD.WIDE R12, R3, 0x2, R58 ;  /* 0x00000002030c7825 */ /* 0x001fc600078e023a */
[----:B------:R0:W4:Y:S01]  /*6150*/  LDG.E.U16 R59, [R44.64] ;  /* 0x000000042c3b7981 */ /* 0x000122000c1e1500 */
[----:B-1----:R-:W-:-:S03]  /*6160*/  IMAD.WIDE R62, R3, 0x2, R82 ;  /* 0x00000002033e7825 */ /* 0x002fc600078e0252 */
[----:B------:R1:W4:Y:S01]  /*6170*/  LDG.E.U16 R52, [R12.64] ;  /* 0x000000040c347981 */ /* 0x000322000c1e1500 */
[----:B------:R-:W-:-:S03]  /*6180*/  IMAD.WIDE R50, R3, 0x2, R78 ;  /* 0x0000000203327825 */ /* 0x000fc600078e024e */
[----:B------:R-:W4:Y:S01]  /*6190*/  LDL.64 R78, [R1+0x438] ;  /* 0x00043800014e7983 */ /* 0x000f220000100a00 */
[----:B0-----:R-:W-:-:S03]  /*61a0*/  IMAD.WIDE R44, R3, 0x2, R74 ;  /* 0x00000002032c7825 */ /* 0x001fc600078e024a */
[----:B------:R-:W4:Y:S04]  /*61b0*/  LDL.64 R74, [R1+0x458] ;  /* 0x00045800014a7983 */ /* 0x000f280000100a00 */
[----:B------:R0:W4:Y:S01]  /*61c0*/  LDG.E.U16 R45, [R44.64] ;  /* 0x000000042c2d7981 */ /* 0x000122000c1e1500 */
[----:B-1----:R-:W-:-:S03]  /*61d0*/  IMAD.WIDE R12, R3, 0x2, R84 ;  /* 0x00000002030c7825 */ /* 0x002fc600078e0254 */
[----:B------:R-:W4:Y:S04]  /*61e0*/  LDL.64 R82, [R1+0x3f8] ;  /* 0x0003f80001527983 */ /* 0x000f280000100a00 */
[----:B------:R-:W4:Y:S04]  /*61f0*/  LDL.64 R84, [R1+0x400] ;  /* 0x0004000001547983 */ /* 0x000f280000100a00 */
[----:B0-----:R2:W4:Y:S04]  /*6200*/  LDG.E.U16 R44, [R62.64] ;  /* 0x000000043e2c7981 */ /* 0x001528000c1e1500 */
[----:B------:R0:W4:Y:S01]  /*6210*/  LDG.E.U16 R54, [R54.64] ;  /* 0x0000000436367981 */ /* 0x000122000c1e1500 */
[----:B------:R-:W-:-:S03]  /*6220*/  IMAD.WIDE R64, R3, 0x2, R64 ;  /* 0x0000000203407825 */ /* 0x000fc600078e0240 */
[----:B------:R1:W4:Y:S01]  /*6230*/  LDG.E.U16 R51, [R50.64] ;  /* 0x0000000432337981 */ /* 0x000322000c1e1500 */
[----:B------:R-:W-:-:S03]  /*6240*/  IMAD.WIDE R66, R3, 0x2, R66 ;  /* 0x0000000203427825 */ /* 0x000fc600078e0242 */
[----:B------:R1:W4:Y:S04]  /*6250*/  LDG.E.U16 R65, [R64.64] ;  /* 0x0000000440417981 */ /* 0x000328000c1e1500 */
[----:B0-----:R0:W4:Y:S04]  /*6260*/  LDG.E.U16 R55, [R12.64] ;  /* 0x000000040c377981 */ /* 0x001128000c1e1500 */
[----:B------:R1:W4:Y:S01]  /*6270*/  LDG.E.U16 R58, [R66.64] ;  /* 0x00000004423a7981 */ /* 0x000322000c1e1500 */
[----:B0-----:R-:W-:-:S03]  /*6280*/  IMAD.WIDE R12, R3, 0x2, R80 ;  /* 0x00000002030c7825 */ /* 0x001fc600078e0250 */
[----:B------:R-:W4:Y:S01]  /*6290*/  LDL.64 R80, [R1+0x3f0] ;  /* 0x0003f00001507983 */ /* 0x000f220000100a00 */
[----:B--2---:R-:W-:-:S03]  /*62a0*/  IMAD.WIDE R62, R3, 0x2, R70 ;  /* 0x00000002033e7825 */ /* 0x004fc600078e0246 */
[----:B------:R0:W2:Y:S04]  /*62b0*/  LDG.E.U16 R13, [R12.64] ;  /* 0x000000040c0d7981 */ /* 0x0000a8000c1e1500 */
[----:B------:R-:W2:Y:S01]  /*62c0*/  LDL.64 R70, [R1+0x3d8] ;  /* 0x0003d80001467983 */ /* 0x000ea20000100a00 */
[----:B-1----:R-:W-:-:S03]  /*62d0*/  IMAD.WIDE R66, R3, 0x2, R88 ;  /* 0x0000000203427825 */ /* 0x002fc600078e0258 */
[----:B------:R-:W2:Y:S01]  /*62e0*/  LDL.64 R88, [R1+0x398] ;  /* 0x0003980001587983 */ /* 0x000ea20000100a00 */
[----:B------:R-:W-:-:S03]  /*62f0*/  IMAD.WIDE R60, R3, 0x2, R60 ;  /* 0x00000002033c7825 */ /* 0x000fc600078e023c */
[----:B------:R1:W2:Y:S01]  /*6300*/  LDG.E.U16 R57, [R66.64] ;  /* 0x0000000442397981 */ /* 0x0002a2000c1e1500 */
[----:B------:R-:W-:-:S03]  /*6310*/  IMAD.WIDE R48, R3, 0x2, R48 ;  /* 0x0000000203307825 */ /* 0x000fc600078e0230 */
[----:B------:R0:W2:Y:S04]  /*6320*/  LDG.E.U16 R60, [R60.64] ;  /* 0x000000043c3c7981 */ /* 0x0000a8000c1e1500 */
[----:B------:R0:W2:Y:S01]  /*6330*/  LDG.E.U16 R49, [R48.64] ;  /* 0x0000000430317981 */ /* 0x0000a2000c1e1500 */
[----:B---3--:R-:W-:-:S03]  /*6340*/  IMAD.WIDE R72, R3, 0x2, R72 ;  /* 0x0000000203487825 */ /* 0x008fc600078e0248 */
[----:B------:R3:W2:Y:S04]  /*6350*/  LDG.E.U16 R63, [R62.64] ;  /* 0x000000043e3f7981 */ /* 0x0006a8000c1e1500 */
[----:B------:R0:W2:Y:S02]  /*6360*/  LDG.E.U16 R64, [R72.64] ;  /* 0x0000000448407981 */ /* 0x0000a4000c1e1500 */
[C---:B0-----:R-:W-:Y:S02]  /*6370*/  IMAD.WIDE R72, R3.reuse, 0x2, R86 ;  /* 0x0000000203487825 */ /* 0x041fe400078e0256 */
[----:B------:R-:W2:Y:S02]  /*6380*/  LDL.64 R86, [R1+0x358] ;  /* 0x0003580001567983 */ /* 0x000ea40000100a00 */
[----:B----4-:R-:W-:-:S02]  /*6390*/  IMAD.WIDE R78, R3, 0x2, R78 ;  /* 0x00000002034e7825 */ /* 0x010fc400078e024e */
[----:B---3--:R0:W3:Y:S04]  /*63a0*/  LDG.E.U16 R62, [R72.64] ;  /* 0x00000004483e7981 */ /* 0x0080e8000c1e1500 */
[----:B------:R2:W4:Y:S01]  /*63b0*/  LDG.E.U16 R50, [R78.64] ;  /* 0x000000044e327981 */ /* 0x000522000c1e1500 */
[----:B------:R-:W-:-:S04]  /*63c0*/  IMAD.WIDE R74, R3, 0x2, R74 ;  /* 0x00000002034a7825 */ /* 0x000fc800078e024a */
[C---:B-1----:R-:W-:Y:S01]  /*63d0*/  IMAD.WIDE R66, R3.reuse, 0x2, R104 ;  /* 0x0000000203427825 */ /* 0x042fe200078e0268 */
[----:B------:R1:W3:Y:S04]  /*63e0*/  LDG.E.U16 R61, [R74.64] ;  /* 0x000000044a3d7981 */ /* 0x0002e8000c1e1500 */
[----:B------:R0:W3:Y:S01]  /*63f0*/  LDG.E.U16 R48, [R66.64] ;  /* 0x0000000442307981 */ /* 0x0000e2000c1e1500 */
[----:B------:R-:W-:-:S03]  /*6400*/  IMAD.WIDE R8, R3, 0x2, R8 ;  /* 0x0000000203087825 */ /* 0x000fc600078e0208 */
[----:B------:R-:W3:Y:S01]  /*6410*/  LDL.64 R104, [R1+0x3b8] ;  /* 0x0003b80001687983 */ /* 0x000ee20000100a00 */
[----:B-1----:R-:W-:-:S03]  /*6420*/  IMAD.WIDE R74, R3, 0x2, R106 ;  /* 0x00000002034a7825 */ /* 0x002fc600078e026a */
[----:B------:R-:W3:Y:S01]  /*6430*/  LDL.64 R106, [R1+0x350] ;  /* 0x00035000016a7983 */ /* 0x000ee20000100a00 */
[----:B0-----:R-:W-:-:S03]  /*6440*/  IMAD.WIDE R66, R3, 0x2, R90 ;  /* 0x0000000203427825 */ /* 0x001fc600078e025a */
[----:B------:R-:W4:Y:S01]  /*6450*/  LDL.64 R90, [R1+0x388] ;  /* 0x00038800015a7983 */ /* 0x000f220000100a00 */
[----:B------:R-:W-:-:S03]  /*6460*/  IMAD.WIDE R76, R3, 0x2, R76 ;  /* 0x00000002034c7825 */ /* 0x000fc600078e024c */
[----:B------:R0:W4:Y:S01]  /*6470*/  LDG.E.U16 R8, [R8.64] ;  /* 0x0000000408087981 */ /* 0x000122000c1e1500 */
[----:B------:R-:W-:-:S03]  /*6480*/  IMAD.WIDE R42, R3, 0x2, R42 ;  /* 0x00000002032a7825 */ /* 0x000fc600078e022a */
[----:B------:R1:W4:Y:S01]  /*6490*/  LDG.E.U16 R12, [R76.64] ;  /* 0x000000044c0c7981 */ /* 0x000322000c1e1500 */
[----:B------:R-:W-:-:S03]  /*64a0*/  IMAD.WIDE R72, R3, 0x2, R84 ;  /* 0x0000000203487825 */ /* 0x000fc600078e0254 */
[----:B------:R1:W4:Y:S04]  /*64b0*/  LDG.E.U16 R42, [R42.64] ;  /* 0x000000042a2a7981 */ /* 0x000328000c1e1500 */
[----:B0-----:R0:W4:Y:S01]  /*64c0*/  LDG.E.U16 R9, [R74.64] ;  /* 0x000000044a097981 */ /* 0x001122000c1e1500 */
[----:B-1----:R-:W-:-:S03]  /*64d0*/  IMAD.WIDE R76, R3, 0x2, R118 ;  /* 0x00000002034c7825 */ /* 0x002fc600078e0276 */
[----:B------:R-:W4:Y:S04]  /*64e0*/  LDL.64 R118, [R1+0x330] ;  /* 0x0003300001767983 */ /* 0x000f280000100a00 */
[----:B------:R1:W4:Y:S01]  /*64f0*/  LDG.E.U16 R43, [R76.64] ;  /* 0x000000044c2b7981 */ /* 0x000322000c1e1500 */
[----:B0-----:R-:W-:-:S05]  /*6500*/  IMAD.WIDE R74, R3, 0x2, R82 ;  /* 0x00000002034a7825 */ /* 0x001fca00078e0252 */
[----:B------:R0:W4:Y:S01]  /*6510*/  LDG.E.U16 R82, [R74.64] ;  /* 0x000000044a527981 */ /* 0x000122000c1e1500 */
[----:B-1----:R-:W-:-:S03]  /*6520*/  IMAD.WIDE R76, R3, 0x2, R80 ;  /* 0x00000002034c7825 */ /* 0x002fc600078e0250 */
[----:B------:R1:W4:Y:S04]  /*6530*/  LDG.E.U16 R81, [R72.64] ;  /* 0x0000000448517981 */ /* 0x000328000c1e1500 */
[----:B------:R1:W4:Y:S01]  /*6540*/  LDG.E.U16 R80, [R66.64] ;  /* 0x0000000442507981 */ /* 0x000322000c1e1500 */
[----:B0-----:R-:W-:-:S03]  /*6550*/  IMAD.WIDE R74, R3, 0x2, R112 ;  /* 0x00000002034a7825 */ /* 0x001fc600078e0270 */
[----:B------:R-:W4:Y:S01]  /*6560*/  LDL.64 R112, [R1+0x338] ;  /* 0x0003380001707983 */ /* 0x000f220000100a00 */
[----:B-1----:R-:W-:-:S03]  /*6570*/  IMAD.WIDE R72, R3, 0x2, R114 ;  /* 0x0000000203487825 */ /* 0x002fc600078e0272 */
[----:B------:R-:W4:Y:S01]  /*6580*/  LDL.64 R114, [R1+0x378] ;  /* 0x0003780001727983 */ /* 0x000f220000100a00 */
[----:B------:R-:W-:-:S03]  /*6590*/  IMAD.WIDE R66, R3, 0x2, R116 ;  /* 0x0000000203427825 */ /* 0x000fc600078e0274 */
[----:B------:R-:W4:Y:S04]  /*65a0*/  LDL.64 R116, [R1+0x328] ;  /* 0x0003280001747983 */ /* 0x000f280000100a00 */
[----:B------:R0:W4:Y:S04]  /*65b0*/  LDG.E.U16 R85, [R66.64] ;  /* 0x0000000442557981 */ /* 0x000128000c1e1500 */
[----:B------:R1:W4:Y:S01]  /*65c0*/  LDG.E.U16 R83, [R76.64] ;  /* 0x000000044c537981 */ /* 0x000322000c1e1500 */
[----:B--2---:R-:W-:-:S03]  /*65d0*/  IMAD.WIDE R78, R3, 0x2, R70 ;  /* 0x00000002034e7825 */ /* 0x004fc600078e0246 */
[----:B------:R-:W2:Y:S04]  /*65e0*/  LDL.64 R70, [R1+0x348] ;  /* 0x0003480001467983 */ /* 0x000ea80000100a00 */
[----:B------:R1:W2:Y:S01]  /*65f0*/  LDG.E.U16 R84, [R78.64] ;  /* 0x000000044e547981 */ /* 0x0002a2000c1e1500 */
[----:B0-----:R-:W-:-:S03]  /*6600*/  IMAD.WIDE R66, R3, 0x2, R122 ;  /* 0x0000000203427825 */ /* 0x001fc600078e027a */
[----:B------:R-:W2:Y:S01]  /*6610*/  LDL.64 R122, [R1+0x3a0] ;  /* 0x0003a000017a7983 */ /* 0x000ea20000100a00 */
[----:B-1----:R-:W-:-:S05]  /*6620*/  IMAD.WIDE R76, R3, 0x2, R88 ;  /* 0x00000002034c7825 */ /* 0x002fca00078e0258 */
[----:B------:R4:W2:Y:S01]  /*6630*/  LDG.E.U16 R88, [R76.64] ;  /* 0x000000044c587981 */ /* 0x0008a2000c1e1500 */
[----:B------:R-:W-:-:S03]  /*6640*/  IMAD.WIDE R78, R3, 0x2, R86 ;  /* 0x00000002034e7825 */ /* 0x000fc600078e0256 */
[----:B------:R3:W2:Y:S04]  /*6650*/  LDG.E.U16 R86, [R72.64] ;  /* 0x0000000448567981 */ /* 0x0006a8000c1e1500 */
[----:B------:R2:W2:Y:S04]  /*6660*/  LDG.E.U16 R89, [R78.64] ;  /* 0x000000044e597981 */ /* 0x0004a8000c1e1500 */
[----:B------:R0:W2:Y:S01]  /*6670*/  LDG.E.U16 R87, [R74.64] ;  /* 0x000000044a577981 */ /* 0x0000a2000c1e1500 */
[----:B---3--:R-:W-:-:S04]  /*6680*/  IMAD.WIDE R72, R3, 0x2, R106 ;  /* 0x0000000203487825 */ /* 0x008fc800078e026a */
[C---:B----4-:R-:W-:Y:S02]  /*6690*/  IMAD.WIDE R76, R3.reuse, 0x2, R90 ;  /* 0x00000002034c7825 */ /* 0x050fe400078e025a */
[----:B------:R1:W3:Y:S04]  /*66a0*/  LDG.E.U16 R90, [R66.64] ;  /* 0x00000004425a7981 */ /* 0x0002e8000c1e1500 */
[----:B------:R4:W3:Y:S01]  /*66b0*/  LDG.E.U16 R91, [R72.64] ;  /* 0x00000004485b7981 */ /* 0x0008e2000c1e1500 */
[----:B0-----:R-:W-:-:S03]  /*66c0*/  IMAD.WIDE R74, R3, 0x2, R104 ;  /* 0x00000002034a7825 */ /* 0x001fc600078e0268 */
[----:B------:R0:W3:Y:S04]  /*66d0*/  LDG.E.U16 R105, [R76.64] ;  /* 0x000000044c697981 */ /* 0x0000e8000c1e1500 */
[----:B------:R0:W3:Y:S01]  /*66e0*/  LDG.E.U16 R104, [R74.64] ;  /* 0x000000044a687981 */ /* 0x0000e2000c1e1500 */
[----:B----4-:R-:W-:-:S04]  /*66f0*/  IMAD.WIDE R72, R3, 0x2, R144 ;  /* 0x0000000203487825 */ /* 0x010fc800078e0290 */
[----:B0-----:R-:W-:-:S04]  /*6700*/  IMAD.WIDE R74, R3, 0x2, R142 ;  /* 0x00000002034a7825 */ /* 0x001fc800078e028e */
[----:B-1----:R-:W-:-:S05]  /*6710*/  IMAD.WIDE R66, R3, 0x2, R146 ;  /* 0x0000000203427825 */ /* 0x002fca00078e0292 */
[----:B------:R0:W4:Y:S01]  /*6720*/  LDG.E.U16 R107, [R66.64] ;  /* 0x00000004426b7981 */ /* 0x000122000c1e1500 */
[----:B------:R-:W-:-:S05]  /*6730*/  IMAD.WIDE R76, R3, 0x2, R114 ;  /* 0x00000002034c7825 */ /* 0x000fca00078e0272 */
[----:B------:R1:W3:Y:S02]  /*6740*/  LDG.E.U16 R114, [R76.64] ;  /* 0x000000044c727981 */ /* 0x0002e4000c1e1500 */
[----:B-1----:R-:W-:-:S05]  /*6750*/  IMAD.WIDE R76, R3, 0x2, R118 ;  /* 0x00000002034c7825 */ /* 0x002fca00078e0276 */
[----:B------:R1:W3:Y:S01]  /*6760*/  LDG.E.U16 R119, [R76.64] ;  /* 0x000000044c777981 */ /* 0x0002e2000c1e1500 */
[----:B--2---:R-:W-:-:S03]  /*6770*/  IMAD.WIDE R78, R3, 0x2, R70 ;  /* 0x00000002034e7825 */ /* 0x004fc600078e0246 */
[----:B------:R-:W2:Y:S04]  /*6780*/  LDL.64 R70, [R1+0x320] ;  /* 0x0003200001467983 */ /* 0x000ea80000100a00 */
[----:B------:R0:W3:Y:S02]  /*6790*/  LDG.E.U16 R106, [R78.64] ;  /* 0x000000044e6a7981 */ /* 0x0000e4000c1e1500 */
[C---:B0-----:R-:W-:Y:S02]  /*67a0*/  IMAD.WIDE R78, R3.reuse, 0x2, R112 ;  /* 0x00000002034e7825 */ /* 0x041fe400078e0270 */
[----:B------:R0:W3:Y:S04]  /*67b0*/  LDG.E.U16 R112, [R72.64] ;  /* 0x0000000448707981 */ /* 0x0000e8000c1e1500 */
[----:B------:R1:W3:Y:S04]  /*67c0*/  LDG.E.U16 R113, [R74.64] ;  /* 0x000000044a717981 */ /* 0x0002e8000c1e1500 */
[----:B------:R1:W3:Y:S01]  /*67d0*/  LDG.E.U16 R115, [R78.64] ;  /* 0x000000044e737981 */ /* 0x0002e2000c1e1500 */
[----:B0-----:R-:W-:-:S04]  /*67e0*/  IMAD.WIDE R72, R3, 0x2, R134 ;  /* 0x0000000203487825 */ /* 0x001fc800078e0286 */
[C---:B-1----:R-:W-:Y:S02]  /*67f0*/  IMAD.WIDE R78, R3.reuse, 0x2, R116 ;  /* 0x00000002034e7825 */ /* 0x042fe400078e0274 */
[----:B------:R0:W3:Y:S02]  /*6800*/  LDG.E.U16 R117, [R72.64] ;  /* 0x0000000448757981 */ /* 0x0000e4000c1e1500 */
[C---:B------:R-:W-:Y:S02]  /*6810*/  IMAD.WIDE R74, R3.reuse, 0x2, R120 ;  /* 0x00000002034a7825 */ /* 0x040fe400078e0278 */
[----:B------:R2:W3:Y:S02]  /*6820*/  LDG.E.U16 R120, [R78.64] ;  /* 0x000000044e787981 */ /* 0x0004e4000c1e1500 */
[C---:B------:R-:W-:Y:S02]  /*6830*/  IMAD.WIDE R66, R3.reuse, 0x2, R140 ;  /* 0x0000000203427825 */ /* 0x040fe400078e028c */
[----:B------:R1:W3:Y:S02]  /*6840*/  LDG.E.U16 R118, [R74.64] ;  /* 0x000000044a767981 */ /* 0x0002e4000c1e1500 */
[----:B0-----:R-:W-:-:S02]  /*6850*/  IMAD.WIDE R72, R3, 0x2, R130 ;  /* 0x0000000203487825 */ /* 0x001fc400078e0282 */
[----:B------:R0:W3:Y:S02]  /*6860*/  LDG.E.U16 R116, [R66.64] ;  /* 0x0000000442747981 */ /* 0x0000e4000c1e1500 */
[C---:B------:R-:W-:Y:S02]  /*6870*/  IMAD.WIDE R76, R3.reuse, 0x2, R128 ;  /* 0x00000002034c7825 */ /* 0x040fe400078e0280 */
[----:B------:R-:W3:Y:S02]  /*6880*/  LDG.E.U16 R72, [R72.64] ;  /* 0x0000000448487981 */ /* 0x000ee4000c1e1500 */
[C---:B-1----:R-:W-:Y:S02]  /*6890*/  IMAD.WIDE R74, R3.reuse, 0x2, R122 ;  /* 0x00000002034a7825 */ /* 0x042fe400078e027a */
[----:B------:R-:W1:Y:S02]  /*68a0*/  S2R R122, SR_TID.X ;  /* 0x00000000007a7919 */ /* 0x000e640000002100 */
[----:B0-----:R-:W-:-:S02]  /*68b0*/  IMAD.WIDE R66, R3, 0x2, R132 ;  /* 0x0000000203427825 */ /* 0x001fc400078e0284 */
[----:B------:R-:W0:Y:S04]  /*68c0*/  S2R R123, SR_TID.X ;  /* 0x00000000007b7919 */ /* 0x000e280000002100 */
[----:B------:R0:W3:Y:S04]  /*68d0*/  LDG.E.U16 R66, [R66.64] ;  /* 0x0000000442427981 */ /* 0x0000e8000c1e1500 */
[----:B------:R-:W3:Y:S04]  /*68e0*/  LDG.E.U16 R74, [R74.64] ;  /* 0x000000044a4a7981 */ /* 0x000ee8000c1e1500 */
[----:B------:R-:W3:Y:S01]  /*68f0*/  LDG.E.U16 R76, [R76.64] ;  /* 0x000000044c4c7981 */ /* 0x000ee2000c1e1500 */
[----:B-1----:R-:W-:-:S02]  /*6900*/  LOP3.LUT R121, R122, 0x7f, RZ, 0xc0, !PT ;  /* 0x0000007f7a797812 */ /* 0x002fc400078ec0ff */
[----:B0-----:R-:W-:-:S04]  /*6910*/  LOP3.LUT R123, R123, 0x7f, RZ, 0xc0, !PT ;  /* 0x0000007f7b7b7812 */ /* 0x001fc800078ec0ff */
[----:B------:R-:W-:Y:S02]  /*6920*/  SHF.L.U32 R123, R123, 0x1, RZ ;  /* 0x000000017b7b7819 */ /* 0x000fe400000006ff */
[----:B------:R-:W-:Y:S01]  /*6930*/  LOP3.LUT R122, R122, 0x7f, RZ, 0xc0, !PT ;  /* 0x0000007f7a7a7812 */ /* 0x000fe200078ec0ff */
[----:B------:R-:W-:Y:S04]  /*6940*/  STL [R1+0x554], R3 ;  /* 0x0005540301007387 */ /* 0x000fe80000100800 */
[----:B------:R-:W0:Y:S04]  /*6950*/  S2R R165, SR_TID.X ;  /* 0x0000000000a57919 */ /* 0x000e280000002100 */
[----:B------:R-:W4:Y:S04]  /*6960*/  LDL.64 R178, [R1+0x2b8] ;  /* 0x0002b80001b27983 */ /* 0x000f280000100a00 */
[----:B------:R-:W4:Y:S04]  /*6970*/  LDL.64 R232, [R1+0x318] ;  /* 0x0003180001e87983 */ /* 0x000f280000100a00 */
[----:B------:R-:W4:Y:S04]  /*6980*/  LDL.64 R196, [R1+0x2f0] ;  /* 0x0002f00001c47983 */ /* 0x000f280000100a00 */
[----:B------:R-:W4:Y:S04]  /*6990*/  LDL.64 R194, [R1+0x2d8] ;  /* 0x0002d80001c27983 */ /* 0x000f280000100a00 */
[----:B------:R-:W4:Y:S01]  /*69a0*/  LDL.64 R198, [R1+0x2f8] ;  /* 0x0002f80001c67983 */ /* 0x000f220000100a00 */
[----:B--2---:R-:W-:-:S03]  /*69b0*/  IMAD.WIDE R78, R3, 0x2, R70 ;  /* 0x00000002034e7825 */ /* 0x004fc600078e0246 */
[----:B------:R-:W2:Y:S04]  /*69c0*/  LDL.64 R182, [R1+0x258] ;  /* 0x0002580001b67983 */ /* 0x000ea80000100a00 */
[----:B------:R-:W2:Y:S04]  /*69d0*/  LDL.64 R192, [R1+0x278] ;  /* 0x0002780001c07983 */ /* 0x000ea80000100a00 */
[----:B------:R-:W2:Y:S01]  /*69e0*/  LDG.E.U16 R78, [R78.64] ;  /* 0x000000044e4e7981 */ /* 0x000ea2000c1e1500 */
[----:B------:R-:W-:-:S03]  /*69f0*/  SHF.L.U32 R70, R121, 0x1, RZ ;  /* 0x0000000179467819 */ /* 0x000fc600000006ff */
[----:B------:R-:W-:Y:S01]  /*6a00*/  BAR.SYNC.DEFER_BLOCKING 0x0 ;  /* 0x0000000000007b1d */ /* 0x000fe20000010000 */
[----:B------:R-:W-:Y:S02]  /*6a10*/  LOP3.LUT R71, R123, 0x10, RZ, 0x3c, !PT ;  /* 0x000000107b477812 */ /* 0x000fe400078e3cff */
[----:B------:R-:W-:-:S03]  /*6a20*/  SHF.L.U32 R123, R122, 0x1, RZ ;  /* 0x000000017a7b7819 */ /* 0x000fc600000006ff */
[----:B------:R-:W2:Y:S01]  /*6a30*/  LDL.64 R180, [R1+0x238] ;  /* 0x0002380001b47983 */ /* 0x000ea20000100a00 */
        /* <DEDUP_REMOVED lines=15> */
[----:B---3--:R-:W-:Y:S04]  /*6b30*/  STS.U16 [R71+0xb100], R90 ;  /* 0x00b1005a47007388 */ /* 0x008fe80000000400 */
[----:B------:R1:W-:Y:S04]  /*6b40*/  STS.U16 [R71+0xb900], R91 ;  /* 0x00b9005b47007388 */ /* 0x0003e80000000400 */
[----:B------:R-:W-:Y:S04]  /*6b50*/  STS.U16 [R122+0x8200], R56 ;  /* 0x008200387a007388 */ /* 0x000fe80000000400 */
[----:B------:R-:W-:Y:S01]  /*6b60*/  STS.U16 [R122+0x8a00], R49 ;  /* 0x008a00317a007388 */ /* 0x000fe20000000400 */
[----:B-1----:R-:W-:-:S03]  /*6b70*/  LOP3.LUT R71, R123, 0x30, RZ, 0x3c, !PT ;  /* 0x000000307b477812 */ /* 0x002fc600078e3cff */
[----:B------:R-:W-:Y:S04]  /*6b80*/  STS.U16 [R122+0x9200], R55 ;  /* 0x009200377a007388 */ /* 0x000fe80000000400 */
[----:B------:R-:W-:Y:S01]  /*6b90*/  STS.U16 [R122+0x9a00], R63 ;  /* 0x009a003f7a007388 */ /* 0x000fe20000000400 */
[----:B------:R-:W-:-:S03]  /*6ba0*/  SHF.L.U32 R121, R121, 0x1, RZ ;  /* 0x0000000179797819 */ /* 0x000fc600000006ff */
        /* <DEDUP_REMOVED lines=27> */
[----:B----4-:R-:W-:Y:S04]  /*6d60*/  STS.U16 [R3+0xad00], R107 ;  /* 0x00ad006b03007388 */ /* 0x010fe80000000400 */
[----:B------:R-:W-:Y:S04]  /*6d70*/  STS.U16 [R3+0xb500], R117 ;  /* 0x00b5007503007388 */ /* 0x000fe80000000400 */
[----:B------:R1:W-:Y:S04]  /*6d80*/  STS.U16 [R3+0xbd00], R119 ;  /* 0x00bd007703007388 */ /* 0x0003e80000000400 */
[----:B-1----:R-:W3:Y:S01]  /*6d90*/  LDL R3, [R1+0x8c] ;  /* 0x00008c0001037983 */ /* 0x002ee20000100800 */
[----:B------:R-:W-:-:S02]  /*6da0*/  LOP3.LUT R9, R70, 0x60, RZ, 0x3c, !PT ;  /* 0x0000006046097812 */ /* 0x000fc400078e3cff */
        /* <DEDUP_REMOVED lines=17> */
[----:B--2---:R-:W-:Y:S04]  /*6ec0*/  STS.U16 [R8+0xbf00], R78 ;  /* 0x00bf004e08007388 */ /* 0x004fe80000000400 */
[----:B------:R-:W-:Y:S01]  /*6ed0*/  BAR.SYNC.DEFER_BLOCKING 0x0 ;  /* 0x0000000000007b1d */ /* 0x000fe20000010000 */
[----:B------:R-:W-:Y:S01]  /*6ee0*/  IMAD R176, R176, 0x110, RZ ;  /* 0x00000110b0b07824 */ /* 0x000fe200078e02ff */
[----:B------:R-:W-:-:S04]  /*6ef0*/  SHF.L.U32 R164, R165, 0x1, RZ ;  /* 0x00000001a5a47819 */ /* 0x000fc800000006ff */
[----:B------:R-:W-:-:S05]  /*6f00*/  LOP3.LUT R176, R176, 0x30, R164, 0x78, !PT ;  /* 0x00000030b0b07812 */ /* 0x000fca00078e78a4 */
[----:B------:R-:W-:Y:S04]  /*6f10*/  LDSM.16.M88.4 R140, [R176+0x8000] ;  /* 0x00800000b08c783b */ /* 0x000fe80000000200 */
[----:B------:R-:W-:Y:S04]  /*6f20*/  LDSM.16.M88.4 R128, [R176+0x8800] ;  /* 0x00880000b080783b */ /* 0x000fe80000000200 */
[----:B------:R-:W-:Y:S04]  /*6f30*/  LDSM.16.M88.4 R120, [R176+0x9000] ;  /* 0x00900000b078783b */ /* 0x000fe80000000200 */
[----:B------:R-:W-:Y:S04]  /*6f40*/  LDSM.16.M88.4 R72, [R176+0x9800] ;  /* 0x00980000b048783b */ /* 0x000fe80000000200 */
[----:B------:R-:W-:Y:S04]  /*6f50*/  LDSM.16.M88.4 R80, [R176+0xa000] ;  /* 0x00a00000b050783b */ /* 0x000fe80000000200 */
[----:B------:R-:W-:Y:S04]  /*6f60*/  LDSM.16.M88.4 R52, [R176+0xa800] ;  /* 0x00a80000b034783b */ /* 0x000fe80000000200 */
[----:B------:R-:W-:Y:S04]  /*6f70*/  LDSM.16.M88.4 R76, [R176+0xb000] ;  /* 0x00b00000b04c783b */ /* 0x000fe80000000200 */
[----:B------:R-:W-:Y:S01]  /*6f80*/  LDSM.16.M88.4 R40, [R176+0xb800] ;  /* 0x00b80000b028783b */ /* 0x000fe20000000200 */
[----:B------:R-:W-:-:S05]  /*6f90*/  LOP3.LUT R70, R165, 0x7, RZ, 0xc0, !PT ;  /* 0x00000007a5467812 */ /* 0x000fca00078ec0ff */
[----:B------:R-:W-:-:S05]  /*6fa0*/  IMAD R70, R70, 0x110, RZ ;  /* 0x0000011046467824 */ /* 0x000fca00078e02ff */
[----:B------:R-:W-:-:S04]  /*6fb0*/  LOP3.LUT R70, R70, 0x30, R164, 0x78, !PT ;  /* 0x0000003046467812 */ /* 0x000fc800078e78a4 */
[----:B------:R-:W-:-:S05]  /*6fc0*/  LOP3.LUT R70, R70, 0x40, RZ, 0x3c, !PT ;  /* 0x0000004046467812 */ /* 0x000fca00078e3cff */
[----:B------:R-:W-:Y:S04]  /*6fd0*/  LDSM.16.M88.4 R168, [R70+0xa800] ;  /* 0x00a8000046a8783b */ /* 0x000fe80000000200 */
[----:B------:R-:W-:Y:S04]  /*6fe0*/  LDSM.16.M88.4 R164, [R70+0xb000] ;  /* 0x00b0000046a4783b */ /* 0x000fe80000000200 */
[----:B---3--:R-:W0:Y:S04]  /*6ff0*/  LDSM.16.MT88.4 R160, [R3] ;  /* 0x0000000003a0783b */ /* 0x008e280000004200 */
[----:B------:R-:W1:Y:S04]  /*7000*/  LDSM.16.MT88.4 R156, [R3+0x80] ;  /* 0x00008000039c783b */ /* 0x000e680000004200 */
[----:B------:R-:W2:Y:S04]  /*7010*/  LDSM.16.MT88.4 R64, [R3+0x1000] ;  /* 0x001000000340783b */ /* 0x000ea80000004200 */
[----:B------:R-:W3:Y:S01]  /*7020*/  LDSM.16.MT88.4 R44, [R3+0x1080] ;  /* 0x00108000032c783b */ /* 0x000ee20000004200 */
[C---:B0-----:R-:W-:Y:S08]  /*7030*/  HMMA.16816.F32 R12, R160.reuse, R140, RZ ;  /* 0x0000008ca00c723c */ /* 0x041ff000000018ff */
[C---:B------:R-:W-:Y:S08]  /*7040*/  HMMA.16816.F32 R8, R160.reuse, R128, RZ ;  /* 0x00000080a008723c */ /* 0x040ff000000018ff */
[C---:B------:R-:W-:Y:S08]  /*7050*/  HMMA.16816.F32 R132, R160.reuse, R120, RZ ;  /* 0x00000078a084723c */ /* 0x040ff000000018ff */
[C---:B------:R-:W-:Y:S08]  /*7060*/  HMMA.16816.F32 R60, R160.reuse, R72, RZ ;  /* 0x00000048a03c723c */ /* 0x040ff000000018ff */
[C---:B------:R-:W-:Y:S08]  /*7070*/  HMMA.16816.F32 R104, R160.reuse, R80, RZ ;  /* 0x00000050a068723c */ /* 0x040ff000000018ff */
[C---:B------:R-:W-:Y:S08]  /*7080*/  HMMA.16816.F32 R116, R160.reuse, R52, RZ ;  /* 0x00000034a074723c */ /* 0x040ff000000018ff */
[----:B------:R-:W-:Y:S08]  /*7090*/  HMMA.16816.F32 R152, R160, R76, RZ ;  /* 0x0000004ca098723c */ /* 0x000ff000000018ff */
[C---:B-1----:R-:W-:Y:S08]  /*70a0*/  HMMA.16816.F32 R148, R156.reuse, R140, RZ ;  /* 0x0000008c9c94723c */ /* 0x042ff000000018ff */
[C---:B------:R-:W-:Y:S08]  /*70b0*/  HMMA.16816.F32 R144, R156.reuse, R128, RZ ;  /* 0x000000809c90723c */ /* 0x040ff000000018ff */
[C---:B------:R-:W-:Y:S08]  /*70c0*/  HMMA.16816.F32 R88, R156.reuse, R120, RZ ;  /* 0x000000789c58723c */ /* 0x040ff000000018ff */
[C---:B------:R-:W-:Y:S08]  /*70d0*/  HMMA.16816.F32 R112, R156.reuse, R72, RZ ;  /* 0x000000489c70723c */ /* 0x040ff000000018ff */
[C---:B------:R-:W-:Y:S08]  /*70e0*/  HMMA.16816.F32 R56, R156.reuse, R80, RZ ;  /* 0x000000509c38723c */ /* 0x040ff000000018ff */
[C---:B------:R-:W-:Y:S08]  /*70f0*/  HMMA.16816.F32 R84, R156.reuse, R52, RZ ;  /* 0x000000349c54723c */ /* 0x040ff000000018ff */
[----:B------:R-:W-:Y:S08]  /*7100*/  HMMA.16816.F32 R48, R156, R76, RZ ;  /* 0x0000004c9c30723c */ /* 0x000ff000000018ff */
[-C--:B------:R-:W-:Y:S08]  /*7110*/  HMMA.16816.F32 R160, R160, R40.reuse, RZ ;  /* 0x00000028a0a0723c */ /* 0x080ff000000018ff */
[----:B------:R-:W-:Y:S08]  /*7120*/  HMMA.16816.F32 R156, R156, R40, RZ ;  /* 0x000000289c9c723c */ /* 0x000ff000000018ff */
[C---:B--2---:R-:W-:Y:S08]  /*7130*/  HMMA.16816.F32 R12, R64.reuse, R142, R12 ;  /* 0x0000008e400c723c */ /* 0x044ff0000000180c */
[C---:B------:R-:W-:Y:S08]  /*7140*/  HMMA.16816.F32 R8, R64.reuse, R130, R8 ;  /* 0x000000824008723c */ /* 0x040ff00000001808 */
[C---:B------:R-:W-:Y:S08]  /*7150*/  HMMA.16816.F32 R132, R64.reuse, R122, R132 ;  /* 0x0000007a4084723c */ /* 0x040ff00000001884 */
[C---:B------:R-:W-:Y:S08]  /*7160*/  HMMA.16816.F32 R60, R64.reuse, R74, R60 ;  /* 0x0000004a403c723c */ /* 0x040ff0000000183c */
[C---:B------:R-:W-:Y:S08]  /*7170*/  HMMA.16816.F32 R104, R64.reuse, R82, R104 ;  /* 0x000000524068723c */ /* 0x040ff00000001868 */
[C---:B------:R-:W-:Y:S08]  /*7180*/  HMMA.16816.F32 R116, R64.reuse, R54, R116 ;  /* 0x000000364074723c */ /* 0x040ff00000001874 */
[C---:B------:R-:W-:Y:S08]  /*7190*/  HMMA.16816.F32 R152, R64.reuse, R78, R152 ;  /* 0x0000004e4098723c */ /* 0x040ff00000001898 */
[----:B------:R-:W-:Y:S01]  /*71a0*/  HMMA.16816.F32 R64, R64, R42, R160 ;  /* 0x0000002a4040723c */ /* 0x000fe200000018a0 */
[----:B------:R-:W-:Y:S07]  /*71b0*/  LDSM.16.M88.4 R160, [R176+0xb880] ;  /* 0x00b88000b0a0783b */ /* 0x000fee0000000200 */
[C---:B---3--:R-:W-:Y:S01]  /*71c0*/  HMMA.16816.F32 R140, R44.reuse, R142, R148 ;  /* 0x0000008e2c8c723c */ /* 0x048fe20000001894 */
[----:B------:R-:W-:Y:S07]  /*71d0*/  LDSM.16.MT88.4 R148, [R3+0x2080] ;  /* 0x002080000394783b */ /* 0x000fee0000004200 */
[C---:B------:R-:W-:Y:S01]  /*71e0*/  HMMA.16816.F32 R128, R44.reuse, R130, R144 ;  /* 0x000000822c80723c */ /* 0x040fe20000001890 */
[----:B------:R-:W-:Y:S07]  /*71f0*/  LDSM.16.MT88.4 R144, [R3+0x3000] ;  /* 0x003000000390783b */ /* 0x000fee0000004200 */
[C---:B------:R-:W-:Y:S01]  /*7200*/  HMMA.16816.F32 R120, R44.reuse, R122, R88 ;  /* 0x0000007a2c78723c */ /* 0x040fe20000001858 */
[----:B------:R-:W-:Y:S07]  /*7210*/  LDSM.16.M88.4 R88, [R70+0xa000] ;  /* 0x00a000004658783b */ /* 0x000fee0000000200 */
[C---:B------:R-:W-:Y:S01]  /*7220*/  HMMA.16816.F32 R112, R44.reuse, R74, R112 ;  /* 0x0000004a2c70723c */ /* 0x040fe20000001870 */
[----:B------:R-:W0:Y:S07]  /*7230*/  LDSM.16.MT88.4 R72, [R3+0x2000] ;  /* 0x002000000348783b */ /* 0x000e2e0000004200 */
[C---:B------:R-:W-:Y:S01]  /*7240*/  HMMA.16816.F32 R80, R44.reuse, R82, R56 ;  /* 0x000000522c50723c */ /* 0x040fe20000001838 */
[----:B------:R-:W1:Y:S07]  /*7250*/  LDSM.16.M88.4 R56, [R70+0x8000] ;  /* 0x008000004638783b */ /* 0x000e6e0000000200 */
[C---:B------:R-:W-:Y:S01]  /*7260*/  HMMA.16816.F32 R84, R44.reuse, R54, R84 ;  /* 0x000000362c54723c */ /* 0x040fe20000001854 */
[----:B------:R-:W2:Y:S07]  /*7270*/  LDSM.16.M88.4 R52, [R70+0x8800] ;  /* 0x008800004634783b */ /* 0x000eae0000000200 */
[C---:B------:R-:W-:Y:S01]  /*7280*/  HMMA.16816.F32 R76, R44.reuse, R78, R48 ;  /* 0x0000004e2c4c723c */ /* 0x040fe20000001830 */
[----:B------:R-:W3:Y:S07]  /*7290*/  LDSM.16.M88.4 R48, [R70+0x9000] ;  /* 0x009000004630783b */ /* 0x000eee0000000200 */
[----:B------:R-:W-:Y:S01]  /*72a0*/  HMMA.16816.F32 R156, R44, R42, R156 ;  /* 0x0000002a2c9c723c */ /* 0x000fe2000000189c */
[----:B------:R-:W3:Y:S04]  /*72b0*/  LDSM.16.M88.4 R44, [R70+0x9800] ;  /* 0x00980000462c783b */ /* 0x000ee80000000200 */
[----:B------:R0:W3:Y:S03]  /*72c0*/  LDSM.16.M88.4 R40, [R70+0xb800] ;  /* 0x00b800004628783b */ /* 0x0000e60000000200 */
[C---:B0-----:R-:W-:Y:S01]  /*72d0*/  HMMA.16816.F32 R104, R72.reuse, R88, R104 ;  /* 0x000000584868723c */ /* 0x041fe20000001868 */
[----:B------:R-:W4:Y:S07]  /*72e0*/  LDL.64 R70, [R1+0x310] ;  /* 0x0003100001467983 */ /* 0x000f2e0000100a00 */
[C---:B-1----:R-:W-:Y:S08]  /*72f0*/  HMMA.16816.F32 R12, R72.reuse, R56, R12 ;  /* 0x00000038480c723c */ /* 0x042ff0000000180c */
[C---:B--2---:R-:W-:Y:S08]  /*7300*/  HMMA.16816.F32 R8, R72.reuse, R52, R8 ;  /* 0x000000344808723c */ /* 0x044ff00000001808 */
[C---:B---3--:R-:W-:Y:S08]  /*7310*/  HMMA.16816.F32 R132, R72.reuse, R48, R132 ;  /* 0x000000304884723c */ /* 0x048ff00000001884 */
[C---:B------:R-:W-:Y:S08]  /*7320*/  HMMA.16816.F32 R60, R72.reuse, R44, R60 ;  /* 0x0000002c483c723c */ /* 0x040ff0000000183c */
[C---:B------:R-:W-:Y:S08]  /*7330*/  HMMA.16816.F32 R116, R72.reuse, R168, R116 ;  /* 0x000000a84874723c */ /* 0x040ff00000001874 */
[C---:B------:R-:W-:Y:S08]  /*7340*/  HMMA.16816.F32 R152, R72.reuse, R164, R152 ;  /* 0x000000a44898723c */ /* 0x040ff00000001898 */
[----:B------:R-:W-:Y:S01]  /*7350*/  HMMA.16816.F32 R64, R72, R40, R64 ;  /* 0x000000284840723c */ /* 0x000fe20000001840 */
[----:B------:R-:W0:Y:S07]  /*7360*/  LDSM.16.MT88.4 R72, [R3+0x3080] ;  /* 0x003080000348783b */ /* 0x000e2e0000004200 */
[C---:B------:R-:W-:Y:S08]  /*7370*/  HMMA.16816.F32 R140, R148.reuse, R56, R140 ;  /* 0x00000038948c723c */ /* 0x040ff0000000188c */
[C---:B------:R-:W-:Y:S08]  /*7380*/  HMMA.16816.F32 R128, R148.reuse, R52, R128 ;  /* 0x000000349480723c */ /* 0x040ff00000001880 */
[C---:B------:R-:W-:Y:S08]  /*7390*/  HMMA.16816.F32 R120, R148.reuse, R48, R120 ;  /* 0x000000309478723c */ /* 0x040ff00000001878 */
[C---:B------:R-:W-:Y:S08]  /*73a0*/  HMMA.16816.F32 R112, R148.reuse, R44, R112 ;  /* 0x0000002c9470723c */ /* 0x040ff00000001870 */
[C---:B------:R-:W-:Y:S08]  /*73b0*/  HMMA.16816.F32 R80, R148.reuse, R88, R80 ;  /* 0x000000589450723c */ /* 0x040ff00000001850 */
[C---:B------:R-:W-:Y:S08]  /*73c0*/  HMMA.16816.F32 R84, R148.reuse, R168, R84 ;  /* 0x000000a89454723c */ /* 0x040ff00000001854 */
[C---:B------:R-:W-:Y:S08]  /*73d0*/  HMMA.16816.F32 R76, R148.reuse, R164, R76 ;  /* 0x000000a4944c723c */ /* 0x040ff0000000184c */
[----:B------:R-:W-:Y:S01]  /*73e0*/  HMMA.16816.F32 R156, R148, R40, R156 ;  /* 0x00000028949c723c */ /* 0x000fe2000000189c */
[----:B------:R-:W2:Y:S04]  /*73f0*/  LDL.64 R150, [R1+0x218] ;  /* 0x0002180001967983 */ /* 0x000ea80000100a00 */
[----:B------:R-:W3:Y:S03]  /*7400*/  LDL.64 R148, [R1+0x1f8] ;  /* 0x0001f80001947983 */ /* 0x000ee60000100a00 */
[C---:B------:R-:W-:Y:S08]  /*7410*/  HMMA.16816.F32 R12, R144.reuse, R58, R12 ;  /* 0x0000003a900c723c */ /* 0x040ff0000000180c */
[C---:B------:R-:W-:Y:S08]  /*7420*/  HMMA.16816.F32 R8, R144.reuse, R54, R8 ;  /* 0x000000369008723c */ /* 0x040ff00000001808 */
[C---:B------:R-:W-:Y:S08]  /*7430*/  HMMA.16816.F32 R132, R144.reuse, R50, R132 ;  /* 0x000000329084723c */ /* 0x040ff00000001884 */
[C---:B------:R-:W-:Y:S08]  /*7440*/  HMMA.16816.F32 R60, R144.reuse, R46, R60 ;  /* 0x0000002e903c723c */ /* 0x040ff0000000183c */
[C---:B------:R-:W-:Y:S08]  /*7450*/  HMMA.16816.F32 R116, R144.reuse, R170, R116 ;  /* 0x000000aa9074723c */ /* 0x040ff00000001874 */
[C---:B------:R-:W-:Y:S08]  /*7460*/  HMMA.16816.F32 R152, R144.reuse, R166, R152 ;  /* 0x000000a69098723c */ /* 0x040ff00000001898 */
[----:B------:R-:W-:Y:S08]  /*7470*/  HMMA.16816.F32 R64, R144, R42, R64 ;  /* 0x0000002a9040723c */ /* 0x000ff00000001840 */
[C---:B0-----:R-:W-:Y:S01]  /*7480*/  HMMA.16816.F32 R56, R72.reuse, R58, R140 ;  /* 0x0000003a4838723c */ /* 0x041fe2000000188c */
[----:B------:R-:W-:Y:S07]  /*7490*/  LDSM.16.M88.4 R140, [R176+0x8080] ;  /* 0x00808000b08c783b */ /* 0x000fee0000000200 */
[C---:B------:R-:W-:Y:S01]  /*74a0*/  HMMA.16816.F32 R52, R72.reuse, R54, R128 ;  /* 0x000000364834723c */ /* 0x040fe20000001880 */
[----:B------:R-:W-:Y:S07]  /*74b0*/  LDSM.16.M88.4 R128, [R176+0x8880] ;  /* 0x00888000b080783b */ /* 0x000fee0000000200 */
[C---:B------:R-:W-:Y:S01]  /*74c0*/  HMMA.16816.F32 R48, R72.reuse, R50, R120 ;  /* 0x000000324830723c */ /* 0x040fe20000001878 */
[----:B------:R-:W-:Y:S07]  /*74d0*/  LDSM.16.M88.4 R120, [R176+0x9080] ;  /* 0x00908000b078783b */ /* 0x000fee0000000200 */
[C---:B------:R-:W-:Y:S01]  /*74e0*/  HMMA.16816.F32 R44, R72.reuse, R46, R112 ;  /* 0x0000002e482c723c */ /* 0x040fe20000001870 */
[----:B------:R-:W0:Y:S07]  /*74f0*/  LDSM.16.MT88.4 R112, [R3+0x4000] ;  /* 0x004000000370783b */ /* 0x000e2e0000004200 */
[C---:B------:R-:W-:Y:S08]  /*7500*/  HMMA.16816.F32 R80, R72.reuse, R90, R80 ;  /* 0x0000005a4850723c */ /* 0x040ff00000001850 */
[C---:B------:R-:W-:Y:S01]  /*7510*/  HMMA.16816.F32 R168, R72.reuse, R170, R84 ;  /* 0x000000aa48a8723c */ /* 0x040fe20000001854 */
[----:B------:R-:W-:Y:S07]  /*7520*/  LDSM.16.M88.4 R84, [R176+0x9880] ;  /* 0x00988000b054783b */ /* 0x000fee0000000200 */
[C---:B------:R-:W-:Y:S01]  /*7530*/  HMMA.16816.F32 R164, R72.reuse, R166, R76 ;  /* 0x000000a648a4723c */ /* 0x040fe2000000184c */
[----:B------:R-:W-:Y:S07]  /*7540*/  LDSM.16.M88.4 R76, [R176+0xa880] ;  /* 0x00a88000b04c783b */ /* 0x000fee0000000200 */
[----:B------:R-:W-:Y:S01]  /*7550*/  HMMA.16816.F32 R156, R72, R42, R156 ;  /* 0x0000002a489c723c */ /* 0x000fe2000000189c */
[----:B------:R-:W1:Y:S04]  /*7560*/  LDSM.16.M88.4 R40, [R176+0xa080] ;  /* 0x00a08000b028783b */ /* 0x000e680000000200 */
[----:B------:R0:W-:Y:S04]  /*7570*/  LDSM.16.M88.4 R72, [R176+0xb080] ;  /* 0x00b08000b048783b */ /* 0x0001e80000000200 */
[----:B0-----:R-:W2:Y:S01]  /*7580*/  LDL.64 R176, [R1+0x298] ;  /* 0x0002980001b07983 */ /* 0x001ea20000100a00 */
[----:B------:R-:W-:Y:S03]  /*7590*/  HMMA.16816.F32 R104, R144, R90, R104 ;  /* 0x0000005a9068723c */ /* 0x000fe60000001868 */
[----:B------:R-:W0:Y:S04]  /*75a0*/  LDSM.16.MT88.4 R88, [R3+0x4080] ;  /* 0x004080000358783b */ /* 0x000e280000004200 */
[----:B------:R-:W2:Y:S01]  /*75b0*/  LDSM.16.MT88.4 R144, [R3+0x5000] ;  /* 0x005000000390783b */ /* 0x000ea20000004200 */
[C---:B------:R-:W-:Y:S11]  /*75c0*/  HMMA.16816.F32 R12, R112.reuse, R140, R12 ;  /* 0x0000008c700c723c */ /* 0x040ff6000000180c */
[----:B------:R-:W-:Y:S05]  /*75d0*/  @!UPT UIADD3 URZ, URZ, URZ, URZ ;  /* 0x0000003f3f3ff290 */ /* 0x000fea000fffe03f */
[-C--:B-1----:R-:W-:Y:S08]  /*75e0*/  HMMA.16816.F32 R104, R112, R40.reuse, R104 ;  /* 0x000000287068723c */ /* 0x082ff00000001868 */
[----:B0-----:R-:W-:Y:S07]  /*75f0*/  HMMA.16816.F32 R80, R88, R40, R80 ;  /* 0x000000285850723c */ /* 0x001fee0000001850 */
[----:B----4-:R-:W-:-:S05]  /*7600*/  IMAD.WIDE R40, R0, 0x2, R70 ;  /* 0x0000000200287825 */ /* 0x010fca00078e0246 */
[----:B------:R0:W4:Y:S01]  /*7610*/  LDG.E.U16 R71, [R40.64] ;  /* 0x0000000428477981 */ /* 0x000122000c1e1500 */
[----:B------:R-:W-:Y:S03]  /*7620*/  HMMA.16816.F32 R56, R88, R140, R56 ;  /* 0x0000008c5838723c */ /* 0x000fe60000001838 */
[----:B------:R-:W4:Y:S01]  /*7630*/  LDL.64 R140, [R1+0x178] ;  /* 0x00017800018c7983 */ /* 0x000f220000100a00 */
[----:B0-----:R-:W-:-:S03]  /*7640*/  IMAD.WIDE R40, R0, 0x2, R178 ;  /* 0x0000000200287825 */ /* 0x001fc600078e02b2 */
[----:B------:R-:W4:Y:S01]  /*7650*/  LDL.64 R178, [R1+0x1d8] ;  /* 0x0001d80001b27983 */ /* 0x000f220000100a00 */
[-C--:B------:R-:W-:Y:S08]  /*7660*/  HMMA.16816.F32 R116, R112, R76.reuse, R116 ;  /* 0x0000004c7074723c */ /* 0x080ff00000001874 */
[----:B------:R-:W-:Y:S08]  /*7670*/  HMMA.16816.F32 R168, R88, R76, R168 ;  /* 0x0000004c58a8723c */ /* 0x000ff000000018a8 */
[-C--:B------:R-:W-:Y:S08]  /*7680*/  HMMA.16816.F32 R64, R112, R160.reuse, R64 ;  /* 0x000000a07040723c */ /* 0x080ff00000001840 */
[----:B------:R-:W-:Y:S01]  /*7690*/  HMMA.16816.F32 R156, R88, R160, R156 ;  /* 0x000000a0589c723c */ /* 0x000fe2000000189c */
[----:B------:R-:W4:Y:S07]  /*76a0*/  LDL.64 R160, [R1+0x198] ;  /* 0x0001980001a07983 */ /* 0x000f2e0000100a00 */
[C---:B------:R-:W-:Y:S08]  /*76b0*/  HMMA.16816.F32 R8, R112.reuse, R128, R8 ;  /* 0x000000807008723c */ /* 0x040ff00000001808 */
[----:B------:R-:W-:Y:S08]  /*76c0*/  HMMA.16816.F32 R132, R112, R120, R132 ;  /* 0x000000787084723c */ /* 0x000ff00000001884 */
[C---:B------:R-:W-:Y:S01]  /*76d0*/  HMMA.16816.F32 R52, R88.reuse, R128, R52 ;  /* 0x000000805834723c */ /* 0x040fe20000001834 */
[----:B------:R-:W4:Y:S07]  /*76e0*/  LDL.64 R128, [R1+0x158] ;  /* 0x0001580001807983 */ /* 0x000f2e0000100a00 */
[----:B------:R-:W-:Y:S01]  /*76f0*/  HMMA.16816.F32 R48, R88, R120, R48 ;  /* 0x000000785830723c */ /* 0x000fe20000001830 */
[----:B------:R-:W4:Y:S07]  /*7700*/  LDL.64 R120, [R1+0x138] ;  /* 0x0001380001787983 */ /* 0x000f2e0000100a00 */
[C---:B------:R-:W-:Y:S08]  /*7710*/  HMMA.16816.F32 R60, R112.reuse, R84, R60 ;  /* 0x00000054703c723c */ /* 0x040ff0000000183c */
[----:B------:R-:W-:Y:S01]  /*7720*/  HMMA.16816.F32 R152, R112, R72, R152 ;  /* 0x000000487098723c */ /* 0x000fe20000001898 */
[----:B------:R-:W4:Y:S04]  /*7730*/  LDL.64 R114, [R1+0x2d0] ;  /* 0x0002d00001727983 */ /* 0x000f280000100a00 */
[----:B------:R-:W4:Y:S03]  /*7740*/  LDL.64 R112, [R1+0x2b0] ;  /* 0x0002b00001707983 */ /* 0x000f260000100a00 */
[C---:B------:R-:W-:Y:S08]  /*7750*/  HMMA.16816.F32 R44, R88.reuse, R84, R44 ;  /* 0x00000054582c723c */ /* 0x040ff0000000182c */
[----:B------:R-:W-:Y:S01]  /*7760*/  HMMA.16816.F32 R164, R88, R72, R164 ;  /* 0x0000004858a4723c */ /* 0x000fe200000018a4 */
[----:B------:R-:W4:Y:S01]  /*7770*/  LDL.64 R90, [R1+0x290] ;  /* 0x00029000015a7983 */ /* 0x000f220000100a00 */
[----:B--2---:R-:W-:-:S03]  /*7780*/  IMAD.WIDE R76, R0, 0x2, R176 ;  /* 0x00000002004c7825 */ /* 0x004fc600078e02b0 */
[----:B------:R-:W2:Y:S02]  /*7790*/  LDL.64 R176, [R1+0x1b8] ;  /* 0x0001b80001b07983 */ /* 0x000ea40000100a00 */
[----:B------:R-:W-:-:S04]  /*77a0*/  IMAD.WIDE R72, R0, 0x2, R232 ;  /* 0x0000000200487825 */ /* 0x000fc800078e02e8 */
[C---:B------:R-:W-:Y:S01]  /*77b0*/  IMAD.WIDE R84, R0.reuse, 0x2, R196 ;  /* 0x0000000200547825 */ /* 0x040fe200078e02c4 */
[----:B------:R0:W2:Y:S03]  /*77c0*/  LDG.E.U16 R70, [R72.64] ;  /* 0x0000000448467981 */ /* 0x0000a6000c1e1500 */
[C---:B------:R-:W-:Y:S01]  /*77d0*/  IMAD.WIDE R88, R0.reuse, 0x2, R198 ;  /* 0x0000000200587825 */ /* 0x040fe200078e02c6 */
[----:B------:R-:W1:Y:S04]  /*77e0*/  S2R R233, SR_TID.X ;  /* 0x0000000000e97919 */ /* 0x000e680000002100 */
[----:B------:R3:W2:Y:S01]  /*77f0*/  LDG.E.U16 R199, [R84.64] ;  /* 0x0000000454c77981 */ /* 0x0006a2000c1e1500 */
[----:B0-----:R-:W-:-:S03]  /*7800*/  IMAD.WIDE R72, R0, 0x2, R194 ;  /* 0x0000000200487825 */ /* 0x001fc600078e02c2 */
[----:B------:R0:W2:Y:S04]  /*7810*/  LDG.E.U16 R196, [R76.64] ;  /* 0x000000044cc47981 */ /* 0x0000a8000c1e1500 */
[----:B------:R0:W2:Y:S01]  /*7820*/  LDG.E.U16 R198, [R72.64] ;  /* 0x0000000448c67981 */ /* 0x0000a2000c1e1500 */
[C---:B---3--:R-:W-:Y:S01]  /*7830*/  IMAD.WIDE R84, R0.reuse, 0x2, R150 ;  /* 0x0000000200547825 */ /* 0x048fe200078e0296 */
[----:B------:R-:W-:Y:S02]  /*7840*/  HMMA.16816.F32 R12, R144, R142, R12 ;  /* 0x0000008e900c723c */ /* 0x000fe4000000180c */
[----:B------:R3:W2:Y:S04]  /*7850*/  LDG.E.U16 R252, [R88.64] ;  /* 0x0000000458fc7981 */ /* 0x0006a8000c1e1500 */
[----:B------:R3:W2:Y:S01]  /*7860*/  LDG.E.U16 R197, [R40.64] ;  /* 0x0000000428c57981 */ /* 0x0006a2000c1e1500 */
[----:B0-----:R-:W-:-:S03]  /*7870*/  IMAD.WIDE R72, R0, 0x2, R148 ;  /* 0x0000000200487825 */ /* 0x001fc600078e0294 */
[----:B------:R-:W0:Y:S01]  /*7880*/  LDSM.16.MT88.4 R148, [R3+0x5080] ;  /* 0x005080000394783b */ /* 0x000e220000004200 */
[----:B------:R-:W-:Y:S01]  /*7890*/  IMAD.WIDE R76, R0, 0x2, R182 ;  /* 0x00000002004c7825 */ /* 0x000fe200078e02b6 */
[C---:B-1----:R-:W-:Y:S01]  /*78a0*/  SHF.L.U32 R232, R233.reuse, 0x1, RZ ;  /* 0x00000001e9e87819 */ /* 0x042fe200000006ff */
[C---:B------:R-:W-:Y:S01]  /*78b0*/  HMMA.16816.F32 R8, R144.reuse, R130, R8 ;  /* 0x000000829008723c */ /* 0x040fe20000001808 */
[----:B------:R1:W2:Y:S04]  /*78c0*/  LDG.E.U16 R183, [R72.64] ;  /* 0x0000000448b77981 */ /* 0x0002a8000c1e1500 */
[----:B------:R1:W2:Y:S02]  /*78d0*/  LDG.E.U16 R194, [R76.64] ;  /* 0x000000044cc27981 */ /* 0x0002a4000c1e1500 */
[----:B-1----:R-:W-:Y:S01]  /*78e0*/  LOP3.LUT R77, R233, 0x7, RZ, 0xc0, !PT ;  /* 0x00000007e94d7812 */ /* 0x002fe200078ec0ff */
[----:B------:R-:W-:Y:S04]  /*78f0*/  HMMA.16816.F32 R132, R144, R122, R132 ;  /* 0x0000007a9084723c */ /* 0x000fe80000001884 */
[----:B------:R-:W-:-:S04]  /*7900*/  IMAD R77, R77, 0x110, RZ ;  /* 0x000001104d4d7824 */ /* 0x000fc800078e02ff */
[----:B------:R-:W-:Y:S01]  /*7910*/  HMMA.16816.F32 R60, R144, R86, R60 ;  /* 0x00000056903c723c */ /* 0x000fe2000000183c */
[----:B------:R-:W-:-:S07]  /*7920*/  LOP3.LUT R77, R77, 0x30, R232, 0x78, !PT ;  /* 0x000000304d4d7812 */ /* 0x000fce00078e78e8 */
[----:B------:R-:W-:Y:S01]  /*7930*/  HMMA.16816.F32 R104, R144, R42, R104 ;  /* 0x0000002a9068723c */ /* 0x000fe20000001868 */
[----:B------:R-:W-:-:S07]  /*7940*/  LOP3.LUT R77, R77, 0x40, RZ, 0x3c, !PT ;  /* 0x000000404d4d7812 */ /* 0x000fce00078e3cff */
[C---:B------:R-:W-:Y:S01]  /*7950*/  HMMA.16816.F32 R116, R144.reuse, R78, R116 ;  /* 0x0000004e9074723c */ /* 0x040fe20000001874 */
[C---:B---3--:R-:W-:Y:S01]  /*7960*/  IMAD.WIDE R88, R0.reuse, 0x2, R192 ;  /* 0x0000000200587825 */ /* 0x048fe200078e02c0 */
[----:B------:R-:W-:Y:S06]  /*7970*/  LDSM.16.M88.4 R232, [R77+0xa080] ;  /* 0x00a080004de8783b */ /* 0x000fec0000000200 */
[C---:B------:R-:W-:Y:S01]  /*7980*/  HMMA.16816.F32 R152, R144.reuse, R74, R152 ;  /* 0x0000004a9098723c */ /* 0x040fe20000001898 */
[C---:B------:R-:W-:Y:S01]  /*7990*/  IMAD.WIDE R40, R0.reuse, 0x2, R180 ;  /* 0x0000000200287825 */ /* 0x040fe200078e02b4 */
[----:B------:R0:W3:Y:S04]  /*79a0*/  LDG.E.U16 R192, [R84.64] ;  /* 0x0000000454c07981 */ /* 0x0000e8000c1e1500 */
[----:B------:R1:W3:Y:S02]  /*79b0*/  LDG.E.U16 R193, [R40.64] ;  /* 0x0000000428c17981 */ /* 0x0002e4000c1e1500 */
[----:B------:R-:W-:Y:S02]  /*79c0*/  HMMA.16816.F32 R144, R144, R162, R64 ;  /* 0x000000a29090723c */ /* 0x000fe40000001840 */
[----:B------:R1:W3:Y:S04]  /*79d0*/  LDG.E.U16 R195, [R88.64] ;  /* 0x0000000458c37981 */ /* 0x0002e8000c1e1500 */
[----:B------:R-:W-:Y:S01]  /*79e0*/  LDSM.16.M88.4 R236, [R77+0xa880] ;  /* 0x00a880004dec783b */ /* 0x000fe20000000200 */
[C---:B----4-:R-:W-:Y:S01]  /*79f0*/  IMAD.WIDE R66, R0.reuse, 0x2, R178 ;  /* 0x0000000200427825 */ /* 0x050fe200078e02b2 */
[----:B0-----:R-:W-:Y:S02]  /*7a00*/  HMMA.16816.F32 R84, R148, R86, R44 ;  /* 0x000000569454723c */ /* 0x001fe4000000182c */
[----:B------:R-:W-:Y:S04]  /*7a10*/  LDSM.16.MT88.4 R44, [R3+0x6000] ;  /* 0x00600000032c783b */ /* 0x000fe80000004200 */
[----:B------:R0:W4:Y:S01]  /*7a20*/  LDG.E.U16 R179, [R66.64] ;  /* 0x0000000442b37981 */ /* 0x000122000c1e1500 */
[----:B-1----:R-:W-:-:S04]  /*7a30*/  IMAD.WIDE R40, R0, 0x2, R160 ;  /* 0x0000000200287825 */ /* 0x002fc800078e02a0 */
[C---:B0-----:R-:W-:Y:S02]  /*7a40*/  IMAD.WIDE R66, R0.reuse, 0x2, R140 ;  /* 0x0000000200427825 */ /* 0x041fe400078e028c */
[C---:B------:R-:W-:Y:S01]  /*7a50*/  HMMA.16816.F32 R140, R148.reuse, R142, R56 ;  /* 0x0000008e948c723c */ /* 0x040fe20000001838 */
[----:B------:R-:W0:Y:S07]  /*7a60*/  LDSM.16.M88.4 R56, [R77+0xb080] ;  /* 0x00b080004d38783b */ /* 0x000e2e0000000200 */
[C---:B------:R-:W-:Y:S08]  /*7a70*/  HMMA.16816.F32 R80, R148.reuse, R42, R80 ;  /* 0x0000002a9450723c */ /* 0x040ff00000001850 */
[C---:B------:R-:W-:Y:S08]  /*7a80*/  HMMA.16816.F32 R72, R148.reuse, R74, R164 ;  /* 0x0000004a9448723c */ /* 0x040ff000000018a4 */
[----:B------:R-:W-:Y:S08]  /*7a90*/  HMMA.16816.F32 R156, R148, R162, R156 ;  /* 0x000000a2949c723c */ /* 0x000ff0000000189c */
[C---:B0-----:R-:W-:Y:S08]  /*7aa0*/  HMMA.16816.F32 R152, R44.reuse, R56, R152 ;  /* 0x000000382c98723c */ /* 0x041ff00000001898 */
[C---:B------:R-:W-:Y:S08]  /*7ab0*/  HMMA.16816.F32 R104, R44.reuse, R232, R104 ;  /* 0x000000e82c68723c */ /* 0x040ff00000001868 */
[----:B------:R-:W-:Y:S01]  /*7ac0*/  HMMA.16816.F32 R116, R44, R236, R116 ;  /* 0x000000ec2c74723c */ /* 0x000fe20000001874 */
[----:B--2---:R-:W-:-:S02]  /*7ad0*/  IMAD.WIDE R64, R0, 0x2, R176 ;  /* 0x0000000200407825 */ /* 0x004fc400078e02b0 */
[----:B------:R0:W2:Y:S04]  /*7ae0*/  LDG.E.U16 R177, [R40.64] ;  /* 0x0000000428b17981 */ /* 0x0000a8000c1e1500 */
[----:B------:R1:W2:Y:S04]  /*7af0*/  LDG.E.U16 R178, [R64.64] ;  /* 0x0000000440b27981 */ /* 0x0002a8000c1e1500 */
[----:B------:R1:W2:Y:S01]  /*7b00*/  LDG.E.U16 R176, [R66.64] ;  /* 0x0000000442b07981 */ /* 0x0002a2000c1e1500 */
[----:B0-----:R-:W-:-:S04]  /*7b10*/  IMAD.WIDE R40, R0, 0x2, R120 ;  /* 0x0000000200287825 */ /* 0x001fc800078e0278 */
[C---:B-1----:R-:W-:Y:S01]  /*7b20*/  IMAD.WIDE R64, R0.reuse, 0x2, R128 ;  /* 0x0000000200407825 */ /* 0x042fe200078e0280 */
[----:B------:R0:W2:Y:S03]  /*7b30*/  LDG.E.U16 R160, [R40.64] ;  /* 0x0000000428a07981 */ /* 0x0000a6000c1e1500 */
[C---:B------:R-:W-:Y:S01]  /*7b40*/  IMAD.WIDE R66, R0.reuse, 0x2, R114 ;  /* 0x0000000200427825 */ /* 0x040fe200078e0272 */
[----:B------:R1:W2:Y:S01]  /*7b50*/  LDG.E.U16 R161, [R64.64] ;  /* 0x0000000440a17981 */ /* 0x0002a2000c1e1500 */
[----:B------:R-:W-:Y:S03]  /*7b60*/  HMMA.16816.F32 R128, R148, R130, R52 ;  /* 0x000000829480723c */ /* 0x000fe60000001834 */
[----:B------:R1:W2:Y:S01]  /*7b70*/  LDG.E.U16 R182, [R66.64] ;  /* 0x0000000442b67981 */ /* 0x0002a2000c1e1500 */
[----:B0-----:R-:W-:-:S03]  /*7b80*/  IMAD.WIDE R40, R0, 0x2, R90 ;  /* 0x0000000200287825 */ /* 0x001fc600078e025a */
[----:B------:R-:W0:Y:S01]  /*7b90*/  LDSM.16.M88.4 R88, [R77+0x9080] ;  /* 0x009080004d58783b */ /* 0x000e220000000200 */
[----:B-1----:R-:W-:-:S03]  /*7ba0*/  IMAD.WIDE R64, R0, 0x2, R112 ;  /* 0x0000000200407825 */ /* 0x002fc600078e0270 */
[----:B------:R1:W2:Y:S01]  /*7bb0*/  LDG.E.U16 R180, [R40.64] ;  /* 0x0000000428b47981 */ /* 0x0002a2000c1e1500 */
[C---:B------:R-:W-:Y:S03]  /*7bc0*/  HMMA.16816.F32 R120, R148.reuse, R122, R48 ;  /* 0x0000007a9478723c */ /* 0x040fe60000001830 */
[----:B------:R1:W2:Y:S04]  /*7bd0*/  LDG.E.U16 R181, [R64.64] ;  /* 0x0000000440b57981 */ /* 0x0002a8000c1e1500 */
[----:B------:R-:W0:Y:S04]  /*7be0*/  LDSM.16.M88.4 R112, [R77+0x8880] ;  /* 0x008880004d70783b */ /* 0x000e280000000200 */
[----:B-1----:R-:W-:Y:S04]  /*7bf0*/  LDSM.16.M88.4 R40, [R77+0x8080] ;  /* 0x008080004d28783b */ /* 0x002fe80000000200 */
[----:B------:R-:W-:Y:S04]  /*7c00*/  LDSM.16.M88.4 R64, [R77+0x9880] ;  /* 0x009880004d40783b */ /* 0x000fe80000000200 */
[----:B------:R1:W3:Y:S04]  /*7c10*/  LDSM.16.M88.4 R52, [R77+0xb880] ;  /* 0x00b880004d34783b */ /* 0x0002e80000000200 */
[----:B------:R-:W-:Y:S01]  /*7c20*/  LDSM.16.MT88.4 R48, [R3+0x6080] ;  /* 0x006080000330783b */ /* 0x000fe20000004200 */
[----:B-1----:R-:W-:Y:S03]  /*7c30*/  HMMA.16816.F32 R76, R148, R78, R168 ;  /* 0x0000004e944c723c */ /* 0x002fe600000018a8 */
[----:B------:R-:W1:Y:S04]  /*7c40*/  LDSM.16.MT88.4 R148, [R3+0x7000] ;  /* 0x007000000394783b */ /* 0x000e680000004200 */
[----:B------:R-:W2:Y:S01]  /*7c50*/  LDL.64 R170, [R1+0x300] ;  /* 0x0003000001aa7983 */ /* 0x000ea20000100a00 */
[C---:B0-----:R-:W-:Y:S03]  /*7c60*/  HMMA.16816.F32 R132, R44.reuse, R88, R132 ;  /* 0x000000582c84723c */ /* 0x041fe60000001884 */
[----:B------:R-:W2:Y:S05]  /*7c70*/  LDL.64 R168, [R1+0x2e8] ;  /* 0x0002e80001a87983 */ /* 0x000eaa0000100a00 */
[C---:B------:R-:W-:Y:S08]  /*7c80*/  HMMA.16816.F32 R8, R44.reuse, R112, R8 ;  /* 0x000000702c08723c */ /* 0x040ff00000001808 */
[----:B---3--:R-:W-:Y:S08]  /*7c90*/  HMMA.16816.F32 R144, R44, R52, R144 ;  /* 0x000000342c90723c */ /* 0x008ff00000001890 */
[----:B-1----:R-:W-:Y:S08]  /*7ca0*/  HMMA.16816.F32 R152, R148, R58, R152 ;  /* 0x0000003a9498723c */ /* 0x002ff00000001898 */
[C---:B------:R-:W-:Y:S08]  /*7cb0*/  HMMA.16816.F32 R12, R44.reuse, R40, R12 ;  /* 0x000000282c0c723c */ /* 0x040ff0000000180c */
[----:B------:R-:W-:Y:S01]  /*7cc0*/  HMMA.16816.F32 R60, R44, R64, R60 ;  /* 0x000000402c3c723c */ /* 0x000fe2000000183c */
[----:B------:R-:W0:Y:S07]  /*7cd0*/  LDSM.16.MT88.4 R44, [R3+0x7080] ;  /* 0x00708000032c783b */ /* 0x000e2e0000004200 */
[----:B------:R-:W-:Y:S01]  /*7ce0*/  HMMA.16816.F32 R76, R48, R236, R76 ;  /* 0x000000ec304c723c */ /* 0x000fe2000000184c */
[----:B------:R-:W3:Y:S01]  /*7cf0*/  LDL.64 R236, [R1+0x308] ;  /* 0x0003080001ec7983 */ /* 0x000ee20000100a00 */
[----:B------:R-:W-:-:S02]  /*7d00*/  MOV R165, R154 ;  /* 0x0000009a00a57202 */ /* 0x000fc40000000f00 */
[----:B------:R-:W-:Y:S01]  /*7d10*/  MOV R162, R155 ;  /* 0x0000009b00a27202 */ /* 0x000fe20000000f00 */
[----:B------:R-:W-:Y:S03]  /*7d20*/  STL.64 [R1+0x20], R152 ;  /* 0x0000209801007387 */ /* 0x000fe60000100a00 */
[----:B------:R-:W-:Y:S01]  /*7d30*/  HMMA.16816.F32 R84, R48, R64, R84 ;  /* 0x000000403054723c */ /* 0x000fe20000001854 */
[----:B------:R1:W-:Y:S07]  /*7d40*/  STL.64 [R1+0x28], R154 ;  /* 0x0000289a01007387 */ /* 0x0003ee0000100a00 */
[----:B------:R-:W-:Y:S01]  /*7d50*/  HMMA.16816.F32 R144, R148, R54, R144 ;  /* 0x000000369490723c */ /* 0x000fe20000001890 */
[----:B-1----:R-:W2:Y:S07]  /*7d60*/  LDL.64 R154, [R1+0x2e0] ;  /* 0x0002e000019a7983 */ /* 0x002eae0000100a00 */
[----:B------:R-:W-:Y:S01]  /*7d70*/  HMMA.16816.F32 R72, R48, R56, R72 ;  /* 0x000000383048723c */ /* 0x000fe20000001848 */
[----:B------:R-:W4:Y:S07]  /*7d80*/  LDL.64 R56, [R1+0x2c8] ;  /* 0x0002c80001387983 */ /* 0x000f2e0000100a00 */
[-C--:B------:R-:W-:Y:S07]  /*7d90*/  HMMA.16816.F32 R60, R148, R66.reuse, R60 ;  /* 0x00000042943c723c */ /* 0x080fee000000183c */
[----:B------:R1:W-:Y:S01]  /*7da0*/  STL.64 [R1+0x10], R144 ;  /* 0x0000109001007387 */ /* 0x0003e20000100a00 */
[----:B0-----:R-:W-:Y:S03]  /*7db0*/  HMMA.16816.F32 R64, R44, R66, R84 ;  /* 0x000000422c40723c */ /* 0x001fe60000001854 */
[----:B------:R0:W-:Y:S04]  /*7dc0*/  STL.64 [R1+0x18], R146 ;  /* 0x0000189201007387 */ /* 0x0001e80000100a00 */
[----:B------:R-:W4:Y:S01]  /*7dd0*/  LDL.64 R84, [R1+0x288] ;  /* 0x0002880001547983 */ /* 0x000f220000100a00 */
[C---:B------:R-:W-:Y:S08]  /*7de0*/  HMMA.16816.F32 R140, R48.reuse, R40, R140 ;  /* 0x00000028308c723c */ /* 0x040ff0000000188c */
[C---:B------:R-:W-:Y:S08]  /*7df0*/  HMMA.16816.F32 R128, R48.reuse, R112, R128 ;  /* 0x000000703080723c */ /* 0x040ff00000001880 */
[C---:B------:R-:W-:Y:S08]  /*7e00*/  HMMA.16816.F32 R120, R48.reuse, R88, R120 ;  /* 0x000000583078723c */ /* 0x040ff00000001878 */
[C---:B------:R-:W-:Y:S08]  /*7e10*/  HMMA.16816.F32 R80, R48.reuse, R232, R80 ;  /* 0x000000e83050723c */ /* 0x040ff00000001850 */
[----:B------:R-:W-:Y:S08]  /*7e20*/  HMMA.16816.F32 R48, R48, R52, R156 ;  /* 0x000000343030723c */ /* 0x000ff0000000189c */
[----:B------:R-:W-:Y:S08]  /*7e30*/  HMMA.16816.F32 R72, R44, R58, R72 ;  /* 0x0000003a2c48723c */ /* 0x000ff00000001848 */
[C---:B------:R-:W-:Y:S08]  /*7e40*/  HMMA.16816.F32 R12, R148.reuse, R42, R12 ;  /* 0x0000002a940c723c */ /* 0x040ff0000000180c */
[C---:B------:R-:W-:Y:S08]  /*7e50*/  HMMA.16816.F32 R8, R148.reuse, R114, R8 ;  /* 0x000000729408723c */ /* 0x040ff00000001808 */
[C---:B------:R-:W-:Y:S08]  /*7e60*/  HMMA.16816.F32 R132, R148.reuse, R90, R132 ;  /* 0x0000005a9484723c */ /* 0x040ff00000001884 */
[C---:B------:R-:W-:Y:S08]  /*7e70*/  HMMA.16816.F32 R104, R148.reuse, R234, R104 ;  /* 0x000000ea9468723c */ /* 0x040ff00000001868 */
[----:B------:R-:W-:Y:S08]  /*7e80*/  HMMA.16816.F32 R116, R148, R238, R116 ;  /* 0x000000ee9474723c */ /* 0x000ff00000001874 */
[C---:B------:R-:W-:Y:S01]  /*7e90*/  HMMA.16816.F32 R40, R44.reuse, R42, R140 ;  /* 0x0000002a2c28723c */ /* 0x040fe2000000188c */
[----:B------:R-:W-:Y:S01]  /*7ea0*/  MOV R159, R144 ;  /* 0x00000090009f7202 */ /* 0x000fe20000000f00 */
[----:B------:R-:W4:Y:S06]  /*7eb0*/  LDL.64 R142, [R1+0x2a8] ;  /* 0x0002a800018e7983 */ /* 0x000f2c0000100a00 */
[C---:B------:R-:W-:Y:S01]  /*7ec0*/  HMMA.16816.F32 R112, R44.reuse, R114, R128 ;  /* 0x000000722c70723c */ /* 0x040fe20000001880 */
[----:B------:R-:W-:Y:S01]  /*7ed0*/  MOV R157, R145 ;  /* 0x00000091009d7202 */ /* 0x000fe20000000f00 */
[----:B------:R-:W4:Y:S04]  /*7ee0*/  LDL.64 R130, [R1+0x2a0] ;  /* 0x0002a00001827983 */ /* 0x000f280000100a00 */
[----:B-1----:R-:W4:Y:S02]  /*7ef0*/  LDL.64 R144, [R1+0x2c0] ;  /* 0x0002c00001907983 */ /* 0x002f240000100a00 */
[C---:B------:R-:W-:Y:S08]  /*7f00*/  HMMA.16816.F32 R88, R44.reuse, R90, R120 ;  /* 0x0000005a2c58723c */ /* 0x040ff00000001878 */
[----:B------:R-:W-:Y:S01]  /*7f10*/  HMMA.16816.F32 R232, R44, R234, R80 ;  /* 0x000000ea2ce8723c */ /* 0x000fe20000001850 */
[----:B------:R-:W4:Y:S01]  /*7f20*/  LDL.64 R80, [R1+0x270] ;  /* 0x0002700001507983 */ /* 0x000f220000100a00 */
[----:B------:R-:W-:-:S03]  /*7f30*/  MOV R156, R74 ;  /* 0x0000004a009c7202 */ /* 0x000fc60000000f00 */
[----:B------:R1:W-:Y:S01]  /*7f40*/  STL.64 [R1+0x40], R72 ;  /* 0x0000404801007387 */ /* 0x0003e20000100a00 */
[----:B------:R-:W-:-:S03]  /*7f50*/  MOV R150, R75 ;  /* 0x0000004b00967202 */ /* 0x000fc60000000f00 */
[----:B------:R1:W-:Y:S01]  /*7f60*/  STL.64 [R1+0x48], R74 ;  /* 0x0000484a01007387 */ /* 0x0003e20000100a00 */
[----:B------:R-:W-:-:S03]  /*7f70*/  MOV R166, R152 ;  /* 0x0000009800a67202 */ /* 0x000fc60000000f00 */
[----:B------:R-:W4:Y:S01]  /*7f80*/  LDL.64 R82, [R1+0x280] ;  /* 0x0002800001527983 */ /* 0x000f220000100a00 */
[----:B------:R-:W-:Y:S02]  /*7f90*/  MOV R152, R147 ;  /* 0x0000009300987202 */ /* 0x000fe40000000f00 */
[----:B------:R-:W-:Y:S02]  /*7fa0*/  MOV R164, R72 ;  /* 0x0000004800a47202 */ /* 0x000fe40000000f00 */
[----:B0-----:R-:W-:Y:S02]  /*7fb0*/  MOV R147, R73 ;  /* 0x0000004900937202 */ /* 0x001fe40000000f00 */
[----:B-1----:R-:W4:Y:S04]  /*7fc0*/  LDL.64 R72, [R1+0x260] ;  /* 0x0002600001487983 */ /* 0x002f280000100a00 */
[----:B------:R-:W4:Y:S01]  /*7fd0*/  LDL.64 R74, [R1+0x268] ;  /* 0x00026800014a7983 */ /* 0x000f220000100a00 */
[----:B---3--:R-:W-:-:S02]  /*7fe0*/  IMAD.WIDE R52, R0, 0x2, R236 ;  /* 0x0000000200347825 */ /* 0x008fc400078e02ec */
[C---:B------:R-:W-:Y:S03]  /*7ff0*/  HMMA.16816.F32 R236, R44.reuse, R238, R76 ;  /* 0x000000ee2cec723c */ /* 0x040fe6000000184c */
[----:B------:R0:W3:Y:S05]  /*8000*/  LDG.E.U16 R141, [R52.64] ;  /* 0x00000004348d7981 */ /* 0x0000ea000c1e1500 */
[----:B------:R-:W-:Y:S01]  /*8010*/  HMMA.16816.F32 R44, R44, R54, R48 ;  /* 0x000000362c2c723c */ /* 0x000fe20000001830 */
[----:B--2---:R-:W-:-:S05]  /*8020*/  IMAD.WIDE R76, R0, 0x2, R154 ;  /* 0x00000002004c7825 */ /* 0x004fca00078e029a */
[----:B------:R1:W2:Y:S04]  /*8030*/  LDG.E.U16 R121, [R76.64] ;  /* 0x000000044c797981 */ /* 0x0002a8000c1e1500 */
[----:B-1----:R-:W2:Y:S11]  /*8040*/  LDL.64 R76, [R1+0x250] ;  /* 0x00025000014c7983 */ /* 0x002eb60000100a00 */
[----:B------:R-:W-:Y:S02]  /*8050*/  @!UPT UIADD3 URZ, URZ, URZ, URZ ;  /* 0x0000003f3f3ff290 */ /* 0x000fe4000fffe03f */
[----:B------:R-:W-:Y:S04]  /*8060*/  STL.64 [R1+0x30], R44 ;  /* 0x0000302c01007387 */ /* 0x000fe80000100a00 */
[----:B------:R1:W-:Y:S04]  /*8070*/  STL.64 [R1+0x38], R46 ;  /* 0x0000382e01007387 */ /* 0x0003e80000100a00 */
[----:B------:R-:W3:Y:S01]  /*8080*/  LDL.64 R78, [R1+0x240] ;  /* 0x00024000014e7983 */ /* 0x000ee20000100a00 */
[----:B----4-:R-:W-:Y:S01]  /*8090*/  IMAD.WIDE R56, R0, 0x2, R56 ;  /* 0x0000000200387825 */ /* 0x010fe200078e0238 */
[----:B------:R-:W-:-:S02]  /*80a0*/  MOV R154, R46 ;  /* 0x0000002e009a7202 */ /* 0x000fc40000000f00 */
[----:B------:R-:W-:Y:S01]  /*80b0*/  MOV R3, R47 ;  /* 0x0000002f00037202 */ /* 0x000fe20000000f00 */
[----:B------:R-:W4:Y:S04]  /*80c0*/  LDL.64 R54, [R1+0x230] ;  /* 0x0002300001367983 */ /* 0x000f280000100a00 */
[----:B------:R0:W4:Y:S01]  /*80d0*/  LDG.E.U16 R120, [R56.64] ;  /* 0x0000000438787981 */ /* 0x000122000c1e1500 */
[----:B------:R-:W-:Y:S02]  /*80e0*/  MOV R155, R44 ;  /* 0x0000002c009b7202 */ /* 0x000fe40000000f00 */
[----:B------:R-:W-:Y:S01]  /*80f0*/  MOV R151, R45 ;  /* 0x0000002d00977202 */ /* 0x000fe20000000f00 */
[C---:B------:R-:W-:Y:S01]  /*8100*/  IMAD.WIDE R128, R0.reuse, 0x2, R170 ;  /* 0x0000000200807825 */ /* 0x040fe200078e02aa */
[----:B------:R-:W4:Y:S04]  /*8110*/  LDL.64 R148, [R1+0x170] ;  /* 0x0001700001947983 */ /* 0x000f280000100a00 */
[----:B------:R-:W4:Y:S01]  /*8120*/  LDL.64 R170, [R1+0x1c0] ;  /* 0x0001c00001aa7983 */ /* 0x000f220000100a00 */
[----:B0-----:R-:W-:-:S03]  /*8130*/  IMAD.WIDE R56, R0, 0x2, R84 ;  /* 0x0000000200387825 */ /* 0x001fc600078e0254 */
[----:B------:R-:W4:Y:S04]  /*8140*/  LDL.64 R84, [R1+0x228] ;  /* 0x0002280001547983 */ /* 0x000f280000100a00 */
[----:B------:R0:W4:Y:S01]  /*8150*/  LDG.E.U16 R56, [R56.64] ;  /* 0x0000000438387981 */ /* 0x000122000c1e1500 */
[----:B------:R-:W-:-:S03]  /*8160*/  IMAD.WIDE R122, R0, 0x2, R168 ;  /* 0x00000002007a7825 */ /* 0x000fc600078e02a8 */
[----:B------:R-:W4:Y:S04]  /*8170*/  LDL.64 R168, [R1+0x1b0] ;  /* 0x0001b00001a87983 */ /* 0x000f280000100a00 */
[----:B------:R0:W4:Y:S04]  /*8180*/  LDG.E.U16 R128, [R128.64] ;  /* 0x0000000480807981 */ /* 0x000128000c1e1500 */
[----:B------:R0:W4:Y:S01]  /*8190*/  LDG.E.U16 R122, [R122.64] ;  /* 0x000000047a7a7981 */ /* 0x000122000c1e1500 */
[----:B------:R-:W-:-:S03]  /*81a0*/  IMAD.WIDE R48, R0, 0x2, R80 ;  /* 0x0000000200307825 */ /* 0x000fc600078e0250 */
[----:B------:R-:W4:Y:S01]  /*81b0*/  LDL.64 R80, [R1+0x200] ;  /* 0x0002000001507983 */ /* 0x000f220000100a00 */
[----:B------:R-:W-:-:S03]  /*81c0*/  IMAD.WIDE R50, R0, 0x2, R82 ;  /* 0x0000000200327825 */ /* 0x000fc600078e0252 */
[----:B------:R-:W4:Y:S04]  /*81d0*/  LDL.64 R82, [R1+0x208] ;  /* 0x0002080001527983 */ /* 0x000f280000100a00 */
[----:B------:R0:W4:Y:S01]  /*81e0*/  LDG.E.U16 R51, [R50.64] ;  /* 0x0000000432337981 */ /* 0x000122000c1e1500 */
[----:B-1----:R-:W-:-:S03]  /*81f0*/  IMAD.WIDE R46, R0, 0x2, R74 ;  /* 0x00000002002e7825 */ /* 0x002fc600078e024a */
[----:B------:R-:W4:Y:S04]  /*8200*/  LDL.64 R74, [R1+0x220] ;  /* 0x00022000014a7983 */ /* 0x000f280000100a00 */
[----:B0-----:R3:W4:Y:S01]  /*8210*/  LDG.E.U16 R50, [R46.64] ;  /* 0x000000042e327981 */ /* 0x001722000c1e1500 */
[----:B------:R-:W-:-:S03]  /*8220*/  IMAD.WIDE R44, R0, 0x2, R72 ;  /* 0x00000002002c7825 */ /* 0x000fc600078e0248 */
[----:B------:R2:W4:Y:S01]  /*8230*/  LDG.E.U16 R73, [R48.64] ;  /* 0x0000000430497981 */ /* 0x000522000c1e1500 */
[----:B------:R-:W-:-:S03]  /*8240*/  IMAD.WIDE R52, R0, 0x2, R144 ;  /* 0x0000000200347825 */ /* 0x000fc600078e0290 */
[----:B------:R0:W4:Y:S01]  /*8250*/  LDG.E.U16 R44, [R44.64] ;  /* 0x000000042c2c7981 */ /* 0x000122000c1e1500 */
[----:B------:R-:W-:-:S03]  /*8260*/  IMAD.WIDE R58, R0, 0x2, R130 ;  /* 0x00000002003a7825 */ /* 0x000fc600078e0282 */
[----:B------:R1:W4:Y:S04]  /*8270*/  LDG.E.U16 R87, [R52.64] ;  /* 0x0000000434577981 */ /* 0x000328000c1e1500 */
[----:B------:R-:W4:Y:S04]  /*8280*/  LDL.64 R130, [R1+0x1e0] ;  /* 0x0001e00001827983 */ /* 0x000f280000100a00 */
[----:B------:R-:W4:Y:S01]  /*8290*/  LDL.64 R144, [R1+0x190] ;  /* 0x0001900001907983 */ /* 0x000f220000100a00 */
[----:B--2---:R-:W-:-:S03]  /*82a0*/  IMAD.WIDE R48, R0, 0x2, R76 ;  /* 0x0000000200307825 */ /* 0x004fc600078e024c */
[----:B------:R-:W2:Y:S04]  /*82b0*/  LDL.64 R76, [R1+0x210] ;  /* 0x00021000014c7983 */ /* 0x000ea80000100a00 */
[----:B------:R0:W2:Y:S01]  /*82c0*/  LDG.E.U16 R72, [R48.64] ;  /* 0x0000000430487981 */ /* 0x0000a2000c1e1500 */
[----:B---3--:R-:W-:-:S03]  /*82d0*/  IMAD.WIDE R46, R0, 0x2, R78 ;  /* 0x00000002002e7825 */ /* 0x008fc600078e024e */
[----:B------:R-:W3:Y:S01]  /*82e0*/  LDL.64 R78, [R1+0x1f0] ;  /* 0x0001f000014e7983 */ /* 0x000ee20000100a00 */
[----:B-1----:R-:W-:-:S03]  /*82f0*/  IMAD.WIDE R52, R0, 0x2, R142 ;  /* 0x0000000200347825 */ /* 0x002fc600078e028e */
[----:B0-----:R0:W3:Y:S04]  /*8300*/  LDG.E.U16 R45, [R46.64] ;  /* 0x000000042e2d7981 */ /* 0x0010e8000c1e1500 */
[----:B------:R1:W3:Y:S01]  /*8310*/  LDG.E.U16 R53, [R52.64] ;  /* 0x0000000434357981 */ /* 0x0002e2000c1e1500 */
[----:B----4-:R-:W-:-:S03]  /*8320*/  IMAD.WIDE R54, R0, 0x2, R54 ;  /* 0x0000000200367825 */ /* 0x010fc600078e0236 */
[----:B------:R-:W4:Y:S04]  /*8330*/  LDL.64 R142, [R1+0x1a8] ;  /* 0x0001a800018e7983 */ /* 0x000f280000100a00 */
[----:B-1----:R1:W4:Y:S01]  /*8340*/  LDG.E.U16 R52, [R58.64] ;  /* 0x000000043a347981 */ /* 0x002322000c1e1500 */
[----:B------:R-:W-:-:S03]  /*8350*/  IMAD.WIDE R48, R0, 0x2, R84 ;  /* 0x0000000200307825 */ /* 0x000fc600078e0254 */
[----:B------:R-:W4:Y:S04]  /*8360*/  LDL.64 R84, [R1+0x1e8] ;  /* 0x0001e80001547983 */ /* 0x000f280000100a00 */
[----:B------:R0:W4:Y:S04]  /*8370*/  LDG.E.U16 R57, [R48.64] ;  /* 0x0000000430397981 */ /* 0x000128000c1e1500 */
[----:B-1----:R-:W4:Y:S01]  /*8380*/  LDL.64 R58, [R1+0x248] ;  /* 0x00024800013a7983 */ /* 0x002f220000100a00 */
[----:B0-----:R-:W-:-:S03]  /*8390*/  IMAD.WIDE R48, R0, 0x2, R80 ;  /* 0x0000000200307825 */ /* 0x001fc600078e0250 */
[----:B------:R-:W4:Y:S01]  /*83a0*/  LDL.64 R80, [R1+0x1d0] ;  /* 0x0001d00001507983 */ /* 0x000f220000100a00 */
[----:B------:R-:W-:-:S03]  /*83b0*/  IMAD.WIDE R46, R0, 0x2, R74 ;  /* 0x00000002002e7825 */ /* 0x000fc600078e024a */
[----:B------:R0:W4:Y:S04]  /*83c0*/  LDG.E.U16 R75, [R54.64] ;  /* 0x00000004364b7981 */ /* 0x000128000c1e1500 */
[----:B------:R1:W4:Y:S01]  /*83d0*/  LDG.E.U16 R46, [R46.64] ;  /* 0x000000042e2e7981 */ /* 0x000322000c1e1500 */
[----:B0-----:R-:W-:-:S03]  /*83e0*/  IMAD.WIDE R54, R0, 0x2, R82 ;  /* 0x0000000200367825 */ /* 0x001fc600078e0252 */
[----:B-1----:R0:W4:Y:S04]  /*83f0*/  LDG.E.U16 R47, [R48.64] ;  /* 0x00000004302f7981 */ /* 0x002128000c1e1500 */
[----:B------:R1:W4:Y:S01]  /*8400*/  LDG.E.U16 R54, [R54.64] ;  /* 0x0000000436367981 */ /* 0x000322000c1e1500 */
[----:B--2---:R-:W-:-:S05]  /*8410*/  IMAD.WIDE R76, R0, 0x2, R76 ;  /* 0x00000002004c7825 */ /* 0x004fca00078e024c */
[----:B------:R4:W2:Y:S01]  /*8420*/  LDG.E.U16 R83, [R76.64] ;  /* 0x000000044c537981 */ /* 0x0008a2000c1e1500 */
[----:B---3--:R-:W-:-:S05]  /*8430*/  IMAD.WIDE R78, R0, 0x2, R78 ;  /* 0x00000002004e7825 */ /* 0x008fca00078e024e */
[----:B------:R3:W2:Y:S04]  /*8440*/  LDG.E.U16 R74, [R78.64] ;  /* 0x000000044e4a7981 */ /* 0x0006a8000c1e1500 */
[----:B---3--:R-:W3:Y:S01]  /*8450*/  LDL.64 R78, [R1+0x1c8] ;  /* 0x0001c800014e7983 */ /* 0x008ee20000100a00 */
[----:B----4-:R-:W-:-:S03]  /*8460*/  IMAD.WIDE R76, R0, 0x2, R84 ;  /* 0x00000002004c7825 */ /* 0x010fc600078e0254 */
[----:B------:R-:W4:Y:S01]  /*8470*/  LDL.64 R84, [R1+0x1a0] ;  /* 0x0001a00001547983 */ /* 0x000f220000100a00 */
[----:B0-----:R-:W-:-:S03]  /*8480*/  IMAD.WIDE R48, R0, 0x2, R130 ;  /* 0x0000000200307825 */ /* 0x001fc600078e0282 */
[----:B-1----:R0:W2:Y:S01]  /*8490*/  LDG.E.U16 R55, [R76.64] ;  /* 0x000000044c377981 */ /* 0x0020a2000c1e1500 */
[----:B------:R-:W-:-:S03]  /*84a0*/  IMAD.WIDE R58, R0, 0x2, R58 ;  /* 0x00000002003a7825 */ /* 0x000fc600078e023a */
[----:B------:R1:W2:Y:S04]  /*84b0*/  LDG.E.U16 R48, [R48.64] ;  /* 0x0000000430307981 */ /* 0x0002a8000c1e1500 */
[----:B------:R3:W2:Y:S01]  /*84c0*/  LDG.E.U16 R58, [R58.64] ;  /* 0x000000043a3a7981 */ /* 0x0006a2000c1e1500 */
[----:B0-----:R-:W-:-:S03]  /*84d0*/  IMAD.WIDE R76, R0, 0x2, R170 ;  /* 0x00000002004c7825 */ /* 0x001fc600078e02aa */
[----:B------:R-:W2:Y:S04]  /*84e0*/  LDL.64 R130, [R1+0x150] ;  /* 0x0001500001827983 */ /* 0x000ea80000100a00 */
[----:B-1----:R0:W2:Y:S04]  /*84f0*/  LDG.E.U16 R49, [R76.64] ;  /* 0x000000044c317981 */ /* 0x0020a8000c1e1500 */
[----:B------:R-:W2:Y:S01]  /*8500*/  LDL.64 R170, [R1+0x140] ;  /* 0x0001400001aa7983 */ /* 0x000ea20000100a00 */
[----:B0-----:R-:W-:-:S03]  /*8510*/  IMAD.WIDE R76, R0, 0x2, R168 ;  /* 0x00000002004c7825 */ /* 0x001fc600078e02a8 */
[----:B------:R-:W2:Y:S01]  /*8520*/  LDL.64 R168, [R1+0x128] ;  /* 0x0001280001a87983 */ /* 0x000ea20000100a00 */
[----:B------:R-:W-:-:S05]  /*8530*/  IMAD.WIDE R80, R0, 0x2, R80 ;  /* 0x0000000200507825 */ /* 0x000fca00078e0250 */
[----:B------:R4:W2:Y:S01]  /*8540*/  LDG.E.U16 R82, [R80.64] ;  /* 0x0000000450527981 */ /* 0x0008a2000c1e1500 */
[----:B---3--:R-:W-:-:S05]  /*8550*/  IMAD.WIDE R78, R0, 0x2, R78 ;  /* 0x00000002004e7825 */ /* 0x008fca00078e024e */
[----:B------:R0:W3:Y:S01]  /*8560*/  LDG.E.U16 R59, [R78.64] ;  /* 0x000000044e3b7981 */ /* 0x0000e2000c1e1500 */
[----:B----4-:R-:W-:-:S03]  /*8570*/  IMAD.WIDE R80, R0, 0x2, R84 ;  /* 0x0000000200507825 */ /* 0x010fc600078e0254 */
[----:B------:R1:W4:Y:S01]  /*8580*/  LDG.E.U16 R85, [R76.64] ;  /* 0x000000044c557981 */ /* 0x000322000c1e1500 */
[----:B0-----:R-:W-:-:S03]  /*8590*/  IMAD.WIDE R78, R0, 0x2, R142 ;  /* 0x00000002004e7825 */ /* 0x001fc600078e028e */
[----:B------:R2:W3:Y:S04]  /*85a0*/  LDG.E.U16 R86, [R80.64] ;  /* 0x0000000450567981 */ /* 0x0004e8000c1e1500 */
[----:B------:R0:W3:Y:S01]  /*85b0*/  LDG.E.U16 R84, [R78.64] ;  /* 0x000000044e547981 */ /* 0x0000e2000c1e1500 */
[----:B-1----:R-:W-:-:S03]  /*85c0*/  IMAD.WIDE R76, R0, 0x2, R144 ;  /* 0x00000002004c7825 */ /* 0x002fc600078e0290 */
[----:B------:R-:W3:Y:S04]  /*85d0*/  LDL.64 R142, [R1+0x168] ;  /* 0x00016800018e7983 */ /* 0x000ee80000100a00 */
[----:B------:R1:W3:Y:S01]  /*85e0*/  LDG.E.U16 R123, [R76.64] ;  /* 0x000000044c7b7981 */ /* 0x0002e2000c1e1500 */
[----:B0-----:R-:W-:-:S03]  /*85f0*/  IMAD.WIDE R78, R0, 0x2, R148 ;  /* 0x00000002004e7825 */ /* 0x001fc600078e0294 */
[----:B------:R-:W3:Y:S04]  /*8600*/  LDL.64 R144, [R1+0x148] ;  /* 0x0001480001907983 */ /* 0x000ee80000100a00 */
[----:B------:R0:W3:Y:S04]  /*8610*/  LDG.E.U16 R129, [R78.64] ;  /* 0x000000044e817981 */ /* 0x0000e8000c1e1500 */
[----:B-1----:R-:W3:Y:S01]  /*8620*/  LDL.64 R76, [R1+0x188] ;  /* 0x00018800014c7983 */ /* 0x002ee20000100a00 */
[----:B--2---:R-:W-:-:S03]  /*8630*/  IMAD.WIDE R80, R0, 0x2, R130 ;  /* 0x0000000200507825 */ /* 0x004fc600078e0282 */
[----:B------:R-:W2:Y:S04]  /*8640*/  LDL.64 R148, [R1+0x120] ;  /* 0x0001200001947983 */ /* 0x000ea80000100a00 */
[----:B0-----:R-:W2:Y:S04]  /*8650*/  LDL.64 R78, [R1+0x180] ;  /* 0x00018000014e7983 */ /* 0x001ea80000100a00 */
[----:B------:R0:W4:Y:S01]  /*8660*/  LDG.E.U16 R131, [R80.64] ;  /* 0x0000000450837981 */ /* 0x000122000c1e1500 */
[----:B---3--:R-:W-:-:S05]  /*8670*/  IMAD.WIDE R76, R0, 0x2, R76 ;  /* 0x00000002004c7825 */ /* 0x008fca00078e024c */
[----:B------:R1:W3:Y:S01]  /*8680*/  LDG.E.U16 R130, [R76.64] ;  /* 0x000000044c827981 */ /* 0x0002e2000c1e1500 */
[----:B--2---:R-:W-:-:S05]  /*8690*/  IMAD.WIDE R78, R0, 0x2, R78 ;  /* 0x00000002004e7825 */ /* 0x004fca00078e024e */
[----:B------:R2:W3:Y:S04]  /*86a0*/  LDG.E.U16 R140, [R78.64] ;  /* 0x000000044e8c7981 */ /* 0x0004e8000c1e1500 */
[----:B-1----:R-:W3:Y:S04]  /*86b0*/  LDL.64 R76, [R1+0x160] ;  /* 0x00016000014c7983 */ /* 0x002ee80000100a00 */
[----:B--2---:R-:W2:Y:S01]  /*86c0*/  LDL.64 R78, [R1+0x130] ;  /* 0x00013000014e7983 */ /* 0x004ea20000100a00 */
[----:B0-----:R-:W-:-:S05]  /*86d0*/  IMAD.WIDE R80, R0, 0x2, R142 ;  /* 0x0000000200507825 */ /* 0x001fca00078e028e */
[----:B------:R0:W4:Y:S02]  /*86e0*/  LDG.E.U16 R142, [R80.64] ;  /* 0x00000004508e7981 */ /* 0x000124000c1e1500 */
[----:B0-----:R-:W-:-:S05]  /*86f0*/  IMAD.WIDE R80, R0, 0x2, R144 ;  /* 0x0000000200507825 */ /* 0x001fca00078e0290 */
[----:B------:R0:W4:Y:S01]  /*8700*/  LDG.E.U16 R145, [R80.64] ;  /* 0x0000000450917981 */ /* 0x000122000c1e1500 */
[----:B------:R-:W-:Y:S01]  /*8710*/  MOV R158, R146 ;  /* 0x00000092009e7202 */ /* 0x000fe20000000f00 */
[----:B------:R-:W-:Y:S02]  /*8720*/  FMUL R146, R12, c[0x0][0x188] ;  /* 0x000062000c927a20 */ /* 0x000fe40000400000 */
[----:B0-----:R-:W-:-:S06]  /*8730*/  IMAD.WIDE R80, R0, 0x2, R148 ;  /* 0x0000000200507825 */ /* 0x001fcc00078e0294 */
[----:B------:R0:W4:Y:S01]  /*8740*/  LDG.E.U16 R80, [R80.64] ;  /* 0x0000000450507981 */ /* 0x000122000c1e1500 */
[----:B------:R-:W-:Y:S02]  /*8750*/  FMUL R149, R42, c[0x0][0x188] ;  /* 0x000062002a957a20 */ /* 0x000fe40000400000 */
[----:B------:R-:W-:Y:S02]  /*8760*/  FMUL R148, R40, c[0x0][0x188] ;  /* 0x0000620028947a20 */ /* 0x000fe40000400000 */
[----:B0-----:R-:W-:-:S05]  /*8770*/  FMUL R81, R13, c[0x0][0x188] ;  /* 0x000062000d517a20 */ /* 0x001fca0000400000 */
[----:B------:R-:W-:Y:S01]  /*8780*/  FMNMX R146, R146, R81, !PT ;  /* 0x0000005192927209 */ /* 0x000fe20007800000 */
[----:B------:R-:W-:-:S05]  /*8790*/  FMUL R81, R41, c[0x0][0x188] ;  /* 0x0000620029517a20 */ /* 0x000fca0000400000 */
        /* <DEDUP_REMOVED lines=35> */
[----:B------:R-:W-:Y:S02]  /*89d0*/  FMUL R81, R236, c[0x0][0x188] ;  /* 0x00006200ec517a20 */ /* 0x000fe40000400000 */
[----:B---3--:R-:W-:-:S05]  /*89e0*/  IMAD.WIDE R76, R0, 0x2, R76 ;  /* 0x00000002004c7825 */ /* 0x008fca00078e024c */
[----:B------:R0:W3:Y:S01]  /*89f0*/  LDG.E.U16 R144, [R76.64] ;  /* 0x000000044c907981 */ /* 0x0000e2000c1e1500 */
[----:B--2---:R-:W-:-:S05]  /*8a00*/  IMAD.WIDE R78, R0, 0x2, R78 ;  /* 0x00000002004e7825 */ /* 0x004fca00078e024e */
[----:B------:R1:W2:Y:S01]  /*8a10*/  LDG.E.U16 R143, [R78.64] ;  /* 0x000000044e8f7981 */ /* 0x0002a2000c1e1500 */
[----:B0-----:R-:W-:-:S04]  /*8a20*/  IMAD.WIDE R76, R0, 0x2, R170 ;  /* 0x00000002004c7825 */ /* 0x001fc800078e02aa */
[----:B-1----:R-:W-:Y:S02]  /*8a30*/  IMAD.WIDE R78, R0, 0x2, R168 ;  /* 0x00000002004e7825 */ /* 0x002fe400078e02a8 */
[----:B------:R0:W2:Y:S04]  /*8a40*/  LDG.E.U16 R76, [R76.64] ;  /* 0x000000044c4c7981 */ /* 0x0000a8000c1e1500 */
[----:B------:R1:W2:Y:S01]  /*8a50*/  LDG.E.U16 R78, [R78.64] ;  /* 0x000000044e4e7981 */ /* 0x0002a2000c1e1500 */
[----:B------:R-:W-:Y:S01]  /*8a60*/  FMNMX R148, R81, R148, !PT ;  /* 0x0000009451947209 */ /* 0x000fe20007800000 */
[----:B0-----:R-:W-:Y:S02]  /*8a70*/  FMUL R77, R15, c[0x0][0x188] ;  /* 0x000062000f4d7a20 */ /* 0x001fe40000400000 */
[----:B------:R-:W-:Y:S01]  /*8a80*/  BAR.SYNC.DEFER_BLOCKING 0x0 ;  /* 0x0000000000007b1d */ /* 0x000fe20000010000 */
[----:B-1----:R-:W-:-:S05]  /*8a90*/  FMUL R79, R14, c[0x0][0x188] ;  /* 0x000062000e4f7a20 */ /* 0x002fca0000400000 */
        /* <DEDUP_REMOVED lines=38> */
[----:B------:R-:W-:-:S03]  /*8d00*/  FMUL R81, R117, c[0x0][0x188] ;  /* 0x0000620075517a20 */ /* 0x000fc60000400000 */
[----:B------:R-:W-:Y:S01]  /*8d10*/  FMNMX R149, R77, R149, !PT ;  /* 0x000000954d957209 */ /* 0x000fe20007800000 */
[----:B------:R-:W-:Y:S01]  /*8d20*/  FMUL R77, R119, c[0x0][0x188] ;  /* 0x00006200774d7a20 */ /* 0x000fe20000400000 */
[----:B------:R-:W-:Y:S01]  /*8d30*/  FMNMX R146, R81, R146, !PT ;  /* 0x0000009251927209 */ /* 0x000fe20007800000 */
[----:B------:R-:W-:-:S03]  /*8d40*/  FMUL R81, R237, c[0x0][0x188] ;  /* 0x00006200ed517a20 */ /* 0x000fc60000400000 */
[----:B------:R-:W-:Y:S01]  /*8d50*/  FMNMX R79, R77, R79, !PT ;  /* 0x0000004f4d4f7209 */ /* 0x000fe20007800000 */
[----:B------:R-:W-:Y:S01]  /*8d60*/  FMUL R77, R239, c[0x0][0x188] ;  /* 0x00006200ef4d7a20 */ /* 0x000fe20000400000 */
[----:B------:R-:W-:Y:S02]  /*8d70*/  MOV R163, R153 ;  /* 0x0000009900a37202 */ /* 0x000fe40000000f00 */
[----:B------:R-:W-:Y:S02]  /*8d80*/  FMNMX R148, R81, R148, !PT ;  /* 0x0000009451947209 */ /* 0x000fe40007800000 */
[----:B------:R-:W-:Y:S01]  /*8d90*/  FMNMX R149, R77, R149, !PT ;  /* 0x000000954d957209 */ /* 0x000fe20007800000 */
[----:B------:R-:W-:Y:S02]  /*8da0*/  FMUL R77, R165, c[0x0][0x188] ;  /* 0x00006200a54d7a20 */ /* 0x000fe40000400000 */
[----:B------:R-:W-:-:S03]  /*8db0*/  FMUL R81, R166, c[0x0][0x188] ;  /* 0x00006200a6517a20 */ /* 0x000fc60000400000 */
[----:B------:R-:W-:Y:S01]  /*8dc0*/  FMNMX R79, R77, R79, !PT ;  /* 0x0000004f4d4f7209 */ /* 0x000fe20007800000 */
[----:B------:R-:W-:Y:S01]  /*8dd0*/  FMUL R77, R163, c[0x0][0x188] ;  /* 0x00006200a34d7a20 */ /* 0x000fe20000400000 */
[----:B------:R-:W-:-:S04]  /*8de0*/  FMNMX R146, R81, R146, !PT ;  /* 0x0000009251927209 */ /* 0x000fc80007800000 */
[----:B------:R-:W-:Y:S01]  /*8df0*/  FMNMX R146, R77, R146, !PT ;  /* 0x000000924d927209 */ /* 0x000fe20007800000 */
[----:B------:R-:W-:Y:S01]  /*8e00*/  FMUL R77, R159, c[0x0][0x188] ;  /* 0x000062009f4d7a20 */ /* 0x000fe20000400000 */
[----:B-----5:R-:W-:Y:S01]  /*8e10*/  LOP3.LUT R153, R2, 0x20, RZ, 0x3c, !PT ;  /* 0x0000002002997812 */ /* 0x020fe200078e3cff */
[----:B------:R-:W-:Y:S03]  /*8e20*/  STL [R1+0x558], R0 ;  /* 0x0005580001007387 */ /* 0x000fe60000100800 */
[----:B------:R-:W-:Y:S01]  /*8e30*/  FMNMX R146, R77, R146, !PT ;  /* 0x000000924d927209 */ /* 0x000fe20007800000 */
[----:B------:R-:W-:Y:S01]  /*8e40*/  FMUL R77, R157, c[0x0][0x188] ;  /* 0x000062009d4d7a20 */ /* 0x000fe20000400000 */
[----:B------:R0:W-:Y:S04]  /*8e50*/  STS.U16 [R2+0x8000], R70 ;  /* 0x0080004602007388 */ /* 0x0001e80000000400 */
[----:B------:R-:W-:Y:S01]  /*8e60*/  STS.U16 [R2+0x8400], R252 ;  /* 0x008400fc02007388 */ /* 0x000fe20000000400 */
[----:B------:R-:W-:-:S03]  /*8e70*/  FMNMX R146, R77, R146, !PT ;  /* 0x000000924d927209 */ /* 0x000fc60007800000 */
[----:B------:R-:W-:Y:S01]  /*8e80*/  STS.U16 [R2+0x8800], R198 ;  /* 0x008800c602007388 */ /* 0x000fe20000000400 */
[----:B------:R-:W-:-:S03]  /*8e90*/  FMUL R77, R152, c[0x0][0x188] ;  /* 0x00006200984d7a20 */ /* 0x000fc60000400000 */
[----:B0-----:R-:W3:Y:S04]  /*8ea0*/  LDL.LU R70, [R1+0x568] ;  /* 0x0005680001467983 */ /* 0x001ee80000300800 */
        /* <DEDUP_REMOVED lines=13> */
[----:B------:R-:W-:Y:S04]  /*8f80*/  STL [R1+0x550], R2 ;  /* 0x0005500201007387 */ /* 0x000fe80000100800 */
[----:B------:R0:W-:Y:S04]  /*8f90*/  STS.U16 [R153+0x8100], R71 ;  /* 0x0081004799007388 */ /* 0x0001e80000000400 */
[----:B0-----:R-:W3:Y:S04]  /*8fa0*/  LDL.LU R71, [R1+0x564] ;  /* 0x0005640001477983 */ /* 0x001ee80000300800 */
[----:B------:R0:W-:Y:S04]  /*8fb0*/  STL [R1+0x560], R88 ;  /* 0x0005605801007387 */ /* 0x0001e80000100800 */
[----:B------:R-:W3:Y:S04]  /*8fc0*/  LDL.LU R152, [R1+0x98] ;  /* 0x0000980001987983 */ /* 0x000ee80000300800 */
[----:B0-----:R-:W3:Y:S01]  /*8fd0*/  LDL.LU R88, [R1+0x9c] ;  /* 0x00009c0001587983 */ /* 0x001ee20000300800 */
[----:B------:R-:W-:-:S05]  /*8fe0*/  FMUL R81, R164, c[0x0][0x188] ;  /* 0x00006200a4517a20 */ /* 0x000fca0000400000 */
[----:B------:R-:W-:Y:S01]  /*8ff0*/  FMNMX R148, R81, R148, !PT ;  /* 0x0000009451947209 */ /* 0x000fe20007800000 */
[----:B------:R-:W-:-:S05]  /*9000*/  FMUL R81, R162, c[0x0][0x188] ;  /* 0x00006200a2517a20 */ /* 0x000fca0000400000 */
[----:B------:R-:W-:Y:S01]  /*9010*/  FMNMX R79, R81, R79, !PT ;  /* 0x0000004f514f7209 */ /* 0x000fe20007800000 */
[----:B------:R-:W-:-:S05]  /*9020*/  FMUL R81, R158, c[0x0][0x188] ;  /* 0x000062009e517a20 */ /* 0x000fca0000400000 */
[----:B------:R-:W-:-:S04]  /*9030*/  FMNMX R79, R81, R79, !PT ;  /* 0x0000004f514f7209 */ /* 0x000fc80007800000 */
[----:B------:R-:W-:Y:S02]  /*9040*/  FMNMX R79, R77, R79, !PT ;  /* 0x0000004f4d4f7209 */ /* 0x000fe40007800000 */
[----:B------:R-:W0:Y:S01]  /*9050*/  SHFL.BFLY PT, R77, R146, 0x2, 0x1f ;  /* 0x0c401f00924d7f89 */ /* 0x000e2200000e0000 */
[----:B------:R-:W-:Y:S02]  /*9060*/  FMUL R147, R147, c[0x0][0x188] ;  /* 0x0000620093937a20 */ /* 0x000fe40000400000 */
[----:B------:R-:W-:-:S03]  /*9070*/  FMUL R81, R156, c[0x0][0x188] ;  /* 0x000062009c517a20 */ /* 0x000fc60000400000 */
[----:B------:R-:W-:Y:S01]  /*9080*/  FMNMX R148, R147, R148, !PT ;  /* 0x0000009493947209 */ /* 0x000fe20007800000 */
[----:B------:R-:W-:Y:S01]  /*9090*/  FMUL R147, R155, c[0x0][0x188] ;  /* 0x000062009b937a20 */ /* 0x000fe20000400000 */
[----:B------:R-:W-:Y:S02]  /*90a0*/  FMNMX R149, R81, R149, !PT ;  /* 0x0000009551957209 */ /* 0x000fe40007800000 */
[----:B------:R-:W1:Y:S02]  /*90b0*/  SHFL.BFLY PT, R81, R79, 0x2, 0x1f ;  /* 0x0c401f004f517f89 */ /* 0x000e6400000e0000 */
[----:B------:R-:W-:Y:S01]  /*90c0*/  FMNMX R148, R147, R148, !PT ;  /* 0x0000009493947209 */ /* 0x000fe20007800000 */
[----:B------:R-:W-:-:S05]  /*90d0*/  FMUL R147, R151, c[0x0][0x188] ;  /* 0x0000620097937a20 */ /* 0x000fca0000400000 */
[----:B------:R-:W-:Y:S02]  /*90e0*/  FMNMX R147, R147, R148, !PT ;  /* 0x0000009493937209 */ /* 0x000fe40007800000 */
[----:B0-----:R-:W-:-:S05]  /*90f0*/  FMNMX R77, R146, R77, !PT ;  /* 0x0000004d924d7209 */ /* 0x001fca0007800000 */
[----:B------:R-:W0:Y:S01]  /*9100*/  SHFL.BFLY PT, R148, R77, 0x1, 0x1f ;  /* 0x0c201f004d947f89 */ /* 0x000e2200000e0000 */
[----:B------:R-:W-:-:S03]  /*9110*/  FMUL R150, R150, c[0x0][0x188] ;  /* 0x0000620096967a20 */ /* 0x000fc60000400000 */
[----:B------:R-:W2:Y:S02]  /*9120*/  S2R R171, SR_TID.X ;  /* 0x0000000000ab7919 */ /* 0x000ea40000002100 */
[----:B------:R-:W-:Y:S01]  /*9130*/  FMNMX R149, R150, R149, !PT ;  /* 0x0000009596957209 */ /* 0x000fe20007800000 */
[----:B------:R-:W-:Y:S01]  /*9140*/  FMUL R150, R154, c[0x0][0x188] ;  /* 0x000062009a967a20 */ /* 0x000fe20000400000 */
[----:B-1----:R-:W-:-:S04]  /*9150*/  FMNMX R81, R79, R81, !PT ;  /* 0x000000514f517209 */ /* 0x002fc80007800000 */
[----:B------:R-:W-:Y:S02]  /*9160*/  FMNMX R149, R150, R149, !PT ;  /* 0x0000009596957209 */ /* 0x000fe40007800000 */
[----:B------:R-:W1:Y:S01]  /*9170*/  SHFL.BFLY PT, R150, R81, 0x1, 0x1f ;  /* 0x0c201f0051967f89 */ /* 0x000e6200000e0000 */
[----:B0-----:R-:W-:-:S03]  /*9180*/  FMNMX R148, R77, R148, !PT ;  /* 0x000000944d947209 */ /* 0x001fc60007800000 */
[----:B------:R-:W-:Y:S01]  /*9190*/  STS.U16 [R153+0x8500], R199 ;  /* 0x008500c799007388 */ /* 0x000fe20000000400 */
[----:B--2---:R-:W-:-:S03]  /*91a0*/  LOP3.LUT R151, R171, 0x3f, RZ, 0xc0, !PT ;  /* 0x0000003fab977812 */ /* 0x004fc600078ec0ff */
[----:B------:R-:W-:Y:S01]  /*91b0*/  STS.U16 [R153+0x8900], R182 ;  /* 0x008900b699007388 */ /* 0x000fe20000000400 */
[----:B------:R-:W-:-:S03]  /*91c0*/  LOP3.LUT P0, RZ, R171, 0x40, RZ, 0xc0, !PT ;  /* 0x00000040abff7812 */ /* 0x000fc6000780c0ff */
[----:B------:R-:W-:Y:S01]  /*91d0*/  STS.U16 [R153+0x8d00], R181 ;  /* 0x008d00b599007388 */ /* 0x000fe20000000400 */
[----:B------:R-:W-:-:S03]  /*91e0*/  SHF.L.U32 R151, R151, 0x1, RZ ;  /* 0x0000000197977819 */ /* 0x000fc600000006ff */
[----:B------:R-:W-:Y:S01]  /*91f0*/  STS.U16 [R153+0x9100], R180 ;  /* 0x009100b499007388 */ /* 0x000fe20000000400 */
[----:B------:R-:W-:-:S03]  /*9200*/  SEL R2, RZ, 0x90, !P0 ;  /* 0x00000090ff027807 */ /* 0x000fc60004000000 */
[----:B------:R-:W-:Y:S04]  /*9210*/  STS.U16 [R153+0x9500], R73 ;  /* 0x0095004999007388 */ /* 0x000fe80000000400 */
[----:B------:R-:W-:Y:S01]  /*9220*/  STS.U16 [R153+0x9900], R72 ;  /* 0x0099004899007388 */ /* 0x000fe20000000400 */
[----:B------:R-:W-:-:S03]  /*9230*/  LOP3.LUT R2, R2, R151, RZ, 0x3c, !PT ;  /* 0x0000009702027212 */ /* 0x000fc600078e3cff */
[----:B------:R-:W-:Y:S04]  /*9240*/  STS.U16 [R153+0x9d00], R75 ;  /* 0x009d004b99007388 */ /* 0x000fe80000000400 */
[----:B------:R-:W-:Y:S04]  /*9250*/  STS.U16 [R153+0xa100], R83 ;  /* 0x00a1005399007388 */ /* 0x000fe80000000400 */
[----:B------:R-:W-:Y:S04]  /*9260*/  STS.U16 [R153+0xa500], R74 ;  /* 0x00a5004a99007388 */ /* 0x000fe80000000400 */
[----:B------:R0:W-:Y:S01]  /*9270*/  STS.U16 [R153+0xa900], R82 ;  /* 0x00a9005299007388 */ /* 0x0001e20000000400 */
[----:B------:R-:W-:-:S03]  /*9280*/  LOP3.LUT R2, R2, 0x40, RZ, 0x3c, !PT ;  /* 0x0000004002027812 */ /* 0x000fc600078e3cff */
[----:B----4-:R-:W-:Y:S01]  /*9290*/  STS.U16 [R153+0xad00], R85 ;  /* 0x00ad005599007388 */ /* 0x010fe20000000400 */
[----:B-1----:R-:W-:-:S03]  /*92a0*/  FMNMX R150, R81, R150, !PT ;  /* 0x0000009651967209 */ /* 0x002fc60007800000 */
[----:B------:R-:W-:Y:S04]  /*92b0*/  STS.U16 [R153+0xb100], R123 ;  /* 0x00b1007b99007388 */ /* 0x000fe80000000400 */
[----:B------:R-:W-:Y:S01]  /*92c0*/  STS.U16 [R153+0xb500], R129 ;  /* 0x00b5008199007388 */ /* 0x000fe20000000400 */
[----:B------:R-:W-:-:S03]  /*92d0*/  FMUL R146, R3, c[0x0][0x188] ;  /* 0x0000620003927a20 */ /* 0x000fc60000400000 */
        /* <DEDUP_REMOVED lines=17> */
[----:B------:R2:W-:Y:S01]  /*93f0*/  STS.U16 [R2+0xbe00], R78 ;  /* 0x00be004e02007388 */ /* 0x0005e20000000400 */
[----:B---3--:R-:W-:-:S05]  /*9400*/  FMNMX R0, R148, R152, !PT ;  /* 0x0000009894007209 */ /* 0x008fca0007800000 */
[--C-:B------:R-:W-:Y:S02]  /*9410*/  FFMA R12, R12, c[0x0][0x188], -R0.reuse ;  /* 0x000062000c0c7a23 */ /* 0x100fe40000000800 */
[--C-:B------:R-:W-:Y:S02]  /*9420*/  FFMA R13, R13, c[0x0][0x188], -R0.reuse ;  /* 0x000062000d0d7a23 */ /* 0x100fe40000000800 */
[----:B------:R-:W-:Y:S02]  /*9430*/  FFMA R8, R8, c[0x0][0x188], -R0 ;  /* 0x0000620008087a23 */ /* 0x000fe40000000800 */
[----:B------:R-:W-:Y:S02]  /*9440*/  FMUL R12, R12, 1.4426950216293334961 ;  /* 0x3fb8aa3b0c0c7820 */ /* 0x000fe40000400000 */
[----:B------:R-:W-:Y:S02]  /*9450*/  FMUL R13, R13, 1.4426950216293334961 ;  /* 0x3fb8aa3b0d0d7820 */ /* 0x000fe40000400000 */
[----:B------:R-:W-:Y:S01]  /*9460*/  FMUL R8, R8, 1.4426950216293334961 ;  /* 0x3fb8aa3b08087820 */ /* 0x000fe20000400000 */
[----:B0-----:R-:W0:Y:S08]  /*9470*/  MUFU.EX2 R82, R12 ;  /* 0x0000000c00527308 */ /* 0x001e300000000800 */
[----:B------:R-:W3:Y:S08]  /*9480*/  MUFU.EX2 R83, R13 ;  /* 0x0000000d00537308 */ /* 0x000ef00000000800 */
[----:B------:R-:W4:Y:S01]  /*9490*/  MUFU.EX2 R74, R8 ;  /* 0x00000008004a7308 */ /* 0x000f220000000800 */
[----:B------:R-:W-:Y:S01]  /*94a0*/  FMNMX R3, R150, R88, !PT ;  /* 0x0000005896037209 */ /* 0x000fe20007800000 */
[----:B------:R-:W-:Y:S04]  /*94b0*/  STL [R1+0x84], R0 ;  /* 0x0000840001007387 */ /* 0x000fe80000100800 */
[----:B------:R-:W-:Y:S04]  /*94c0*/  STL [R1+0x88], R3 ;  /* 0x0000880301007387 */ /* 0x000fe80000100800 */
[----:B0-----:R-:W-:Y:S04]  /*94d0*/  STL [R1+0x10c], R82 ;  /* 0x00010c5201007387 */ /* 0x001fe80000100800 */
[----:B---3--:R-:W-:Y:S04]  /*94e0*/  STL [R1+0x104], R83 ;  /* 0x0001045301007387 */ /* 0x008fe80000100800 */
[----:B----4-:R-:W-:Y:S04]  /*94f0*/  STL [R1+0x108], R74 ;  /* 0x0001084a01007387 */ /* 0x010fe80000100800 */
[----:B-1----:R-:W3:Y:S04]  /*9500*/  LDL.LU R59, [R1+0xa8] ;  /* 0x0000a800013b7983 */ /* 0x002ee80000300800 */
[----:B--2---:R-:W2:Y:S01]  /*9510*/  LDL.LU R2, [R1+0xac] ;  /* 0x0000ac0001027983 */ /* 0x004ea20000300800 */
[----:B------:R-:W-:-:S03]  /*9520*/  FMNMX R149, R146, R149, !PT ;  /* 0x0000009592957209 */ /* 0x000fc60007800000 */
[----:B------:R-:W0:Y:S04]  /*9530*/  SHFL.BFLY PT, R146, R147, 0x2, 0x1f ;  /* 0x0c401f0093927f89 */ /* 0x000e2800000e0000 */
[----:B------:R-:W1:Y:S01]  /*9540*/  S2R R170, SR_TID.X ;  /* 0x0000000000aa7919 */ /* 0x000e620000002100 */
[----:B------:R-:W-:-:S03]  /*9550*/  FADD R8, -R0, R152 ;  /* 0x0000009800087221 */ /* 0x000fc60000000100 */
[----:B------:R-:W4:Y:S01]  /*9560*/  SHFL.BFLY PT, R79, R149, 0x2, 0x1f ;  /* 0x0c401f00954f7f89 */ /* 0x000f2200000e0000 */
[----:B------:R-:W-:-:S04]  /*9570*/  FMUL R8, R8, 1.4426950216293334961 ;  /* 0x3fb8aa3b08087820 */ /* 0x000fc80000400000 */
[----:B------:R0:W-:Y:S02]  /*9580*/  MUFU.EX2 R50, R8 ;  /* 0x0000000800327308 */ /* 0x0001e40000000800 */
[----:B0-----:R-:W-:-:S05]  /*9590*/  FMNMX R146, R147, R146, !PT ;  /* 0x0000009293927209 */ /* 0x001fca0007800000 */
[----:B------:R-:W0:Y:S01]  /*95a0*/  SHFL.BFLY PT, R8, R146, 0x1, 0x1f ;  /* 0x0c201f0092087f89 */ /* 0x000e2200000e0000 */
[C---:B-1----:R-:W-:Y:S02]  /*95b0*/  LOP3.LUT R73, R170.reuse, 0x3f, RZ, 0xc0, !PT ;  /* 0x0000003faa497812 */ /* 0x042fe400078ec0ff */
[----:B------:R-:W-:Y:S02]  /*95c0*/  LOP3.LUT P0, RZ, R170, 0x40, RZ, 0xc0, !PT ;  /* 0x00000040aaff7812 */ /* 0x000fe4000780c0ff */
[----:B------:R-:W-:Y:S02]  /*95d0*/  SHF.L.U32 R73, R73, 0x1, RZ ;  /* 0x0000000149497819 */ /* 0x000fe400000006ff */
[----:B------:R-:W-:Y:S01]  /*95e0*/  SEL R72, RZ, 0x90, !P0 ;  /* 0x00000090ff487807 */ /* 0x000fe20004000000 */
[----:B------:R-:W-:-:S03]  /*95f0*/  FFMA R9, R9, c[0x0][0x188], -R0 ;  /* 0x0000620009097a23 */ /* 0x000fc60000000800 */
[----:B------:R-:W-:Y:S01]  /*9600*/  LOP3.LUT R72, R72, R73, RZ, 0x3c, !PT ;  /* 0x0000004948487212 */ /* 0x000fe200078e3cff */
[----:B------:R-:W-:Y:S01]  /*9610*/  FMUL R9, R9, 1.4426950216293334961 ;  /* 0x3fb8aa3b09097820 */ /* 0x000fe20000400000 */
[----:B----4-:R-:W-:Y:S02]  /*9620*/  FMNMX R79, R149, R79, !PT ;  /* 0x0000004f954f7209 */ /* 0x010fe40007800000 */
[----:B------:R-:W-:Y:S01]  /*9630*/  LOP3.LUT R72, R72, 0x60, RZ, 0x3c, !PT ;  /* 0x0000006048487812 */ /* 0x000fe200078e3cff */
[----:B------:R1:W4:Y:S04]  /*9640*/  MUFU.EX2 R75, R9 ;  /* 0x00000009004b7308 */ /* 0x0003280000000800 */
[----:B------:R-:W-:Y:S04]  /*9650*/  STS.U16 [R72+0x8300], R128 ;  /* 0x0083008048007388 */ /* 0x000fe80000000400 */
[----:B------:R-:W-:Y:S01]  /*9660*/  STS.U16 [R72+0x8700], R121 ;  /* 0x0087007948007388 */ /* 0x000fe20000000400 */
[----:B0-----:R-:W-:-:S03]  /*9670*/  FMNMX R252, R146, R8, !PT ;  /* 0x0000000892fc7209 */ /* 0x001fc60007800000 */
[----:B-1----:R-:W0:Y:S04]  /*9680*/  SHFL.BFLY PT, R9, R79, 0x1, 0x1f ;  /* 0x0c201f004f097f89 */ /* 0x002e2800000e0000 */
[----:B------:R-:W-:Y:S01]  /*9690*/  STS.U16 [R72+0x8b00], R87 ;  /* 0x008b005748007388 */ /* 0x000fe20000000400 */
[----:B------:R-:W-:-:S03]  /*96a0*/  FFMA R14, R14, c[0x0][0x188], -R3 ;  /* 0x000062000e0e7a23 */ /* 0x000fc60000000803 */
[----:B------:R-:W-:Y:S01]  /*96b0*/  STS.U16 [R72+0x8f00], R52 ;  /* 0x008f003448007388 */ /* 0x000fe20000000400 */
[----:B------:R-:W-:-:S03]  /*96c0*/  FFMA R15, R15, c[0x0][0x188], -R3 ;  /* 0x000062000f0f7a23 */ /* 0x000fc60000000803 */
[----:B------:R-:W-:Y:S01]  /*96d0*/  STS.U16 [R72+0x9300], R51 ;  /* 0x0093003348007388 */ /* 0x000fe20000000400 */
[----:B------:R-:W-:-:S03]  /*96e0*/  FFMA R10, R10, c[0x0][0x188], -R3 ;  /* 0x000062000a0a7a23 */ /* 0x000fc60000000803 */
[----:B------:R-:W-:Y:S04]  /*96f0*/  STS.U16 [R72+0x9700], R44 ;  /* 0x0097002c48007388 */ /* 0x000fe80000000400 */
[----:B------:R1:W-:Y:S01]  /*9700*/  STS.U16 [R72+0x9b00], R45 ;  /* 0x009b002d48007388 */ /* 0x0003e20000000400 */
[----:B------:R-:W-:-:S03]  /*9710*/  FMUL R14, R14, 1.4426950216293334961 ;  /* 0x3fb8aa3b0e0e7820 */ /* 0x000fc60000400000 */
[----:B------:R-:W-:Y:S01]  /*9720*/  STS.U16 [R72+0x9f00], R46 ;  /* 0x009f002e48007388 */ /* 0x000fe20000000400 */
[----:B------:R-:W-:-:S03]  /*9730*/  FMUL R15, R15, 1.4426950216293334961 ;  /* 0x3fb8aa3b0f0f7820 */ /* 0x000fc60000400000 */
[----:B------:R-:W-:Y:S01]  /*9740*/  STS.U16 [R72+0xa300], R47 ;  /* 0x00a3002f48007388 */ /* 0x000fe20000000400 */
[----:B-1----:R-:W-:-:S03]  /*9750*/  FADD R45, -R3, R88 ;  /* 0x00000058032d7221 */ /* 0x002fc60000000100 */
[----:B------:R-:W-:Y:S01]  /*9760*/  STS.U16 [R72+0xa700], R48 ;  /* 0x00a7003048007388 */ /* 0x000fe20000000400 */
[----:B------:R-:W-:-:S03]  /*9770*/  FFMA R44, R11, c[0x0][0x188], -R3 ;  /* 0x000062000b2c7a23 */ /* 0x000fc60000000803 */
[----:B------:R-:W-:Y:S01]  /*9780*/  STS.U16 [R72+0xab00], R49 ;  /* 0x00ab003148007388 */ /* 0x000fe20000000400 */
[----:B------:R-:W-:-:S03]  /*9790*/  FMUL R10, R10, 1.4426950216293334961 ;  /* 0x3fb8aa3b0a0a7820 */ /* 0x000fc60000400000 */
[----:B------:R-:W-:Y:S01]  /*97a0*/  STS.U16 [R72+0xaf00], R86 ;  /* 0x00af005648007388 */ /* 0x000fe20000000400 */
[----:B------:R-:W-:Y:S01]  /*97b0*/  FMUL R45, R45, 1.4426950216293334961 ;  /* 0x3fb8aa3b2d2d7820 */ /* 0x000fe20000400000 */
[----:B------:R-:W1:Y:S02]  /*97c0*/  MUFU.EX2 R77, R14 ;  /* 0x0000000e004d7308 */ /* 0x000e640000000800 */
[----:B------:R-:W-:Y:S01]  /*97d0*/  STS.U16 [R72+0xb300], R140 ;  /* 0x00b3008c48007388 */ /* 0x000fe20000000400 */
[----:B------:R-:W-:-:S03]  /*97e0*/  FMUL R44, R44, 1.4426950216293334961 ;  /* 0x3fb8aa3b2c2c7820 */ /* 0x000fc60000400000 */
[----:B------:R-:W-:Y:S02]  /*97f0*/  STS.U16 [R72+0xb700], R144 ;  /* 0x00b7009048007388 */ /* 0x000fe40000000400 */
[----:B------:R-:W0:Y:S02]  /*9800*/  MUFU.EX2 R81, R15 ;  /* 0x0000000f00517308 */ /* 0x000e240000000800 */
[----:B------:R-:W-:Y:S04]  /*9810*/  STS.U16 [R72+0xbb00], R76 ;  /* 0x00bb004c48007388 */ /* 0x000fe80000000400 */
[----:B------:R0:W-:Y:S02]  /*9820*/  STS.U16 [R72+0xbf00], R80 ;  /* 0x00bf005048007388 */ /* 0x0001e40000000400 */
[----:B------:R-:W-:Y:S08]  /*9830*/  MUFU.EX2 R147, R45 ;  /* 0x0000002d00937308 */ /* 0x000ff00000000800 */
[----:B0-----:R-:W0:Y:S01]  /*9840*/  MUFU.EX2 R72, R10 ;  /* 0x0000000a00487308 */ /* 0x001e220000000800 */
[----:B------:R-:W-:-:S07]  /*9850*/  FMNMX R79, R79, R9, !PT ;  /* 0x000000094f4f7209 */ /* 0x000fce0007800000 */
[----:B------:R-:W0:Y:S01]  /*9860*/  MUFU.EX2 R73, R44 ;  /* 0x0000002c00497308 */ /* 0x000e220000000800 */
[----:B----4-:R-:W-:Y:S04]  /*9870*/  STL [R1+0x100], R75 ;  /* 0x0001004b01007387 */ /* 0x010fe80000100800 */
[----:B------:R-:W-:Y:S04]  /*9880*/  STL [R1+0xa4], R50 ;  /* 0x0000a43201007387 */ /* 0x000fe80000100800 */
[----:B-1----:R1:W-:Y:S04]  /*9890*/  STL [R1+0xf8], R77 ;  /* 0x0000f84d01007387 */ /* 0x0023e80000100800 */
[----:B------:R-:W-:Y:S04]  /*98a0*/  STL [R1+0xf0], R81 ;  /* 0x0000f05101007387 */ /* 0x000fe80000100800 */
[----:B0-----:R-:W-:Y:S04]  /*98b0*/  STL [R1+0xfc], R72 ;  /* 0x0000fc4801007387 */ /* 0x001fe80000100800 */
[----:B------:R-:W-:Y:S01]  /*98c0*/  STL [R1+0xa0], R147 ;  /* 0x0000a09301007387 */ /* 0x000fe20000100800 */
[----:B---3--:R-:W-:-:S05]  /*98d0*/  FMNMX R252, R252, R59, !PT ;  /* 0x0000003bfcfc7209 */ /* 0x008fca0007800000 */
[--C-:B------:R-:W-:Y:S02]  /*98e0*/  FFMA R57, R40, c[0x0][0x188], -R252.reuse ;  /* 0x0000620028397a23 */ /* 0x100fe400000008fc */
[----:B------:R-:W-:Y:S02]  /*98f0*/  FFMA R56, R41, c[0x0][0x188], -R252 ;  /* 0x0000620029387a23 */ /* 0x000fe400000008fc */
[----:B------:R-:W-:Y:S02]  /*9900*/  FMUL R57, R57, 1.4426950216293334961 ;  /* 0x3fb8aa3b39397820 */ /* 0x000fe40000400000 */
[----:B------:R-:W-:Y:S02]  /*9910*/  FMUL R56, R56, 1.4426950216293334961 ;  /* 0x3fb8aa3b38387820 */ /* 0x000fe40000400000 */
[----:B------:R-:W0:Y:S08]  /*9920*/  MUFU.EX2 R144, R57 ;  /* 0x0000003900907308 */ /* 0x000e300000000800 */
[----:B------:R-:W3:Y:S01]  /*9930*/  MUFU.EX2 R145, R56 ;  /* 0x0000003800917308 */ /* 0x000ee20000000800 */
[----:B--2---:R-:W-:-:S05]  /*9940*/  FMNMX R58, R79, R2, !PT ;  /* 0x000000024f3a7209 */ /* 0x004fca0007800000 */
[----:B------:R-:W-:Y:S04]  /*9950*/  STL [R1+0x80], R58 ;  /* 0x0000803a01007387 */ /* 0x000fe80000100800 */
[----:B------:R-:W-:Y:S04]  /*9960*/  STL [R1+0xf4], R73 ;  /* 0x0000f44901007387 */ /* 0x000fe80000100800 */
[----:B0-----:R-:W-:Y:S04]  /*9970*/  STL [R1+0xe4], R144 ;  /* 0x0000e49001007387 */ /* 0x001fe80000100800 */
[----:B---3--:R-:W-:Y:S04]  /*9980*/  STL [R1+0xe0], R145 ;  /* 0x0000e09101007387 */ /* 0x008fe80000100800 */
[----:B------:R-:W2:Y:S04]  /*9990*/  LDL.LU R87, [R1] ;  /* 0x0000000001577983 */ /* 0x000ea80000300800 */
[----:B------:R-:W3:Y:S01]  /*99a0*/  LDL.LU R86, [R1+0x4] ;  /* 0x0000040001567983 */ /* 0x000ee20000300800 */
[----:B------:R-:W-:Y:S01]  /*99b0*/  MOV R146, R50 ;  /* 0x0000003200927202 */ /* 0x000fe20000000f00 */
[--C-:B------:R-:W-:Y:S01]  /*99c0*/  FFMA R112, R112, c[0x0][0x188], -R252.reuse ;  /* 0x0000620070707a23 */ /* 0x100fe200000008fc */
[----:B------:R-:W-:Y:S01]  /*99d0*/  F2FP.PACK_AB R153, R81, R77 ;  /* 0x0000004d5199723e */ /* 0x000fe200000000ff */
[----:B------:R-:W-:Y:S01]  /*99e0*/  FFMA R113, R113, c[0x0][0x188], -R252 ;  /* 0x0000620071717a23 */ /* 0x000fe200000008fc */
[----:B------:R-:W4:Y:S01]  /*99f0*/  LDL.LU R161, [R1+0x8] ;  /* 0x0000080001a17983 */ /* 0x000f220000300800 */
[----:B-1----:R-:W-:-:S02]  /*9a00*/  FADD R77, -R252, R59 ;  /* 0x0000003bfc4d7221 */ /* 0x002fc40000000100 */
[----:B------:R-:W-:Y:S02]  /*9a10*/  FMUL R128, R146, R36 ;  /* 0x0000002492807220 */ /* 0x000fe40000400000 */
[----:B------:R-:W-:Y:S02]  /*9a20*/  FMUL R36, R112, 1.4426950216293334961 ;  /* 0x3fb8aa3b70247820 */ /* 0x000fe40000400000 */
[----:B------:R-:W-:Y:S02]  /*9a30*/  FMUL R120, R146, R32 ;  /* 0x0000002092787220 */ /* 0x000fe40000400000 */
[----:B------:R-:W-:Y:S02]  /*9a40*/  FMUL R32, R113, 1.4426950216293334961 ;  /* 0x3fb8aa3b71207820 */ /* 0x000fe40000400000 */
[----:B------:R-:W-:Y:S01]  /*9a50*/  FMUL R77, R77, 1.4426950216293334961 ;  /* 0x3fb8aa3b4d4d7820 */ /* 0x000fe20000400000 */
[----:B------:R-:W0:Y:S08]  /*9a60*/  MUFU.EX2 R140, R36 ;  /* 0x00000024008c7308 */ /* 0x000e300000000800 */
[----:B------:R-:W1:Y:S01]  /*9a70*/  MUFU.EX2 R141, R32 ;  /* 0x00000020008d7308 */ /* 0x000e620000000800 */
[----:B------:R-:W-:-:S07]  /*9a80*/  FFMA R76, R42, c[0x0][0x188], -R58 ;  /* 0x000062002a4c7a23 */ /* 0x000fce000000083a */
[----:B------:R-:W1:Y:S01]  /*9a90*/  MUFU.EX2 R88, R77 ;  /* 0x0000004d00587308 */ /* 0x000e620000000800 */
[----:B------:R-:W-:Y:S01]  /*9aa0*/  FFMA R84, R43, c[0x0][0x188], -R58 ;  /* 0x000062002b547a23 */ /* 0x000fe2000000083a */
[----:B------:R-:W-:Y:S01]  /*9ab0*/  MOV R113, R58 ;  /* 0x0000003a00717202 */ /* 0x000fe20000000f00 */
[----:B------:R-:W-:Y:S02]  /*9ac0*/  FMUL R168, R146, R4 ;  /* 0x0000000492a87220 */ /* 0x000fe40000400000 */
[----:B------:R-:W-:Y:S02]  /*9ad0*/  FMUL R4, R76, 1.4426950216293334961 ;  /* 0x3fb8aa3b4c047820 */ /* 0x000fe40000400000 */
[----:B------:R-:W-:Y:S01]  /*9ae0*/  FMUL R84, R84, 1.4426950216293334961 ;  /* 0x3fb8aa3b54547820 */ /* 0x000fe20000400000 */
[----:B0-----:R0:W-:Y:S01]  /*9af0*/  STL [R1+0xe8], R140 ;  /* 0x0000e88c01007387 */ /* 0x0011e20000100800 */
[----:B------:R-:W0:Y:S01]  /*9b00*/  MUFU.EX2 R142, R4 ;  /* 0x00000004008e7308 */ /* 0x000e220000000800 */
[----:B------:R-:W-:-:S02]  /*9b10*/  FADD R112, -R113, R2 ;  /* 0x0000000271707221 */ /* 0x000fc40000000100 */
[----:B-1----:R1:W-:Y:S04]  /*9b20*/  STL [R1+0xdc], R141 ;  /* 0x0000dc8d01007387 */ /* 0x0023e80000100800 */
[----:B------:R-:W-:Y:S01]  /*9b30*/  STL [R1+0x9c], R88 ;  /* 0x00009c5801007387 */ /* 0x000fe20000100800 */
[----:B------:R-:W0:Y:S03]  /*9b40*/  MUFU.EX2 R143, R84 ;  /* 0x00000054008f7308 */ /* 0x000e260000000800 */
[----:B------:R-:W4:Y:S04]  /*9b50*/  LDL.LU R2, [R1+0xc] ;  /* 0x00000c0001027983 */ /* 0x000f280000300800 */
[----:B------:R-:W4:Y:S04]  /*9b60*/  LDL.LU R156, [R1+0x50] ;  /* 0x00005000019c7983 */ /* 0x000f280000300800 */
[----:B------:R-:W4:Y:S01]  /*9b70*/  LDL.LU R157, [R1+0x54] ;  /* 0x00005400019d7983 */ /* 0x000f220000300800 */
[----:B------:R-:W-:-:S03]  /*9b80*/  FMUL R183, R147, R99 ;  /* 0x0000006393b77220 */ /* 0x000fc60000400000 */
[----:B------:R-:W4:Y:S01]  /*9b90*/  LDL.LU R158, [R1+0x58] ;  /* 0x00005800019e7983 */ /* 0x000f220000300800 */
[----:B------:R-:W-:-:S03]  /*9ba0*/  FMUL R182, R147, R98 ;  /* 0x0000006293b67220 */ /* 0x000fc60000400000 */
[----:B------:R-:W4:Y:S01]  /*9bb0*/  LDL.LU R159, [R1+0x5c] ;  /* 0x00005c00019f7983 */ /* 0x000f220000300800 */
[----:B------:R-:W-:-:S03]  /*9bc0*/  FMUL R181, R146, R97 ;  /* 0x0000006192b57220 */ /* 0x000fc60000400000 */
[----:B0-----:R-:W-:Y:S01]  /*9bd0*/  STL [R1+0xd8], R142 ;  /* 0x0000d88e01007387 */ /* 0x001fe20000100800 */
[----:B------:R-:W-:-:S03]  /*9be0*/  FMUL R180, R146, R96 ;  /* 0x0000006092b47220 */ /* 0x000fc60000400000 */
[----:B------:R-:W-:Y:S04]  /*9bf0*/  STL [R1+0xd4], R143 ;  /* 0x0000d48f01007387 */ /* 0x000fe80000100800 */
[----:B------:R-:W4:Y:S04]  /*9c00*/  LDL.LU R99, [R1+0x70] ;  /* 0x0000700001637983 */ /* 0x000f280000300800 */
[----:B------:R-:W1:Y:S04]  /*9c10*/  LDL.LU R98, [R1+0x74] ;  /* 0x0000740001627983 */ /* 0x000e680000300800 */
[----:B------:R-:W4:Y:S04]  /*9c20*/  LDL.LU R97, [R1+0x78] ;  /* 0x0000780001617983 */ /* 0x000f280000300800 */
[----:B------:R-:W4:Y:S01]  /*9c30*/  LDL.LU R96, [R1+0x7c] ;  /* 0x00007c0001607983 */ /* 0x000f220000300800 */
[----:B------:R-:W-:-:S02]  /*9c40*/  FMUL R164, R146, R172 ;  /* 0x000000ac92a47220 */ /* 0x000fc40000400000 */
[C---:B------:R-:W-:Y:S02]  /*9c50*/  FMUL R165, R146.reuse, R173 ;  /* 0x000000ad92a57220 */ /* 0x040fe40000400000 */
[C---:B------:R-:W-:Y:S02]  /*9c60*/  FMUL R85, R146.reuse, R93 ;  /* 0x0000005d92557220 */ /* 0x040fe40000400000 */
[C---:B------:R-:W-:Y:S02]  /*9c70*/  FMUL R84, R146.reuse, R92 ;  /* 0x0000005c92547220 */ /* 0x040fe40000400000 */
[C---:B--2---:R-:W-:Y:S02]  /*9c80*/  FMUL R172, R146.reuse, R87 ;  /* 0x0000005792ac7220 */ /* 0x044fe40000400000 */
[C---:B------:R-:W-:Y:S02]  /*9c90*/  FMUL R87, R147.reuse, R95 ;  /* 0x0000005f93577220 */ /* 0x040fe40000400000 */
[----:B---3--:R-:W-:Y:S01]  /*9ca0*/  FMUL R173, R146, R86 ;  /* 0x0000005692ad7220 */ /* 0x008fe20000400000 */
[----:B------:R-:W2:Y:S01]  /*9cb0*/  LDL.LU R95, [R1+0x60] ;  /* 0x00006000015f7983 */ /* 0x000ea20000300800 */
[----:B------:R-:W-:-:S03]  /*9cc0*/  FMUL R86, R147, R94 ;  /* 0x0000005e93567220 */ /* 0x000fc60000400000 */
[----:B------:R-:W3:Y:S04]  /*9cd0*/  LDL.LU R94, [R1+0x64] ;  /* 0x00006400015e7983 */ /* 0x000ee80000300800 */
[----:B------:R-:W3:Y:S04]  /*9ce0*/  LDL.LU R93, [R1+0x68] ;  /* 0x00006800015d7983 */ /* 0x000ee80000300800 */
[----:B------:R-:W3:Y:S01]  /*9cf0*/  LDL.LU R92, [R1+0x6c] ;  /* 0x00006c00015c7983 */ /* 0x000ee20000300800 */
[C---:B------:R-:W-:Y:S02]  /*9d00*/  LOP3.LUT R160, R170.reuse, 0x7, RZ, 0xc0, !PT ;  /* 0x00000007aaa07812 */ /* 0x040fe400078ec0ff */
[----:B------:R-:W-:-:S03]  /*9d10*/  SHF.L.U32 R171, R170, 0x1, RZ ;  /* 0x00000001aaab7819 */ /* 0x000fc600000006ff */
[----:B------:R-:W-:-:S05]  /*9d20*/  IMAD R160, R160, 0x90, RZ ;  /* 0x00000090a0a07824 */ /* 0x000fca00078e02ff */
[----:B------:R-:W-:Y:S01]  /*9d30*/  LOP3.LUT R160, R160, 0x30, R171, 0x78, !PT ;  /* 0x00000030a0a07812 */ /* 0x000fe200078e78ab */
[----:B------:R-:W-:Y:S01]  /*9d40*/  BAR.SYNC.DEFER_BLOCKING 0x0 ;  /* 0x0000000000007b1d */ /* 0x000fe20000010000 */
[C---:B------:R-:W-:Y:S02]  /*9d50*/  FMUL R176, R146.reuse, R16 ;  /* 0x0000001092b07220 */ /* 0x040fe40000400000 */
[C---:B------:R-:W-:Y:S02]  /*9d60*/  FMUL R177, R146.reuse, R17 ;  /* 0x0000001192b17220 */ /* 0x040fe40000400000 */
[C---:B------:R-:W-:Y:S02]  /*9d70*/  FMUL R178, R147.reuse, R18 ;  /* 0x0000001293b27220 */ /* 0x040fe40000400000 */
[----:B------:R-:W-:Y:S02]  /*9d80*/  FMUL R179, R147, R19 ;  /* 0x0000001393b37220 */ /* 0x000fe40000400000 */
[----:B------:R-:W-:-:S02]  /*9d90*/  FMUL R169, R146, R5 ;  /* 0x0000000592a97220 */ /* 0x000fc40000400000 */
[C---:B------:R-:W-:Y:S02]  /*9da0*/  FMUL R170, R147.reuse, R6 ;  /* 0x0000000693aa7220 */ /* 0x040fe40000400000 */
[----:B------:R-:W-:Y:S02]  /*9db0*/  FMUL R171, R147, R7 ;  /* 0x0000000793ab7220 */ /* 0x000fe40000400000 */
[--C-:B------:R-:W-:Y:S01]  /*9dc0*/  FFMA R114, R114, c[0x0][0x188], -R113.reuse ;  /* 0x0000620072727a23 */ /* 0x100fe20000000871 */
[----:B------:R-:W0:Y:S04]  /*9dd0*/  LDSM.16.M88.4 R16, [R160+0xac00] ;  /* 0x00ac0000a010783b */ /* 0x000e280000000200 */
[----:B------:R-:W0:Y:S04]  /*9de0*/  LDSM.16.M88.4 R8, [R160+0x8400] ;  /* 0x00840000a008783b */ /* 0x000e280000000200 */
[----:B------:R-:W0:Y:S04]  /*9df0*/  LDSM.16.M88.4 R12, [R160+0x8000] ;  /* 0x00800000a00c783b */ /* 0x000e280000000200 */
[----:B------:R-:W0:Y:S01]  /*9e00*/  LDSM.16.M88.4 R4, [R160+0xb000] ;  /* 0x00b00000a004783b */ /* 0x000e220000000200 */
[----:B------:R-:W-:-:S02]  /*9e10*/  FFMA R115, R115, c[0x0][0x188], -R113 ;  /* 0x0000620073737a23 */ /* 0x000fc40000000871 */
[----:B------:R-:W-:Y:S02]  /*9e20*/  FMUL R114, R114, 1.4426950216293334961 ;  /* 0x3fb8aa3b72727820 */ /* 0x000fe40000400000 */
[----:B------:R-:W-:Y:S01]  /*9e30*/  FMUL R167, R147, R175 ;  /* 0x000000af93a77220 */ /* 0x000fe20000400000 */
[----:B------:R-:W-:Y:S01]  /*9e40*/  F2FP.PACK_AB R152, R83, R82 ;  /* 0x000000525398723e */ /* 0x000fe200000000ff */
[----:B------:R-:W-:Y:S01]  /*9e50*/  FMUL R112, R112, 1.4426950216293334961 ;  /* 0x3fb8aa3b70707820 */ /* 0x000fe20000400000 */
[----:B------:R-:W-:Y:S01]  /*9e60*/  F2FP.PACK_AB R154, R75, R74 ;  /* 0x0000004a4b9a723e */ /* 0x000fe200000000ff */
[----:B------:R-:W-:Y:S01]  /*9e70*/  FMUL R115, R115, 1.4426950216293334961 ;  /* 0x3fb8aa3b73737820 */ /* 0x000fe20000400000 */
[----:B------:R-:W-:Y:S01]  /*9e80*/  F2FP.PACK_AB R155, R73, R72 ;  /* 0x00000048499b723e */ /* 0x000fe200000000ff */
[----:B----4-:R-:W-:Y:S01]  /*9e90*/  FMUL R175, R147, R2 ;  /* 0x0000000293af7220 */ /* 0x010fe20000400000 */
[----:B------:R-:W-:Y:S01]  /*9ea0*/  MUFU.EX2 R114, R114 ;  /* 0x0000007200727308 */ /* 0x000fe20000000800 */
[C---:B------:R-:W-:Y:S01]  /*9eb0*/  FMUL R76, R146.reuse, R184 ;  /* 0x000000b8924c7220 */ /* 0x040fe20000400000 */
[----:B------:R-:W-:Y:S01]  /*9ec0*/  LDSM.16.M88.4 R52, [R160+0x8800] ;  /* 0x00880000a034783b */ /* 0x000fe20000000200 */
[----:B------:R-:W-:-:S02]  /*9ed0*/  FMUL R77, R146, R185 ;  /* 0x000000b9924d7220 */ /* 0x000fc40000400000 */
[C---:B------:R-:W-:Y:S01]  /*9ee0*/  FMUL R78, R147.reuse, R186 ;  /* 0x000000ba934e7220 */ /* 0x040fe20000400000 */
[----:B------:R-:W-:Y:S02]  /*9ef0*/  LDSM.16.M88.4 R48, [R160+0x8c00] ;  /* 0x008c0000a030783b */ /* 0x000fe40000000200 */
[----:B------:R-:W4:Y:S01]  /*9f00*/  MUFU.EX2 R2, R112 ;  /* 0x0000007000027308 */ /* 0x000f220000000800 */
[----:B------:R-:W-:Y:S01]  /*9f10*/  FMUL R79, R147, R187 ;  /* 0x000000bb934f7220 */ /* 0x000fe20000400000 */
[----:B------:R-:W-:Y:S01]  /*9f20*/  LDSM.16.M88.4 R44, [R160+0x9000] ;  /* 0x00900000a02c783b */ /* 0x000fe20000000200 */
[C---:B------:R-:W-:Y:S02]  /*9f30*/  FMUL R220, R88.reuse, R220 ;  /* 0x000000dc58dc7220 */ /* 0x040fe40000400000 */
[----:B------:R-:W-:Y:S01]  /*9f40*/  FMUL R221, R88, R221 ;  /* 0x000000dd58dd7220 */ /* 0x000fe20000400000 */
[----:B------:R-:W-:Y:S02]  /*9f50*/  LDSM.16.M88.4 R40, [R160+0x9400] ;  /* 0x00940000a028783b */ /* 0x000fe40000000200 */
[----:B------:R-:W0:Y:S01]  /*9f60*/  MUFU.EX2 R112, R115 ;  /* 0x0000007300707308 */ /* 0x000e220000000800 */
[----:B------:R-:W-:Y:S01]  /*9f70*/  F2FP.PACK_AB R184, R145, R144 ;  /* 0x0000009091b8723e */ /* 0x000fe200000000ff */
[----:B------:R-:W-:Y:S01]  /*9f80*/  FFMA R133, R133, c[0x0][0x188], -R0 ;  /* 0x0000620085857a23 */ /* 0x000fe20000000800 */
[----:B------:R-:W-:Y:S01]  /*9f90*/  F2FP.PACK_AB R185, R143, R142 ;  /* 0x0000008e8fb9723e */ /* 0x000fe200000000ff */
[----:B------:R-:W-:Y:S01]  /*9fa0*/  FMUL R121, R146, R33 ;  /* 0x0000002192797220 */ /* 0x000fe20000400000 */
[----:B------:R-:W-:Y:S01]  /*9fb0*/  F2FP.PACK_AB R186, R141, R140 ;  /* 0x0000008c8dba723e */ /* 0x000fe200000000ff */
[----:B------:R-:W-:Y:S01]  /*9fc0*/  FMUL R122, R147, R34 ;  /* 0x00000022937a7220 */ /* 0x000fe20000400000 */
[----:B------:R-:W-:Y:S01]  /*9fd0*/  LDSM.16.M88.4 R196, [R160+0xb400] ;  /* 0x00b40000a0c4783b */ /* 0x000fe20000000200 */
[----:B----4-:R-:W-:-:S02]  /*9fe0*/  FMUL R222, R2, R222 ;  /* 0x000000de02de7220 */ /* 0x010fc40000400000 */
[----:B------:R-:W-:Y:S01]  /*9ff0*/  FMUL R223, R2, R223 ;  /* 0x000000df02df7220 */ /* 0x000fe20000400000 */
[----:B------:R-:W4:Y:S01]  /*a000*/  LDSM.16.M88.4 R192, [R160+0xb800] ;  /* 0x00b80000a0c0783b */ /* 0x000f220000000200 */
[----:B------:R-:W-:Y:S02]  /*a010*/  FMUL R123, R147, R35 ;  /* 0x00000023937b7220 */ /* 0x000fe40000400000 */
[----:B------:R-:W-:Y:S02]  /*a020*/  FMUL R140, R88, R99 ;  /* 0x00000063588c7220 */ /* 0x000fe40000400000 */
[----:B------:R-:W-:Y:S01]  /*a030*/  FFMA R60, R60, c[0x0][0x188], -R0 ;  /* 0x000062003c3c7a23 */ /* 0x000fe20000000800 */
[----:B0-----:R-:W-:Y:S01]  /*a040*/  F2FP.PACK_AB R187, R112, R114 ;  /* 0x0000007270bb723e */ /* 0x001fe200000000ff */
[----:B-1----:R-:W-:Y:S02]  /*a050*/  FMUL R141, R88, R98 ;  /* 0x00000062588d7220 */ /* 0x002fe40000400000 */
[----:B------:R-:W-:-:S02]  /*a060*/  FMUL R129, R146, R37 ;  /* 0x0000002592817220 */ /* 0x000fc40000400000 */
[C---:B------:R-:W-:Y:S02]  /*a070*/  FMUL R130, R147.reuse, R38 ;  /* 0x0000002693827220 */ /* 0x040fe40000400000 */
[----:B------:R-:W-:Y:S02]  /*a080*/  FMUL R131, R147, R39 ;  /* 0x0000002793837220 */ /* 0x000fe40000400000 */
[C---:B------:R-:W-:Y:S02]  /*a090*/  FMUL R124, R88.reuse, R124 ;  /* 0x0000007c587c7220 */ /* 0x040fe40000400000 */
[----:B------:R-:W-:Y:S02]  /*a0a0*/  FMUL R125, R88, R125 ;  /* 0x0000007d587d7220 */ /* 0x000fe40000400000 */
[----:B------:R-:W-:Y:S02]  /*a0b0*/  FFMA R61, R61, c[0x0][0x188], -R0 ;  /* 0x000062003d3d7a23 */ /* 0x000fe40000000800 */
[----:B------:R-:W-:-:S02]  /*a0c0*/  FMUL R166, R147, R174 ;  /* 0x000000ae93a67220 */ /* 0x000fc40000400000 */
[--C-:B------:R-:W-:Y:S02]  /*a0d0*/  FFMA R135, R135, c[0x0][0x188], -R3.reuse ;  /* 0x0000620087877a23 */ /* 0x100fe40000000803 */
[C---:B------:R-:W-:Y:S02]  /*a0e0*/  FMUL R216, R88.reuse, R216 ;  /* 0x000000d858d87220 */ /* 0x040fe40000400000 */
[----:B------:R-:W-:Y:S02]  /*a0f0*/  FMUL R217, R88, R217 ;  /* 0x000000d958d97220 */ /* 0x000fe40000400000 */
[----:B------:R-:W-:Y:S01]  /*a100*/  FFMA R62, R62, c[0x0][0x188], -R3 ;  /* 0x000062003e3e7a23 */ /* 0x000fe20000000803 */
[----:B------:R-:W-:Y:S01]  /*a110*/  HMMA.16816.F32 R84, R152, R16, R84 ;  /* 0x000000109854723c */ /* 0x000fe20000001854 */
[C---:B------:R-:W-:Y:S01]  /*a120*/  FMUL R142, R2.reuse, R97 ;  /* 0x00000061028e7220 */ /* 0x040fe20000400000 */
[----:B------:R-:W-:Y:S01]  /*a130*/  STL [R1+0xd0], R114 ;  /* 0x0000d07201007387 */ /* 0x000fe20000100800 */
[----:B------:R-:W-:-:S02]  /*a140*/  FMUL R143, R2, R96 ;  /* 0x00000060028f7220 */ /* 0x000fc40000400000 */
[C---:B------:R-:W-:Y:S01]  /*a150*/  FMUL R126, R2.reuse, R126 ;  /* 0x0000007e027e7220 */ /* 0x040fe20000400000 */
[----:B------:R-:W-:Y:S01]  /*a160*/  LDSM.16.M88.4 R36, [R160+0x9800] ;  /* 0x00980000a024783b */ /* 0x000fe20000000200 */
[C---:B------:R-:W-:Y:S02]  /*a170*/  FMUL R127, R2.reuse, R127 ;  /* 0x0000007f027f7220 */ /* 0x040fe40000400000 */
[----:B------:R-:W-:Y:S01]  /*a180*/  FMUL R174, R147, R161 ;  /* 0x000000a193ae7220 */ /* 0x000fe20000400000 */
[----:B------:R-:W-:Y:S01]  /*a190*/  LDSM.16.M88.4 R32, [R160+0x9c00] ;  /* 0x009c0000a020783b */ /* 0x000fe20000000200 */
[C---:B------:R-:W-:Y:S02]  /*a1a0*/  FMUL R218, R2.reuse, R218 ;  /* 0x000000da02da7220 */ /* 0x040fe40000400000 */
[----:B------:R-:W-:Y:S02]  /*a1b0*/  FMUL R219, R2, R219 ;  /* 0x000000db02db7220 */ /* 0x000fe40000400000 */
[----:B------:R-:W-:-:S02]  /*a1c0*/  FMUL R133, R133, 1.4426950216293334961 ;  /* 0x3fb8aa3b85857820 */ /* 0x000fc40000400000 */
[----:B------:R-:W-:Y:S01]  /*a1d0*/  FMUL R60, R60, 1.4426950216293334961 ;  /* 0x3fb8aa3b3c3c7820 */ /* 0x000fe20000400000 */
[----:B------:R-:W-:Y:S01]  /*a1e0*/  HMMA.16816.F32 R220, R184, R16, R220 ;  /* 0x00000010b8dc723c */ /* 0x000fe200000018dc */
[----:B------:R-:W-:Y:S01]  /*a1f0*/  FMUL R61, R61, 1.4426950216293334961 ;  /* 0x3fb8aa3b3d3d7820 */ /* 0x000fe20000400000 */
[----:B------:R-:W0:Y:S01]  /*a200*/  MUFU.EX2 R16, R133 ;  /* 0x0000008500107308 */ /* 0x000e220000000800 */
[----:B------:R-:W-:Y:S02]  /*a210*/  FMUL R135, R135, 1.4426950216293334961 ;  /* 0x3fb8aa3b87877820 */ /* 0x000fe40000400000 */
[----:B------:R-:W-:-:S03]  /*a220*/  FMUL R62, R62, 1.4426950216293334961 ;  /* 0x3fb8aa3b3e3e7820 */ /* 0x000fc60000400000 */
[-C--:B------:R-:W-:Y:S08]  /*a230*/  HMMA.16816.F32 R120, R152, R8.reuse, R120 ;  /* 0x000000089878723c */ /* 0x080ff00000001878 */
[----:B------:R-:W-:Y:S01]  /*a240*/  HMMA.16816.F32 R140, R184, R8, R140 ;  /* 0x00000008b88c723c */ /* 0x000fe2000000188c */
[----:B------:R-:W1:Y:S07]  /*a250*/  MUFU.EX2 R9, R60 ;  /* 0x0000003c00097308 */ /* 0x000e6e0000000800 */
[-C--:B------:R-:W-:Y:S08]  /*a260*/  HMMA.16816.F32 R128, R152, R12.reuse, R128 ;  /* 0x0000000c9880723c */ /* 0x080ff00000001880 */
[----:B------:R-:W-:Y:S01]  /*a270*/  HMMA.16816.F32 R124, R184, R12, R124 ;  /* 0x0000000cb87c723c */ /* 0x000fe2000000187c */
[----:B------:R-:W0:Y:S07]  /*a280*/  MUFU.EX2 R12, R61 ;  /* 0x0000003d000c7308 */ /* 0x000e2e0000000800 */
[-C--:B------:R-:W-:Y:S01]  /*a290*/  HMMA.16816.F32 R172, R152, R4.reuse, R172 ;  /* 0x0000000498ac723c */ /* 0x080fe200000018ac */
[----:B------:R-:W1:Y:S07]  /*a2a0*/  MUFU.EX2 R13, R135 ;  /* 0x00000087000d7308 */ /* 0x000e6e0000000800 */
[----:B------:R-:W-:Y:S01]  /*a2b0*/  HMMA.16816.F32 R216, R184, R4, R216 ;  /* 0x00000004b8d8723c */ /* 0x000fe200000018d8 */
[----:B------:R-:W4:Y:S01]  /*a2c0*/  MUFU.EX2 R5, R62 ;  /* 0x0000003e00057308 */ /* 0x000f220000000800 */
[----:B------:R-:W-:Y:S01]  /*a2d0*/  STL [R1+0xcc], R112 ;  /* 0x0000cc7001007387 */ /* 0x000fe20000100800 */
[----:B------:R-:W-:-:S02]  /*a2e0*/  FMUL R148, R146, R28 ;  /* 0x0000001c92947220 */ /* 0x000fc40000400000 */
[C---:B------:R-:W-:Y:S01]  /*a2f0*/  FMUL R149, R146.reuse, R29 ;  /* 0x0000001d92957220 */ /* 0x040fe20000400000 */
[----:B0-----:R-:W-:Y:S01]  /*a300*/  STL [R1+0xbc], R16 ;  /* 0x0000bc1001007387 */ /* 0x001fe20000100800 */
[C---:B------:R-:W-:Y:S02]  /*a310*/  FMUL R150, R147.reuse, R30 ;  /* 0x0000001e93967220 */ /* 0x040fe40000400000 */
[C---:B------:R-:W-:Y:S01]  /*a320*/  FMUL R151, R147.reuse, R31 ;  /* 0x0000001f93977220 */ /* 0x040fe20000400000 */
[----:B-1----:R-:W-:Y:S01]  /*a330*/  STL [R1+0xc8], R9 ;  /* 0x0000c80901007387 */ /* 0x002fe20000100800 */
[C---:B------:R-:W-:Y:S02]  /*a340*/  FMUL R56, R146.reuse, R24 ;  /* 0x0000001892387220 */ /* 0x040fe40000400000 */
[----:B------:R-:W-:Y:S01]  /*a350*/  FMUL R57, R146, R25 ;  /* 0x0000001992397220 */ /* 0x000fe20000400000 */
[----:B------:R-:W-:Y:S01]  /*a360*/  LDSM.16.M88.4 R28, [R160+0xa000] ;  /* 0x00a00000a01c783b */ /* 0x000fe20000000200 */
[----:B------:R-:W-:-:S02]  /*a370*/  FMUL R58, R147, R26 ;  /* 0x0000001a933a7220 */ /* 0x000fc40000400000 */
[C---:B------:R-:W-:Y:S02]  /*a380*/  FMUL R59, R147.reuse, R27 ;  /* 0x0000001b933b7220 */ /* 0x040fe40000400000 */
[C---:B------:R-:W-:Y:S01]  /*a390*/  FMUL R72, R146.reuse, R20 ;  /* 0x0000001492487220 */ /* 0x040fe20000400000 */
[----:B------:R-:W0:Y:S01]  /*a3a0*/  LDSM.16.M88.4 R24, [R160+0xa400] ;  /* 0x00a40000a018783b */ /* 0x000e220000000200 */
[C---:B------:R-:W-:Y:S02]  /*a3b0*/  FMUL R73, R146.reuse, R21 ;  /* 0x0000001592497220 */ /* 0x040fe40000400000 */
[C---:B------:R-:W-:Y:S02]  /*a3c0*/  FMUL R74, R147.reuse, R22 ;  /* 0x00000016934a7220 */ /* 0x040fe40000400000 */
[----:B------:R-:W-:Y:S02]  /*a3d0*/  FMUL R75, R147, R23 ;  /* 0x00000017934b7220 */ /* 0x000fe40000400000 */
[C---:B------:R-:W-:Y:S01]  /*a3e0*/  FMUL R80, R146.reuse, R188 ;  /* 0x000000bc92507220 */ /* 0x040fe20000400000 */
[----:B------:R-:W1:Y:S01]  /*a3f0*/  LDSM.16.M88.4 R20, [R160+0xa800] ;  /* 0x00a80000a014783b */ /* 0x000e620000000200 */
[----:B------:R-:W-:-:S02]  /*a400*/  FMUL R81, R146, R189 ;  /* 0x000000bd92517220 */ /* 0x000fc40000400000 */
[C---:B------:R-:W-:Y:S02]  /*a410*/  FMUL R82, R147.reuse, R190 ;  /* 0x000000be93527220 */ /* 0x040fe40000400000 */
[C---:B------:R-:W-:Y:S01]  /*a420*/  FMUL R83, R147.reuse, R191 ;  /* 0x000000bf93537220 */ /* 0x040fe20000400000 */
[----:B------:R-:W-:Y:S01]  /*a430*/  STL [R1+0xc0], R12 ;  /* 0x0000c00c01007387 */ /* 0x000fe20000100800 */
[C---:B------:R-:W-:Y:S02]  /*a440*/  FMUL R161, R146.reuse, R249 ;  /* 0x000000f992a17220 */ /* 0x040fe40000400000 */
[C---:B------:R-:W-:Y:S01]  /*a450*/  FMUL R162, R147.reuse, R250 ;  /* 0x000000fa93a27220 */ /* 0x040fe20000400000 */
[----:B------:R4:W0:Y:S01]  /*a460*/  LDSM.16.M88.4 R188, [R160+0xbc00] ;  /* 0x00bc0000a0bc783b */ /* 0x0008220000000200 */
[----:B------:R-:W-:Y:S02]  /*a470*/  FMUL R163, R147, R251 ;  /* 0x000000fb93a37220 */ /* 0x000fe40000400000 */
[C---:B------:R-:W-:Y:S01]  /*a480*/  FMUL R156, R146.reuse, R156 ;  /* 0x0000009c929c7220 */ /* 0x040fe20000400000 */
[----:B------:R-:W-:Y:S01]  /*a490*/  STL [R1+0xb4], R13 ;  /* 0x0000b40d01007387 */ /* 0x000fe20000100800 */
[----:B------:R-:W-:-:S02]  /*a4a0*/  FMUL R157, R146, R157 ;  /* 0x0000009d929d7220 */ /* 0x000fc40000400000 */
[C---:B------:R-:W-:Y:S02]  /*a4b0*/  FMUL R158, R147.reuse, R158 ;  /* 0x0000009e939e7220 */ /* 0x040fe40000400000 */
[C---:B----4-:R-:W-:Y:S01]  /*a4c0*/  FMUL R160, R146.reuse, R248 ;  /* 0x000000f892a07220 */ /* 0x050fe20000400000 */
[----:B------:R-:W-:Y:S01]  /*a4d0*/  MOV R248, R113 ;  /* 0x0000007100f87202 */ /* 0x000fe20000000f00 */
[C---:B------:R-:W-:Y:S02]  /*a4e0*/  FMUL R159, R147.reuse, R159 ;  /* 0x0000009f939f7220 */ /* 0x040fe40000400000 */
[C---:B------:R-:W-:Y:S02]  /*a4f0*/  FMUL R244, R146.reuse, R244 ;  /* 0x000000f492f47220 */ /* 0x040fe40000400000 */
[----:B------:R-:W-:Y:S02]  /*a500*/  FMUL R245, R146, R245 ;  /* 0x000000f592f57220 */ /* 0x000fe40000400000 */
[----:B------:R-:W-:-:S02]  /*a510*/  FMUL R246, R147, R246 ;  /* 0x000000f693f67220 */ /* 0x000fc40000400000 */
[----:B------:R-:W-:Y:S01]  /*a520*/  FMUL R247, R147, R247 ;  /* 0x000000f793f77220 */ /* 0x000fe20000400000 */
[----:B------:R-:W-:Y:S01]  /*a530*/  STL [R1+0xb8], R5 ;  /* 0x0000b80501007387 */ /* 0x000fe20000100800 */
[C---:B------:R-:W-:Y:S02]  /*a540*/  FMUL R96, R88.reuse, R228 ;  /* 0x000000e458607220 */ /* 0x040fe40000400000 */
[C---:B------:R-:W-:Y:S02]  /*a550*/  FMUL R97, R88.reuse, R229 ;  /* 0x000000e558617220 */ /* 0x040fe40000400000 */
[C---:B------:R-:W-:Y:S02]  /*a560*/  FMUL R100, R88.reuse, R100 ;  /* 0x0000006458647220 */ /* 0x040fe40000400000 */
[C---:B------:R-:W-:Y:S02]  /*a570*/  FMUL R101, R88.reuse, R101 ;  /* 0x0000006558657220 */ /* 0x040fe40000400000 */
[----:B------:R-:W-:-:S02]  /*a580*/  FMUL R108, R88, R108 ;  /* 0x0000006c586c7220 */ /* 0x000fc40000400000 */
[C---:B------:R-:W-:Y:S02]  /*a590*/  FMUL R109, R88.reuse, R109 ;  /* 0x0000006d586d7220 */ /* 0x040fe40000400000 */
        /* <DEDUP_REMOVED lines=14> */
[C---:B--2---:R-:W-:Y:S02]  /*a680*/  FMUL R144, R88.reuse, R95 ;  /* 0x0000005f58907220 */ /* 0x044fe40000400000 */
[----:B---3--:R-:W-:Y:S02]  /*a690*/  FMUL R145, R88, R94 ;  /* 0x0000005e58917220 */ /* 0x008fe40000400000 */
[----:B------:R-:W-:-:S02]  /*a6a0*/  FMUL R146, R2, R93 ;  /* 0x0000005d02927220 */ /* 0x000fc40000400000 */
[----:B------:R-:W-:Y:S02]  /*a6b0*/  FMUL R93, R88, R241 ;  /* 0x000000f1585d7220 */ /* 0x000fe40000400000 */
[----:B------:R-:W-:Y:S02]  /*a6c0*/  FMUL R147, R2, R92 ;  /* 0x0000005c02937220 */ /* 0x000fe40000400000 */
[----:B------:R-:W-:Y:S02]  /*a6d0*/  FMUL R92, R88, R240 ;  /* 0x000000f0585c7220 */ /* 0x000fe40000400000 */
[----:B------:R-:W2:Y:S01]  /*a6e0*/  LDL.LU R88, [R1+0x560] ;  /* 0x0005600001587983 */ /* 0x000ea20000300800 */
[C---:B------:R-:W-:Y:S02]  /*a6f0*/  FMUL R138, R2.reuse, R138 ;  /* 0x0000008a028a7220 */ /* 0x040fe40000400000 */
[----:B------:R-:W-:Y:S02]  /*a700*/  FMUL R139, R2, R139 ;  /* 0x0000008b028b7220 */ /* 0x000fe40000400000 */
[----:B------:R-:W-:-:S02]  /*a710*/  FFMA R63, R63, c[0x0][0x188], -R3 ;  /* 0x000062003f3f7a23 */ /* 0x000fc40000000803 */
[C---:B------:R-:W-:Y:S02]  /*a720*/  FMUL R210, R2.reuse, R210 ;  /* 0x000000d202d27220 */ /* 0x040fe40000400000 */
[----:B------:R-:W-:Y:S02]  /*a730*/  FMUL R211, R2, R211 ;  /* 0x000000d302d37220 */ /* 0x000fe40000400000 */
[----:B------:R-:W-:Y:S02]  /*a740*/  FFMA R4, R132, c[0x0][0x188], -R0 ;  /* 0x0000620084047a23 */ /* 0x000fe40000000800 */
[----:B------:R-:W-:Y:S02]  /*a750*/  FFMA R134, R134, c[0x0][0x188], -R3 ;  /* 0x0000620086867a23 */ /* 0x000fe40000000803 */
[----:B------:R-:W-:Y:S01]  /*a760*/  FMUL R63, R63, 1.4426950216293334961 ;  /* 0x3fb8aa3b3f3f7820 */ /* 0x000fe20000400000 */
[----:B------:R-:W-:Y:S01]  /*a770*/  HMMA.16816.F32 R156, R152, R192, R156 ;  /* 0x000000c0989c723c */ /* 0x000fe2000000189c */
[----:B------:R-:W-:-:S02]  /*a780*/  FMUL R4, R4, 1.4426950216293334961 ;  /* 0x3fb8aa3b04047820 */ /* 0x000fc40000400000 */
[----:B------:R-:W-:Y:S01]  /*a790*/  FMUL R134, R134, 1.4426950216293334961 ;  /* 0x3fb8aa3b86867820 */ /* 0x000fe20000400000 */
[----:B------:R-:W3:Y:S04]  /*a7a0*/  MUFU.EX2 R8, R63 ;  /* 0x0000003f00087308 */ /* 0x000ee80000000800 */
[----:B------:R-:W-:Y:S01]  /*a7b0*/  HMMA.16816.F32 R136, R184, R192, R136 ;  /* 0x000000c0b888723c */ /* 0x000fe20000001888 */
[C---:B------:R-:W-:Y:S02]  /*a7c0*/  FMUL R94, R2.reuse, R242 ;  /* 0x000000f2025e7220 */ /* 0x040fe40000400000 */
[----:B------:R-:W-:-:S04]  /*a7d0*/  FMUL R95, R2, R243 ;  /* 0x000000f3025f7220 */ /* 0x000fc80000400000 */
[----:B------:R-:W-:Y:S01]  /*a7e0*/  MOV R192, R248 ;  /* 0x000000f800c07202 */ /* 0x000fe20000000f00 */
[-C--:B0-----:R-:W-:Y:S01]  /*a7f0*/  HMMA.16816.F32 R164, R152, R24.reuse, R164 ;  /* 0x0000001898a4723c */ /* 0x081fe200000018a4 */
[C---:B------:R-:W-:Y:S01]  /*a800*/  FMUL R98, R2.reuse, R230 ;  /* 0x000000e602627220 */ /* 0x040fe20000400000 */
[----:B------:R0:W-:Y:S01]  /*a810*/  MUFU.EX2 R193, R4 ;  /* 0x0000000400c17308 */ /* 0x0001e20000000800 */
[C---:B------:R-:W-:Y:S02]  /*a820*/  FMUL R99, R2.reuse, R231 ;  /* 0x000000e702637220 */ /* 0x040fe40000400000 */
[C---:B------:R-:W-:Y:S02]  /*a830*/  FMUL R102, R2.reuse, R102 ;  /* 0x0000006602667220 */ /* 0x040fe40000400000 */
[C---:B------:R-:W-:Y:S01]  /*a840*/  FMUL R103, R2.reuse, R103 ;  /* 0x0000006702677220 */ /* 0x040fe20000400000 */
[----:B------:R-:W-:Y:S01]  /*a850*/  HMMA.16816.F32 R208, R184, R24, R208 ;  /* 0x00000018b8d0723c */ /* 0x000fe200000018d0 */
[C---:B------:R-:W-:Y:S01]  /*a860*/  FMUL R110, R2.reuse, R110 ;  /* 0x0000006e026e7220 */ /* 0x040fe20000400000 */
[----:B------:R-:W4:Y:S01]  /*a870*/  MUFU.EX2 R25, R134 ;  /* 0x0000008600197308 */ /* 0x000f220000000800 */
        /* <DEDUP_REMOVED lines=10> */
[----:B------:R-:W-:Y:S02]  /*a920*/  FMUL R71, R2, R71 ;  /* 0x0000004702477220 */ /* 0x000fe40000400000 */
[--C-:B0-----:R-:W-:Y:S01]  /*a930*/  FFMA R4, R91, c[0x0][0x188], -R192.reuse ;  /* 0x000062005b047a23 */ /* 0x101fe200000008c0 */
[----:B------:R-:W-:Y:S01]  /*a940*/  HMMA.16816.F32 R148, R152, R52, R148 ;  /* 0x000000349894723c */ /* 0x000fe20000001894 */
[----:B------:R-:W-:-:S02]  /*a950*/  FFMA R66, R66, c[0x0][0x188], -R192 ;  /* 0x0000620042427a23 */ /* 0x000fc400000008c0 */
[----:B------:R-:W-:Y:S02]  /*a960*/  FMUL R4, R4, 1.4426950216293334961 ;  /* 0x3fb8aa3b04047820 */ /* 0x000fe40000400000 */
[----:B------:R-:W-:-:S03]  /*a970*/  FFMA R89, R89, c[0x0][0x188], -R252 ;  /* 0x0000620059597a23 */ /* 0x000fc600000008fc */
[----:B------:R-:W-:Y:S01]  /*a980*/  HMMA.16816.F32 R56, R152, R48, R56 ;  /* 0x000000309838723c */ /* 0x000fe20000001838 */
[--C-:B------:R-:W-:Y:S01]  /*a990*/  FFMA R64, R64, c[0x0][0x188], -R252.reuse ;  /* 0x0000620040407a23 */ /* 0x100fe200000008fc */
[----:B---3--:R-:W-:Y:S01]  /*a9a0*/  STL [R1+0xc4], R8 ;  /* 0x0000c40801007387 */ /* 0x008fe20000100800 */
[----:B------:R-:W-:-:S05]  /*a9b0*/  FFMA R65, R65, c[0x0][0x188], -R252 ;  /* 0x0000620041417a23 */ /* 0x000fca00000008fc */
[----:B------:R-:W-:Y:S01]  /*a9c0*/  HMMA.16816.F32 R72, R152, R44, R72 ;  /* 0x0000002c9848723c */ /* 0x000fe20000001848 */
[--C-:B------:R-:W-:Y:S02]  /*a9d0*/  FFMA R90, R90, c[0x0][0x188], -R192.reuse ;  /* 0x000062005a5a7a23 */ /* 0x100fe400000008c0 */
[----:B------:R-:W-:-:S05]  /*a9e0*/  FFMA R67, R67, c[0x0][0x188], -R192 ;  /* 0x0000620043437a23 */ /* 0x000fca00000008c0 */
[C---:B------:R-:W-:Y:S01]  /*a9f0*/  HMMA.16816.F32 R176, R152.reuse, R40, R176 ;  /* 0x0000002898b0723c */ /* 0x040fe200000018b0 */
[----:B------:R0:W-:Y:S07]  /*aa00*/  STL [R1+0x55c], R2 ;  /* 0x00055c0201007387 */ /* 0x0001ee0000100800 */
[----:B------:R-:W-:Y:S01]  /*aa10*/  HMMA.16816.F32 R168, R152, R36, R168 ;  /* 0x0000002498a8723c */ /* 0x000fe200000018a8 */
[----:B------:R-:W-:-:S07]  /*aa20*/  FMUL R89, R89, 1.4426950216293334961 ;  /* 0x3fb8aa3b59597820 */ /* 0x000fce0000400000 */
[C---:B------:R-:W-:Y:S08]  /*aa30*/  HMMA.16816.F32 R80, R152.reuse, R32, R80 ;  /* 0x000000209850723c */ /* 0x040ff00000001850 */
[C---:B------:R-:W-:Y:S08]  /*aa40*/  HMMA.16816.F32 R76, R152.reuse, R28, R76 ;  /* 0x0000001c984c723c */ /* 0x040ff0000000184c */
[C---:B-1----:R-:W-:Y:S08]  /*aa50*/  HMMA.16816.F32 R180, R152.reuse, R20, R180 ;  /* 0x0000001498b4723c */ /* 0x042ff000000018b4 */
[----:B------:R-:W-:Y:S08]  /*aa60*/  HMMA.16816.F32 R160, R152, R196, R160 ;  /* 0x000000c498a0723c */ /* 0x000ff000000018a0 */
[C---:B------:R-:W-:Y:S08]  /*aa70*/  HMMA.16816.F32 R144, R184.reuse, R52, R144 ;  /* 0x00000034b890723c */ /* 0x040ff00000001890 */
        /* <DEDUP_REMOVED lines=8> */
[----:B------:R-:W-:-:S07]  /*ab00*/  FMUL R64, R64, 1.4426950216293334961 ;  /* 0x3fb8aa3b40407820 */ /* 0x000fce0000400000 */
[----:B------:R-:W-:Y:S01]  /*ab10*/  HMMA.16816.F32 R152, R152, R188, R244 ;  /* 0x000000bc9898723c */ /* 0x000fe200000018f4 */
[----:B------:R-:W-:-:S07]  /*ab20*/  FMUL R65, R65, 1.4426950216293334961 ;  /* 0x3fb8aa3b41417820 */ /* 0x000fce0000400000 */
[----:B------:R-:W-:Y:S01]  /*ab30*/  HMMA.16816.F32 R184, R184, R188, R68 ;  /* 0x000000bcb8b8723c */ /* 0x000fe20000001844 */
[----:B------:R1:W-:Y:S01]  /*ab40*/  MUFU.EX2 R188, R4 ;  /* 0x0000000400bc7308 */ /* 0x0003e20000000800 */
[----:B------:R-:W-:Y:S01]  /*ab50*/  FMUL R90, R90, 1.4426950216293334961 ;  /* 0x3fb8aa3b5a5a7820 */ /* 0x000fe20000400000 */
[----:B----4-:R-:W-:Y:S01]  /*ab60*/  F2FP.PACK_AB R61, R13, R25 ;  /* 0x000000190d3d723e */ /* 0x010fe200000000ff */
[----:B-1----:R-:W-:Y:S01]  /*ab70*/  FMUL R4, R66, 1.4426950216293334961 ;  /* 0x3fb8aa3b42047820 */ /* 0x002fe20000400000 */
[----:B------:R-:W-:-:S04]  /*ab80*/  F2FP.PACK_AB R60, R16, R193 ;  /* 0x000000c1103c723e */ /* 0x000fc800000000ff */
[----:B0-----:R0:W-:Y:S01]  /*ab90*/  MUFU.EX2 R2, R4 ;  /* 0x0000000400027308 */ /* 0x0011e20000000800 */
[----:B------:R-:W-:Y:S02]  /*aba0*/  F2FP.PACK_AB R62, R12, R9 ;  /* 0x000000090c3e723e */ /* 0x000fe400000000ff */
[----:B------:R-:W-:Y:S01]  /*abb0*/  F2FP.PACK_AB R63, R8, R5 ;  /* 0x00000005083f723e */ /* 0x000fe200000000ff */
[----:B0-----:R-:W-:-:S04]  /*abc0*/  FMUL R4, R67, 1.4426950216293334961 ;  /* 0x3fb8aa3b43047820 */ /* 0x001fc80000400000 */
[----:B------:R-:W-:Y:S08]  /*abd0*/  MUFU.EX2 R16, R89 ;  /* 0x0000005900107308 */ /* 0x000ff00000000800 */
[----:B------:R-:W-:Y:S08]  /*abe0*/  MUFU.EX2 R9, R64 ;  /* 0x0000004000097308 */ /* 0x000ff00000000800 */
[----:B------:R-:W-:Y:S08]  /*abf0*/  MUFU.EX2 R12, R65 ;  /* 0x00000041000c7308 */ /* 0x000ff00000000800 */
[----:B------:R-:W0:Y:S08]  /*ac00*/  MUFU.EX2 R189, R90 ;  /* 0x0000005a00bd7308 */ /* 0x000e300000000800 */
[----:B------:R1:W3:Y:S01]  /*ac10*/  MUFU.EX2 R8, R4 ;  /* 0x0000000400087308 */ /* 0x0002e20000000800 */
[----:B------:R-:W-:-:S02]  /*ac20*/  FFMA R104, R104, c[0x0][0x188], -R0 ;  /* 0x0000620068687a23 */ /* 0x000fc40000000800 */
[----:B--2---:R-:W-:-:S04]  /*ac30*/  FFMA R88, R88, c[0x0][0x188], -R252 ;  /* 0x0000620058587a23 */ /* 0x004fc800000008fc */
[----:B------:R-:W-:-:S04]  /*ac40*/  FMUL R88, R88, 1.4426950216293334961 ;  /* 0x3fb8aa3b58587820 */ /* 0x000fc80000400000 */
[----:B------:R-:W2:Y:S01]  /*ac50*/  MUFU.EX2 R13, R88 ;  /* 0x00000058000d7308 */ /* 0x000ea20000000800 */
[--C-:B-1----:R-:W-:Y:S02]  /*ac60*/  FFMA R4, R118, c[0x0][0x188], -R3.reuse ;  /* 0x0000620076047a23 */ /* 0x102fe40000000803 */
[--C-:B------:R-:W-:Y:S01]  /*ac70*/  FFMA R105, R105, c[0x0][0x188], -R0.reuse ;  /* 0x0000620069697a23 */ /* 0x100fe20000000800 */
[----:B0-----:R-:W-:Y:S01]  /*ac80*/  F2FP.PACK_AB R65, R188, R189 ;  /* 0x000000bdbc41723e */ /* 0x001fe200000000ff */
[----:B------:R-:W-:Y:S01]  /*ac90*/  FFMA R116, R116, c[0x0][0x188], -R0 ;  /* 0x0000620074747a23 */ /* 0x000fe20000000800 */
[----:B------:R-:W-:Y:S01]  /*aca0*/  F2FP.PACK_AB R66, R12, R9 ;  /* 0x000000090c42723e */ /* 0x000fe200000000ff */
[----:B------:R-:W-:Y:S01]  /*acb0*/  FMUL R4, R4, 1.4426950216293334961 ;  /* 0x3fb8aa3b04047820 */ /* 0x000fe20000400000 */
[----:B---3--:R-:W-:Y:S01]  /*acc0*/  F2FP.PACK_AB R67, R8, R2 ;  /* 0x000000020843723e */ /* 0x008fe200000000ff */
[--C-:B------:R-:W-:Y:S02]  /*acd0*/  FFMA R106, R106, c[0x0][0x188], -R3.reuse ;  /* 0x000062006a6a7a23 */ /* 0x100fe40000000803 */
[----:B------:R-:W-:-:S02]  /*ace0*/  FFMA R119, R119, c[0x0][0x188], -R3 ;  /* 0x0000620077777a23 */ /* 0x000fc40000000803 */
[----:B------:R-:W-:Y:S01]  /*acf0*/  FMUL R104, R104, 1.4426950216293334961 ;  /* 0x3fb8aa3b68687820 */ /* 0x000fe20000400000 */
[----:B--2---:R-:W-:Y:S01]  /*ad00*/  STL [R1+0xb0], R13 ;  /* 0x0000b00d01007387 */ /* 0x004fe20000100800 */
[----:B------:R-:W-:Y:S01]  /*ad10*/  F2FP.PACK_AB R64, R16, R13 ;  /* 0x0000000d1040723e */ /* 0x000fe200000000ff */
[----:B------:R-:W-:Y:S02]  /*ad20*/  FFMA R107, R107, c[0x0][0x188], -R3 ;  /* 0x000062006b6b7a23 */ /* 0x000fe40000000803 */
[----:B------:R-:W-:Y:S01]  /*ad30*/  STL [R1+0xac], R16 ;  /* 0x0000ac1001007387 */ /* 0x000fe20000100800 */
[----:B------:R-:W-:-:S03]  /*ad40*/  FMUL R105, R105, 1.4426950216293334961 ;  /* 0x3fb8aa3b69697820 */ /* 0x000fc60000400000 */
[----:B------:R-:W-:Y:S01]  /*ad50*/  STL [R1+0xa8], R9 ;  /* 0x0000a80901007387 */ /* 0x000fe20000100800 */
[----:B------:R-:W-:-:S03]  /*ad60*/  FFMA R232, R232, c[0x0][0x188], -R252 ;  /* 0x00006200e8e87a23 */ /* 0x000fc600000008fc */
[----:B------:R-:W-:Y:S01]  /*ad70*/  STL [R1+0x7c], R12 ;  /* 0x00007c0c01007387 */ /* 0x000fe20000100800 */
[----:B------:R-:W-:-:S03]  /*ad80*/  FMUL R116, R116, 1.4426950216293334961 ;  /* 0x3fb8aa3b74747820 */ /* 0x000fc60000400000 */
[----:B------:R0:W-:Y:S01]  /*ad90*/  STL [R1+0x78], R2 ;  /* 0x0000780201007387 */ /* 0x0001e20000100800 */
[----:B------:R-:W-:Y:S01]  /*ada0*/  FMUL R106, R106, 1.4426950216293334961 ;  /* 0x3fb8aa3b6a6a7820 */ /* 0x000fe20000400000 */
[----:B------:R-:W1:Y:S01]  /*adb0*/  MUFU.EX2 R29, R104 ;  /* 0x00000068001d7308 */ /* 0x000e620000000800 */
[----:B------:R-:W-:Y:S01]  /*adc0*/  FMUL R107, R107, 1.4426950216293334961 ;  /* 0x3fb8aa3b6b6b7820 */ /* 0x000fe20000400000 */
[----:B------:R-:W-:Y:S01]  /*add0*/  HMMA.16816.F32 R244, R60, R22, R180 ;  /* 0x000000163cf4723c */ /* 0x000fe200000018b4 */
[----:B------:R-:W-:-:S05]  /*ade0*/  FMUL R232, R232, 1.4426950216293334961 ;  /* 0x3fb8aa3be8e87820 */ /* 0x000fca0000400000 */
[----:B0-----:R0:W-:Y:S02]  /*adf0*/  MUFU.EX2 R2, R4 ;  /* 0x0000000400027308 */ /* 0x0011e40000000800 */
[----:B------:R-:W-:Y:S01]  /*ae00*/  HMMA.16816.F32 R212, R64, R22, R212 ;  /* 0x0000001640d4723c */ /* 0x000fe200000018d4 */
[----:B0-----:R-:W-:-:S05]  /*ae10*/  FMUL R4, R119, 1.4426950216293334961 ;  /* 0x3fb8aa3b77047820 */ /* 0x001fca0000400000 */
[----:B------:R-:W0:Y:S08]  /*ae20*/  MUFU.EX2 R32, R105 ;  /* 0x0000006900207308 */ /* 0x000e300000000800 */
[----:B------:R-:W2:Y:S08]  /*ae30*/  MUFU.EX2 R28, R116 ;  /* 0x00000074001c7308 */ /* 0x000eb00000000800 */
[----:B------:R-:W3:Y:S08]  /*ae40*/  MUFU.EX2 R22, R106 ;  /* 0x0000006a00167308 */ /* 0x000ef00000000800 */
[----:B------:R-:W4:Y:S08]  /*ae50*/  MUFU.EX2 R23, R107 ;  /* 0x0000006b00177308 */ /* 0x000f300000000800 */
[----:B------:R-:W-:Y:S08]  /*ae60*/  MUFU.EX2 R3, R4 ;  /* 0x0000000400037308 */ /* 0x000ff00000000800 */
[----:B------:R-:W3:Y:S01]  /*ae70*/  MUFU.EX2 R4, R232 ;  /* 0x000000e800047308 */ /* 0x000ee20000000800 */
[----:B------:R-:W-:Y:S01]  /*ae80*/  STL [R1+0x74], R8 ;  /* 0x0000740801007387 */ /* 0x000fe20000100800 */
[----:B------:R-:W-:-:S03]  /*ae90*/  FFMA R235, R235, c[0x0][0x188], -R192 ;  /* 0x00006200ebeb7a23 */ /* 0x000fc600000008c0 */
[----:B-1----:R-:W-:Y:S01]  /*aea0*/  STL [R1+0x70], R29 ;  /* 0x0000701d01007387 */ /* 0x002fe20000100800 */
[C---:B------:R-:W-:Y:S03]  /*aeb0*/  HMMA.16816.F32 R68, R60.reuse, R30, R76 ;  /* 0x0000001e3c44723c */ /* 0x040fe6000000184c */
[----:B0-----:R-:W-:Y:S04]  /*aec0*/  STL [R1+0x6c], R32 ;  /* 0x00006c2001007387 */ /* 0x001fe80000100800 */
[----:B--2---:R-:W-:Y:S01]  /*aed0*/  STL [R1+0x68], R28 ;  /* 0x0000681c01007387 */ /* 0x004fe20000100800 */
[-C--:B------:R-:W-:Y:S03]  /*aee0*/  HMMA.16816.F32 R180, R60, R194.reuse, R156 ;  /* 0x000000c23cb4723c */ /* 0x080fe6000000189c */
[----:B---3--:R-:W-:Y:S04]  /*aef0*/  STL [R1+0x60], R22 ;  /* 0x0000601601007387 */ /* 0x008fe80000100800 */
[----:B----4-:R-:W-:Y:S01]  /*af00*/  STL [R1+0x5c], R23 ;  /* 0x00005c1701007387 */ /* 0x010fe20000100800 */
[----:B------:R-:W-:Y:S03]  /*af10*/  HMMA.16816.F32 R76, R64, R194, R136 ;  /* 0x000000c2404c723c */ /* 0x000fe60000001888 */
[----:B------:R-:W-:Y:S04]  /*af20*/  STL [R1+0x50], R4 ;  /* 0x0000500401007387 */ /* 0x000fe80000100800 */
[----:B------:R-:W-:-:S02]  /*af30*/  FMUL R194, R235, 1.4426950216293334961 ;  /* 0x3fb8aa3bebc27820 */ /* 0x000fc40000400000 */
[----:B------:R-:W2:Y:S04]  /*af40*/  LDL R235, [R1+0x80] ;  /* 0x0000800001eb7983 */ /* 0x000ea80000100800 */
[----:B------:R-:W0:Y:S01]  /*af50*/  S2R R12, SR_TID.X ;  /* 0x00000000000c7919 */ /* 0x000e220000002100 */
[----:B------:R-:W-:Y:S01]  /*af60*/  MOV R24, R68 ;  /* 0x0000004400187202 */ /* 0x000fe20000000f00 */
[----:B------:R-:W-:Y:S01]  /*af70*/  HMMA.16816.F32 R224, R60, R198, R160 ;  /* 0x000000c63ce0723c */ /* 0x000fe200000018a0 */
[C---:B0-----:R-:W-:Y:S02]  /*af80*/  LOP3.LUT R68, R12.reuse, 0x7, RZ, 0xc0, !PT ;  /* 0x000000070c447812 */ /* 0x041fe400078ec0ff */
[----:B------:R-:W-:-:S03]  /*af90*/  SHF.L.U32 R13, R12, 0x1, RZ ;  /* 0x000000010c0d7819 */ /* 0x000fc600000006ff */
[----:B------:R-:W-:-:S05]  /*afa0*/  IMAD R68, R68, 0x90, RZ ;  /* 0x0000009044447824 */ /* 0x000fca00078e02ff */
[----:B------:R-:W-:-:S04]  /*afb0*/  LOP3.LUT R68, R68, 0x30, R13, 0x78, !PT ;  /* 0x0000003044447812 */ /* 0x000fc800078e780d */
[----:B------:R-:W-:Y:S01]  /*afc0*/  LOP3.LUT R68, R68, 0x40, RZ, 0x3c, !PT ;  /* 0x0000004044447812 */ /* 0x000fe200078e3cff */
[----:B------:R-:W-:Y:S01]  /*afd0*/  HMMA.16816.F32 R56, R60, R50, R56 ;  /* 0x000000323c38723c */ /* 0x000fe20000001838 */
[----:B------:R-:W-:-:S07]  /*afe0*/  FFMA R117, R117, c[0x0][0x188], -R0 ;  /* 0x0000620075757a23 */ /* 0x000fce0000000800 */
[----:B------:R-:W-:Y:S08]  /*aff0*/  HMMA.16816.F32 R228, R60, R6, R172 ;  /* 0x000000063ce4723c */ /* 0x000ff000000018ac */
[----:B------:R-:W-:Y:S01]  /*b000*/  HMMA.16816.F32 R160, R64, R50, R92 ;  /* 0x0000003240a0723c */ /* 0x000fe2000000185c */
[----:B------:R-:W0:Y:S01]  /*b010*/  LDSM.16.M88.4 R48, [R68+0x9000] ;  /* 0x009000004430783b */ /* 0x000e220000000200 */
[----:B------:R-:W-:-:S06]  /*b020*/  FMUL R117, R117, 1.4426950216293334961 ;  /* 0x3fb8aa3b75757820 */ /* 0x000fcc0000400000 */
[----:B------:R-:W-:Y:S01]  /*b030*/  HMMA.16816.F32 R72, R60, R46, R72 ;  /* 0x0000002e3c48723c */ /* 0x000fe20000001848 */
[----:B------:R-:W-:Y:S02]  /*b040*/  MOV R21, R69 ;  /* 0x0000004500157202 */ /* 0x000fe40000000f00 */
[----:B------:R-:W-:-:S05]  /*b050*/  MOV R20, R70 ;  /* 0x0000004600147202 */ /* 0x000fca0000000f00 */
[C---:B------:R-:W-:Y:S08]  /*b060*/  HMMA.16816.F32 R248, R60.reuse, R26, R164 ;  /* 0x0000001a3cf8723c */ /* 0x040ff000000018a4 */
        /* <DEDUP_REMOVED lines=9> */
[----:B------:R-:W-:-:S02]  /*b100*/  FFMA R195, R234, c[0x0][0x188], -R192 ;  /* 0x00006200eac37a23 */ /* 0x000fc400000008c0 */
[----:B------:R-:W-:Y:S01]  /*b110*/  FFMA R232, R237, c[0x0][0x188], -R252 ;  /* 0x00006200ede87a23 */ /* 0x000fe200000008fc */
[----:B------:R-:W-:Y:S01]  /*b120*/  MOV R5, R71 ;  /* 0x0000004700057202 */ /* 0x000fe20000000f00 */
[----:B------:R-:W-:Y:S03]  /*b130*/  LDSM.16.M88.4 R136, [R68+0xb800] ;  /* 0x00b800004488783b */ /* 0x000fe60000000200 */
[----:B------:R-:W-:Y:S01]  /*b140*/  HMMA.16816.F32 R172, R60, R190, R152 ;  /* 0x000000be3cac723c */ /* 0x000fe20000001898 */
[----:B------:R-:W1:Y:S07]  /*b150*/  MUFU.EX2 R0, R117 ;  /* 0x0000007500007308 */ /* 0x000e6e0000000800 */
[C---:B------:R-:W-:Y:S08]  /*b160*/  HMMA.16816.F32 R196, R64.reuse, R198, R200 ;  /* 0x000000c640c4723c */ /* 0x040ff000000018c8 */
[C---:B------:R-:W-:Y:S08]  /*b170*/  HMMA.16816.F32 R16, R64.reuse, R18, R220 ;  /* 0x000000124010723c */ /* 0x040ff000000018dc */
[----:B------:R-:W-:Y:S01]  /*b180*/  HMMA.16816.F32 R164, R64, R6, R216 ;  /* 0x0000000640a4723c */ /* 0x000fe200000018d8 */
[----:B------:R-:W-:Y:S01]  /*b190*/  MOV R93, R21 ;  /* 0x00000015005d7202 */ /* 0x000fe20000000f00 */
[----:B------:R-:W-:Y:S01]  /*b1a0*/  LDSM.16.M88.4 R84, [R68+0xa000] ;  /* 0x00a000004454783b */ /* 0x000fe20000000200 */
[----:B------:R-:W-:-:S02]  /*b1b0*/  MOV R94, R20 ;  /* 0x00000014005e7202 */ /* 0x000fc40000000f00 */
[----:B------:R-:W-:Y:S01]  /*b1c0*/  MOV R127, R25 ;  /* 0x00000019007f7202 */ /* 0x000fe20000000f00 */
[----:B------:R-:W-:Y:S02]  /*b1d0*/  LDSM.16.M88.4 R220, [R68+0xac00] ;  /* 0x00ac000044dc783b */ /* 0x000fe40000000200 */
[----:B------:R-:W-:Y:S02]  /*b1e0*/  HMMA.16816.F32 R152, R64, R46, R96 ;  /* 0x0000002e4098723c */ /* 0x000fe40000001860 */
[----:B------:R-:W3:Y:S01]  /*b1f0*/  LDSM.16.M88.4 R44, [R68+0x8c00] ;  /* 0x008c0000442c783b */ /* 0x000ee20000000200 */
[----:B------:R-:W-:-:S03]  /*b200*/  MOV R92, R24 ;  /* 0x00000018005c7202 */ /* 0x000fc60000000f00 */
[----:B------:R-:W-:Y:S02]  /*b210*/  LDSM.16.M88.4 R216, [R68+0xb000] ;  /* 0x00b0000044d8783b */ /* 0x000fe40000000200 */
[----:B------:R-:W-:Y:S02]  /*b220*/  HMMA.16816.F32 R64, R64, R190, R184 ;  /* 0x000000be4040723c */ /* 0x000fe400000018b8 */
[----:B------:R-:W-:Y:S05]  /*b230*/  LDSM.16.M88.4 R200, [R68+0xb400] ;  /* 0x00b4000044c8783b */ /* 0x000fea0000000200 */
[----:B------:R-:W-:Y:S02]  /*b240*/  F2FP.PACK_AB R184, R32, R29 ;  /* 0x0000001d20b8723e */ /* 0x000fe400000000ff */
[----:B------:R-:W-:-:S02]  /*b250*/  F2FP.PACK_AB R185, R23, R22 ;  /* 0x0000001617b9723e */ /* 0x000fc400000000ff */
[----:B-1----:R-:W-:Y:S02]  /*b260*/  F2FP.PACK_AB R186, R0, R28 ;  /* 0x0000001c00ba723e */ /* 0x002fe400000000ff */
[----:B------:R-:W-:-:S07]  /*b270*/  F2FP.PACK_AB R187, R3, R2 ;  /* 0x0000000203bb723e */ /* 0x000fce00000000ff */
[C---:B0-----:R-:W-:Y:S01]  /*b280*/  HMMA.16816.F32 R20, R184.reuse, R48, R72 ;  /* 0x00000030b814723c */ /* 0x041fe20000001848 */
[----:B------:R-:W0:Y:S07]  /*b290*/  LDSM.16.M88.4 R72, [R68+0xa400] ;  /* 0x00a400004448783b */ /* 0x000e2e0000000200 */
[----:B---3--:R-:W-:Y:S01]  /*b2a0*/  HMMA.16816.F32 R24, R184, R44, R56 ;  /* 0x0000002cb818723c */ /* 0x008fe20000001838 */
[----:B------:R-:W1:Y:S01]  /*b2b0*/  LDSM.16.M88.4 R56, [R68+0xa800] ;  /* 0x00a800004438783b */ /* 0x000e620000000200 */
[----:B------:R-:W-:-:S06]  /*b2c0*/  MOV R190, R193 ;  /* 0x000000c100be7202 */ /* 0x000fcc0000000f00 */
[C---:B0-----:R-:W-:Y:S08]  /*b2d0*/  HMMA.16816.F32 R96, R184.reuse, R72, R248 ;  /* 0x00000048b860723c */ /* 0x041ff000000018f8 */
[----:B-1----:R-:W-:Y:S01]  /*b2e0*/  HMMA.16816.F32 R100, R184, R56, R244 ;  /* 0x00000038b864723c */ /* 0x002fe200000018f4 */
[--C-:B--2---:R-:W-:Y:S02]  /*b2f0*/  FFMA R192, R238, c[0x0][0x188], -R235.reuse ;  /* 0x00006200eec07a23 */ /* 0x104fe400000008eb */
[----:B------:R-:W2:Y:S01]  /*b300*/  LDL.LU R238, [R1+0x1c] ;  /* 0x00001c0001ee7983 */ /* 0x000ea20000300800 */
[----:B------:R-:W-:-:S03]  /*b310*/  FFMA R193, R239, c[0x0][0x188], -R235 ;  /* 0x00006200efc17a23 */ /* 0x000fc600000008eb */
[----:B------:R-:W4:Y:S04]  /*b320*/  LDL R234, [R1+0x88] ;  /* 0x0000880001ea7983 */ /* 0x000f280000100800 */
[----:B------:R-:W4:Y:S04]  /*b330*/  LDL R237, [R1+0x84] ;  /* 0x0000840001ed7983 */ /* 0x000f280000100800 */
[----:B------:R-:W2:Y:S04]  /*b340*/  LDL.LU R239, [R1+0x18] ;  /* 0x0000180001ef7983 */ /* 0x000ea80000300800 */
[----:B------:R-:W2:Y:S04]  /*b350*/  LDL.LU R248, [R1+0x14] ;  /* 0x0000140001f87983 */ /* 0x000ea80000300800 */
[----:B------:R-:W4:Y:S04]  /*b360*/  LDL.LU R249, [R1+0x28] ;  /* 0x0000280001f97983 */ /* 0x000f280000300800 */
[----:B------:R-:W2:Y:S04]  /*b370*/  LDL.LU R251, [R1+0x2c] ;  /* 0x00002c0001fb7983 */ /* 0x000ea80000300800 */
[----:B------:R-:W2:Y:S04]  /*b380*/  LDL.LU R250, [R1+0x50] ;  /* 0x0000500001fa7983 */ /* 0x000ea80000300800 */
[----:B------:R-:W4:Y:S04]  /*b390*/  LDL.LU R245, [R1+0x20] ;  /* 0x0000200001f57983 */ /* 0x000f280000300800 */
[----:B------:R-:W4:Y:S04]  /*b3a0*/  LDL.LU R246, [R1+0x24] ;  /* 0x0000240001f67983 */ /* 0x000f280000300800 */
[----:B------:R-:W4:Y:S01]  /*b3b0*/  LDL.LU R247, [R1+0x10] ;  /* 0x0000100001f77983 */ /* 0x000f220000300800 */
[C---:B------:R-:W-:Y:S03]  /*b3c0*/  HMMA.16816.F32 R128, R60.reuse, R14, R128 ;  /* 0x0000000e3c80723c */ /* 0x040fe60000001880 */
[----:B------:R-:W-:Y:S05]  /*b3d0*/  LDSM.16.M88.4 R12, [R68+0x8400] ;  /* 0x00840000440c783b */ /* 0x000fea0000000200 */
[C---:B------:R-:W-:Y:S01]  /*b3e0*/  HMMA.16816.F32 R120, R60.reuse, R10, R120 ;  /* 0x0000000a3c78723c */ /* 0x040fe20000001878 */
[----:B------:R-:W0:Y:S07]  /*b3f0*/  LDSM.16.M88.4 R8, [R68+0x8000] ;  /* 0x008000004408783b */ /* 0x000e2e0000000200 */
[C---:B------:R-:W-:Y:S01]  /*b400*/  HMMA.16816.F32 R148, R60.reuse, R54, R148 ;  /* 0x000000363c94723c */ /* 0x040fe20000001894 */
[----:B------:R-:W-:Y:S07]  /*b410*/  LDSM.16.M88.4 R52, [R68+0x9400] ;  /* 0x009400004434783b */ /* 0x000fee0000000200 */
[C---:B------:R-:W-:Y:S01]  /*b420*/  HMMA.16816.F32 R176, R60.reuse, R42, R176 ;  /* 0x0000002a3cb0723c */ /* 0x040fe200000018b0 */
[----:B------:R-:W-:Y:S07]  /*b430*/  LDSM.16.M88.4 R40, [R68+0x8800] ;  /* 0x008800004428783b */ /* 0x000fee0000000200 */
[C---:B------:R-:W-:Y:S08]  /*b440*/  HMMA.16816.F32 R168, R60.reuse, R38, R168 ;  /* 0x000000263ca8723c */ /* 0x040ff000000018a8 */
[----:B------:R-:W-:Y:S01]  /*b450*/  HMMA.16816.F32 R88, R60, R34, R80 ;  /* 0x000000223c58723c */ /* 0x000fe20000001850 */
[----:B------:R-:W-:Y:S04]  /*b460*/  LDSM.16.M88.4 R60, [R68+0x9800] ;  /* 0x00980000443c783b */ /* 0x000fe80000000200 */
[----:B------:R-:W-:Y:S04]  /*b470*/  LDSM.16.M88.4 R80, [R68+0x9c00] ;  /* 0x009c00004450783b */ /* 0x000fe80000000200 */
[----:B------:R-:W1:Y:S01]  /*b480*/  LDSM.16.M88.4 R68, [R68+0xbc00] ;  /* 0x00bc00004444783b */ /* 0x000e620000000200 */
[----:B------:R-:W-:-:S02]  /*b490*/  FFMA R233, R233, c[0x0][0x188], -R252 ;  /* 0x00006200e9e97a23 */ /* 0x000fc400000008fc */
[----:B------:R-:W-:Y:S02]  /*b4a0*/  FFMA R4, R236, c[0x0][0x188], -R252 ;  /* 0x00006200ec047a23 */ /* 0x000fe400000008fc */
[----:B------:R-:W-:Y:S02]  /*b4b0*/  FMUL R233, R233, 1.4426950216293334961 ;  /* 0x3fb8aa3be9e97820 */ /* 0x000fe40000400000 */
[----:B------:R-:W-:Y:S02]  /*b4c0*/  FMUL R232, R232, 1.4426950216293334961 ;  /* 0x3fb8aa3be8e87820 */ /* 0x000fe40000400000 */
[----:B------:R-:W-:Y:S02]  /*b4d0*/  FMUL R195, R195, 1.4426950216293334961 ;  /* 0x3fb8aa3bc3c37820 */ /* 0x000fe40000400000 */
[----:B------:R-:W-:Y:S02]  /*b4e0*/  FMUL R192, R192, 1.4426950216293334961 ;  /* 0x3fb8aa3bc0c07820 */ /* 0x000fe40000400000 */
[----:B------:R-:W-:-:S02]  /*b4f0*/  FMUL R193, R193, 1.4426950216293334961 ;  /* 0x3fb8aa3bc1c17820 */ /* 0x000fc40000400000 */
[----:B------:R-:W-:Y:S01]  /*b500*/  FMUL R4, R4, 1.4426950216293334961 ;  /* 0x3fb8aa3b04047820 */ /* 0x000fe20000400000 */
[----:B------:R-:W-:Y:S08]  /*b510*/  MUFU.EX2 R236, R233 ;  /* 0x000000e900ec7308 */ /* 0x000ff00000000800 */
[----:B------:R-:W-:Y:S08]  /*b520*/  MUFU.EX2 R233, R4 ;  /* 0x0000000400e97308 */ /* 0x000ff00000000800 */
[----:B------:R-:W-:Y:S08]  /*b530*/  MUFU.EX2 R232, R232 ;  /* 0x000000e800e87308 */ /* 0x000ff00000000800 */
[----:B------:R-:W-:Y:S08]  /*b540*/  MUFU.EX2 R195, R195 ;  /* 0x000000c300c37308 */ /* 0x000ff00000000800 */
[----:B------:R-:W0:Y:S08]  /*b550*/  MUFU.EX2 R194, R194 ;  /* 0x000000c200c27308 */ /* 0x000e300000000800 */
[----:B------:R-:W-:Y:S08]  /*b560*/  MUFU.EX2 R192, R192 ;  /* 0x000000c000c07308 */ /* 0x000ff00000000800 */
[----:B------:R-:W1:Y:S01]  /*b570*/  MUFU.EX2 R193, R193 ;  /* 0x000000c100c17308 */ /* 0x000e620000000800 */
[----:B0-----:R-:W-:Y:S01]  /*b580*/  HMMA.16816.F32 R36, R184, R8, R128 ;  /* 0x00000008b824723c */ /* 0x001fe20000001880 */
[----:B------:R-:W-:-:S07]  /*b590*/  MOV R95, R5 ;  /* 0x00000005005f7202 */ /* 0x000fce0000000f00 */
[C---:B-1----:R-:W-:Y:S07]  /*b5a0*/  HMMA.16816.F32 R128, R184.reuse, R68, R172 ;  /* 0x00000044b880723c */ /* 0x042fee00000018ac */
[----:B------:R-:W-:Y:S02]  /*b5b0*/  F2FP.PACK_AB R173, R194, R195 ;  /* 0x000000c3c2ad723e */ /* 0x000fe400000000ff */
[----:B------:R-:W-:Y:S02]  /*b5c0*/  F2FP.PACK_AB R174, R232, R233 ;  /* 0x000000e9e8ae723e */ /* 0x000fe400000000ff */
[----:B------:R-:W-:Y:S01]  /*b5d0*/  F2FP.PACK_AB R175, R193, R192 ;  /* 0x000000c0c1af723e */ /* 0x000fe200000000ff */
[----:B------:R-:W-:Y:S01]  /*b5e0*/  HMMA.16816.F32 R32, R184, R12, R120 ;  /* 0x0000000cb820723c */ /* 0x000fe20000001878 */
[----:B------:R-:W-:-:S07]  /*b5f0*/  MOV R191, R127 ;  /* 0x0000007f00bf7202 */ /* 0x000fce0000000f00 */
        /* <DEDUP_REMOVED lines=9> */
[----:B------:R-:W3:Y:S04]  /*b690*/  LDL.LU R187, [R1+0x104] ;  /* 0x0001040001bb7983 */ /* 0x000ee80000300800 */
[----:B------:R-:W3:Y:S04]  /*b6a0*/  LDL.LU R224, [R1+0x10c] ;  /* 0x00010c0001e07983 */ /* 0x000ee80000300800 */
[----:B------:R-:W3:Y:S04]  /*b6b0*/  LDL.LU R225, [R1+0xf0] ;  /* 0x0000f00001e17983 */ /* 0x000ee80000300800 */
[----:B------:R-:W3:Y:S04]  /*b6c0*/  LDL.LU R226, [R1+0xf8] ;  /* 0x0000f80001e27983 */ /* 0x000ee80000300800 */
[----:B------:R-:W3:Y:S01]  /*b6d0*/  LDL.LU R227, [R1+0xe0] ;  /* 0x0000e00001e37983 */ /* 0x000ee20000300800 */
[----:B--2---:R-:W-:-:S07]  /*b6e0*/  F2FP.PACK_AB R172, R236, R250 ;  /* 0x000000faecac723e */ /* 0x004fce00000000ff */
[C---:B------:R-:W-:Y:S07]  /*b6f0*/  HMMA.16816.F32 R132, R172.reuse, R8, R132 ;  /* 0x00000008ac84723c */ /* 0x040fee0000001884 */
[----:B----4-:R-:W-:Y:S01]  /*b700*/  FFMA R8, R246, c[0x0][0x188], -R237 ;  /* 0x00006200f6087a23 */ /* 0x010fe200000008ed */
[----:B------:R-:W-:Y:S03]  /*b710*/  HMMA.16816.F32 R140, R172, R12, R140 ;  /* 0x0000000cac8c723c */ /* 0x000fe6000000188c */
[----:B------:R-:W-:-:S04]  /*b720*/  FMUL R8, R8, 1.4426950216293334961 ;  /* 0x3fb8aa3b08087820 */ /* 0x000fc80000400000 */
[----:B------:R-:W-:Y:S01]  /*b730*/  FFMA R12, R247, c[0x0][0x188], -R237 ;  /* 0x00006200f70c7a23 */ /* 0x000fe200000008ed */
[----:B------:R-:W-:Y:S01]  /*b740*/  HMMA.16816.F32 R148, R172, R44, R160 ;  /* 0x0000002cac94723c */ /* 0x000fe200000018a0 */
[----:B------:R0:W-:Y:S02]  /*b750*/  MUFU.EX2 R44, R8 ;  /* 0x00000008002c7308 */ /* 0x0001e40000000800 */
[----:B------:R-:W-:-:S05]  /*b760*/  FMUL R12, R12, 1.4426950216293334961 ;  /* 0x3fb8aa3b0c0c7820 */ /* 0x000fca0000400000 */
[----:B------:R-:W-:Y:S01]  /*b770*/  HMMA.16816.F32 R144, R172, R40, R144 ;  /* 0x00000028ac90723c */ /* 0x000fe20000001890 */
[----:B0-----:R-:W-:Y:S02]  /*b780*/  FFMA R8, R248, c[0x0][0x188], -R237 ;  /* 0x00006200f8087a23 */ /* 0x001fe400000008ed */
[----:B------:R-:W2:Y:S01]  /*b790*/  LDL.LU R248, [R1+0xe4] ;  /* 0x0000e40001f87983 */ /* 0x000ea20000300800 */
[----:B------:R0:W-:Y:S03]  /*b7a0*/  MUFU.EX2 R41, R12 ;  /* 0x0000000c00297308 */ /* 0x0001e60000000800 */
[----:B------:R-:W4:Y:S04]  /*b7b0*/  LDL.LU R228, [R1+0x40] ;  /* 0x0000400001e47983 */ /* 0x000f280000300800 */
[----:B------:R-:W4:Y:S01]  /*b7c0*/  LDL.LU R229, [R1+0x44] ;  /* 0x0000440001e57983 */ /* 0x000f220000300800 */
[----:B0-----:R-:W-:-:S03]  /*b7d0*/  FFMA R12, R249, c[0x0][0x188], -R234 ;  /* 0x00006200f90c7a23 */ /* 0x001fc600000008ea */
[----:B------:R-:W4:Y:S04]  /*b7e0*/  LDL.LU R231, [R1+0x48] ;  /* 0x0000480001e77983 */ /* 0x000f280000300800 */
[----:B------:R-:W4:Y:S04]  /*b7f0*/  LDL.LU R249, [R1+0x4c] ;  /* 0x00004c0001f97983 */ /* 0x000f280000300800 */
[----:B------:R-:W4:Y:S01]  /*b800*/  LDL.LU R230, [R1+0x30] ;  /* 0x0000300001e67983 */ /* 0x000f220000300800 */
[----:B------:R-:W-:Y:S03]  /*b810*/  HMMA.16816.F32 R168, R172, R220, R16 ;  /* 0x000000dcaca8723c */ /* 0x000fe60000001810 */
[----:B------:R-:W4:Y:S04]  /*b820*/  LDL.LU R240, [R1+0x34] ;  /* 0x0000340001f07983 */ /* 0x000f280000300800 */
[----:B------:R-:W4:Y:S01]  /*b830*/  LDL.LU R241, [R1+0x38] ;  /* 0x0000380001f17983 */ /* 0x000f220000300800 */
[----:B------:R-:W-:-:S03]  /*b840*/  FFMA R16, R238, c[0x0][0x188], -R234 ;  /* 0x00006200ee107a23 */ /* 0x000fc600000008ea */
[----:B------:R-:W4:Y:S04]  /*b850*/  LDL.LU R242, [R1+0x3c] ;  /* 0x00003c0001f27983 */ /* 0x000f280000300800 */
[----:B------:R-:W4:Y:S04]  /*b860*/  LDL.LU R243, [R1+0xd4] ;  /* 0x0000d40001f37983 */ /* 0x000f280000300800 */
[----:B------:R-:W4:Y:S04]  /*b870*/  LDL.LU R244, [R1+0xd8] ;  /* 0x0000d80001f47983 */ /* 0x000f280000300800 */
[----:B------:R-:W4:Y:S01]  /*b880*/  LDL.LU R238, [R1+0x108] ;  /* 0x0001080001ee7983 */ /* 0x000f220000300800 */
[----:B------:R-:W-:-:S02]  /*b890*/  FMUL R12, R12, 1.4426950216293334961 ;  /* 0x3fb8aa3b0c0c7820 */ /* 0x000fc40000400000 */
[----:B------:R-:W-:Y:S02]  /*b8a0*/  FMUL R8, R8, 1.4426950216293334961 ;  /* 0x3fb8aa3b08087820 */ /* 0x000fe40000400000 */
[----:B------:R0:W-:Y:S08]  /*b8b0*/  MUFU.EX2 R13, R12 ;  /* 0x0000000c000d7308 */ /* 0x0001f00000000800 */
[----:B------:R1:W2:Y:S01]  /*b8c0*/  MUFU.EX2 R45, R8 ;  /* 0x00000008002d7308 */ /* 0x0002a20000000800 */
[----:B0-----:R-:W-:Y:S01]  /*b8d0*/  FFMA R12, R239, c[0x0][0x188], -R234 ;  /* 0x00006200ef0c7a23 */ /* 0x001fe200000008ea */
[----:B------:R-:W-:-:S02]  /*b8e0*/  MOV R239, R190 ;  /* 0x000000be00ef7202 */ /* 0x000fc40000000f00 */
[----:B------:R-:W4:Y:S01]  /*b8f0*/  LDL.LU R190, [R1+0xfc] ;  /* 0x0000fc0001be7983 */ /* 0x000f220000300800 */
[----:B-1----:R-:W-:Y:S01]  /*b900*/  FFMA R8, R251, c[0x0][0x188], -R234 ;  /* 0x00006200fb087a23 */ /* 0x002fe200000008ea */
[----:B------:R-:W-:Y:S02]  /*b910*/  MOV R251, R191 ;  /* 0x000000bf00fb7202 */ /* 0x000fe40000000f00 */
[----:B------:R-:W4:Y:S01]  /*b920*/  LDL.LU R191, [R1+0xe8] ;  /* 0x0000e80001bf7983 */ /* 0x000f220000300800 */
[----:B------:R-:W-:Y:S02]  /*b930*/  FFMA R9, R245, c[0x0][0x188], -R237 ;  /* 0x00006200f5097a23 */ /* 0x000fe400000008ed */
[----:B------:R-:W-:Y:S01]  /*b940*/  FMUL R12, R12, 1.4426950216293334961 ;  /* 0x3fb8aa3b0c0c7820 */ /* 0x000fe20000400000 */
[----:B------:R-:W4:Y:S01]  /*b950*/  LDL.LU R245, [R1+0xd0] ;  /* 0x0000d00001f57983 */ /* 0x000f220000300800 */
[C---:B------:R-:W-:Y:S03]  /*b960*/  HMMA.16816.F32 R156, R172.reuse, R52, R156 ;  /* 0x00000034ac9c723c */ /* 0x040fe6000000189c */
[----:B------:R-:W4:Y:S01]  /*b970*/  LDL.LU R246, [R1+0x100] ;  /* 0x0001000001f67983 */ /* 0x000f220000300800 */
[----:B------:R0:W-:Y:S03]  /*b980*/  MUFU.EX2 R40, R12 ;  /* 0x0000000c00287308 */ /* 0x0001e60000000800 */
[----:B------:R-:W4:Y:S01]  /*b990*/  LDL.LU R247, [R1+0xf4] ;  /* 0x0000f40001f77983 */ /* 0x000f220000300800 */
[----:B------:R-:W-:Y:S01]  /*b9a0*/  HMMA.16816.F32 R212, R172, R56, R212 ;  /* 0x00000038acd4723c */ /* 0x000fe200000018d4 */
[----:B0-----:R-:W-:-:S02]  /*b9b0*/  FMUL R12, R16, 1.4426950216293334961 ;  /* 0x3fb8aa3b100c7820 */ /* 0x001fc40000400000 */
[----:B---3--:R-:W-:Y:S02]  /*b9c0*/  FADD R16, R224, R187 ;  /* 0x000000bbe0107221 */ /* 0x008fe40000000000 */
[----:B--2---:R-:W-:Y:S02]  /*b9d0*/  FADD R18, R248, R227 ;  /* 0x000000e3f8127221 */ /* 0x004fe40000000000 */
[----:B------:R-:W2:Y:S01]  /*b9e0*/  LDL.LU R248, [R1+0xdc] ;  /* 0x0000dc0001f87983 */ /* 0x000ea20000300800 */
[--C-:B----4-:R-:W-:Y:S02]  /*b9f0*/  FFMA R57, R231, c[0x0][0x188], -R235.reuse ;  /* 0x00006200e7397a23 */ /* 0x110fe400000008eb */
[----:B------:R-:W-:Y:S02]  /*ba00*/  FFMA R53, R249, c[0x0][0x188], -R235 ;  /* 0x00006200f9357a23 */ /* 0x000fe400000008eb */
[----:B------:R-:W3:Y:S01]  /*ba10*/  LDL.LU R249, [R1+0xcc] ;  /* 0x0000cc0001f97983 */ /* 0x000ee20000300800 */
[----:B------:R-:W-:-:S03]  /*ba20*/  MOV R231, R239 ;  /* 0x000000ef00e77202 */ /* 0x000fc60000000f00 */
[----:B------:R-:W4:Y:S01]  /*ba30*/  LDL.LU R239, [R1+0xb0] ;  /* 0x0000b00001ef7983 */ /* 0x000f220000300800 */
[----:B------:R-:W-:-:S03]  /*ba40*/  FADD R16, R238, R16 ;  /* 0x00000010ee107221 */ /* 0x000fc60000000000 */
[----:B------:R-:W4:Y:S01]  /*ba50*/  LDL.LU R238, [R1+0xbc] ;  /* 0x0000bc0001ee7983 */ /* 0x000f220000300800 */
[----:B------:R-:W-:Y:S01]  /*ba60*/  FADD R17, R226, R225 ;  /* 0x000000e1e2117221 */ /* 0x000fe20000000000 */
[----:B------:R-:W-:Y:S01]  /*ba70*/  HMMA.16816.F32 R64, R172, R68, R64 ;  /* 0x00000044ac40723c */ /* 0x000fe20000001840 */
[----:B------:R-:W-:-:S07]  /*ba80*/  FFMA R52, R241, c[0x0][0x188], -R235 ;  /* 0x00006200f1347a23 */ /* 0x000fce00000008eb */
[C---:B------:R-:W-:Y:S01]  /*ba90*/  HMMA.16816.F32 R108, R172.reuse, R60, R108 ;  /* 0x0000003cac6c723c */ /* 0x040fe2000000186c */
[----:B------:R-:W-:Y:S02]  /*baa0*/  FADD R17, R190, R17 ;  /* 0x00000011be117221 */ /* 0x000fe40000000000 */
[----:B------:R-:W4:Y:S05]  /*bab0*/  LDL.LU R190, [R1+0xb4] ;  /* 0x0000b40001be7983 */ /* 0x000f2a0000300800 */
[----:B------:R-:W-:Y:S01]  /*bac0*/  HMMA.16816.F32 R152, R172, R48, R152 ;  /* 0x00000030ac98723c */ /* 0x000fe20000001898 */
[----:B------:R-:W-:Y:S02]  /*bad0*/  FFMA R60, R240, c[0x0][0x188], -R252 ;  /* 0x00006200f03c7a23 */ /* 0x000fe400000008fc */
[----:B------:R-:W-:-:S02]  /*bae0*/  FADD R68, R191, R18 ;  /* 0x00000012bf447221 */ /* 0x000fc40000000000 */
[----:B------:R-:W4:Y:S02]  /*baf0*/  LDL.LU R191, [R1+0xac] ;  /* 0x0000ac0001bf7983 */ /* 0x000f240000300800 */
[----:B------:R-:W-:Y:S02]  /*bb00*/  FADD R48, R244, R243 ;  /* 0x000000f3f4307221 */ /* 0x000fe40000000000 */
[----:B------:R-:W-:Y:S01]  /*bb10*/  FFMA R49, R242, c[0x0][0x188], -R235 ;  /* 0x00006200f2317a23 */ /* 0x000fe200000008eb */
[----:B------:R-:W4:Y:S01]  /*bb20*/  LDL.LU R240, [R1+0xc8] ;  /* 0x0000c80001f07983 */ /* 0x000f220000300800 */
[----:B------:R-:W-:Y:S03]  /*bb30*/  HMMA.16816.F32 R208, R172, R72, R208 ;  /* 0x00000048acd0723c */ /* 0x000fe600000018d0 */
[----:B------:R-:W4:Y:S01]  /*bb40*/  LDL.LU R241, [R1+0xb8] ;  /* 0x0000b80001f17983 */ /* 0x000f220000300800 */
[----:B------:R-:W-:-:S03]  /*bb50*/  FADD R69, R245, R48 ;  /* 0x00000030f5457221 */ /* 0x000fc60000000000 */
[----:B------:R-:W4:Y:S01]  /*bb60*/  LDL.LU R242, [R1+0xa8] ;  /* 0x0000a80001f27983 */ /* 0x000f220000300800 */
[----:B------:R-:W-:-:S03]  /*bb70*/  FADD R72, R246, R16 ;  /* 0x00000010f6487221 */ /* 0x000fc60000000000 */
[----:B------:R-:W4:Y:S01]  /*bb80*/  LDL.LU R243, [R1+0x78] ;  /* 0x0000780001f37983 */ /* 0x000f220000300800 */
[----:B------:R-:W-:-:S03]  /*bb90*/  FADD R73, R247, R17 ;  /* 0x00000011f7497221 */ /* 0x000fc60000000000 */
[----:B------:R-:W4:Y:S04]  /*bba0*/  LDL.LU R244, [R1+0xc0] ;  /* 0x0000c00001f47983 */ /* 0x000f280000300800 */
[----:B------:R-:W4:Y:S04]  /*bbb0*/  LDL.LU R245, [R1+0xc4] ;  /* 0x0000c40001f57983 */ /* 0x000f280000300800 */
[----:B------:R-:W4:Y:S04]  /*bbc0*/  LDL.LU R246, [R1+0x7c] ;  /* 0x00007c0001f67983 */ /* 0x000f280000300800 */
[----:B------:R-:W4:Y:S01]  /*bbd0*/  LDL.LU R247, [R1+0x74] ;  /* 0x0000740001f77983 */ /* 0x000f220000300800 */
[----:B------:R-:W-:-:S02]  /*bbe0*/  FADD R72, R231, R72 ;  /* 0x00000048e7487221 */ /* 0x000fc40000000000 */
[----:B------:R-:W-:Y:S02]  /*bbf0*/  FADD R73, R251, R73 ;  /* 0x00000049fb497221 */ /* 0x000fe40000000000 */
[----:B--2---:R-:W-:Y:S02]  /*bc00*/  FADD R68, R248, R68 ;  /* 0x00000044f8447221 */ /* 0x004fe40000000000 */
[----:B------:R-:W2:Y:S01]  /*bc10*/  LDL.LU R248, [R1+0x70] ;  /* 0x0000700001f87983 */ /* 0x000ea20000300800 */
[----:B---3--:R-:W-:-:S03]  /*bc20*/  FADD R69, R249, R69 ;  /* 0x00000045f9457221 */ /* 0x008fc60000000000 */
[----:B------:R-:W3:Y:S01]  /*bc30*/  LDL.LU R249, [R1+0x60] ;  /* 0x0000600001f97983 */ /* 0x000ee20000300800 */
[----:B----4-:R-:W-:-:S03]  /*bc40*/  FADD R68, R239, R68 ;  /* 0x00000044ef447221 */ /* 0x010fc60000000000 */
[----:B------:R-:W4:Y:S04]  /*bc50*/  LDL.LU R251, [R1+0x6c] ;  /* 0x00006c0001fb7983 */ /* 0x000f280000300800 */
[----:B------:R-:W4:Y:S01]  /*bc60*/  LDL.LU R239, [R1+0x5c] ;  /* 0x00005c0001ef7983 */ /* 0x000f220000300800 */
[----:B------:R-:W-:-:S03]  /*bc70*/  FADD R72, R238, R72 ;  /* 0x00000048ee487221 */ /* 0x000fc60000000000 */
[----:B------:R-:W4:Y:S01]  /*bc80*/  LDL.LU R238, [R1+0x68] ;  /* 0x0000680001ee7983 */ /* 0x000f220000300800 */
[----:B------:R-:W-:Y:S02]  /*bc90*/  FMUL R9, R9, 1.4426950216293334961 ;  /* 0x3fb8aa3b09097820 */ /* 0x000fe40000400000 */
[----:B------:R-:W-:Y:S01]  /*bca0*/  FMUL R8, R8, 1.4426950216293334961 ;  /* 0x3fb8aa3b08087820 */ /* 0x000fe20000400000 */
[----:B------:R-:W0:Y:S08]  /*bcb0*/  MUFU.EX2 R12, R12 ;  /* 0x0000000c000c7308 */ /* 0x000e300000000800 */
[----:B------:R-:W1:Y:S08]  /*bcc0*/  MUFU.EX2 R9, R9 ;  /* 0x0000000900097308 */ /* 0x000e700000000800 */
[----:B------:R-:W1:Y:S01]  /*bcd0*/  MUFU.EX2 R8, R8 ;  /* 0x0000000800087308 */ /* 0x000e620000000800 */
[----:B------:R-:W-:-:S02]  /*bce0*/  F2FP.PACK_AB R182, R45, R41 ;  /* 0x000000292db6723e */ /* 0x000fc400000000ff */
[----:B0-----:R-:W-:Y:S02]  /*bcf0*/  F2FP.PACK_AB R183, R12, R40 ;  /* 0x000000280cb7723e */ /* 0x001fe400000000ff */
[----:B-1----:R-:W-:Y:S01]  /*bd00*/  F2FP.PACK_AB R180, R44, R9 ;  /* 0x000000092cb4723e */ /* 0x002fe200000000ff */
[----:B------:R-:W-:Y:S01]  /*bd10*/  HMMA.16816.F32 R160, R172, R80, R112 ;  /* 0x00000050aca0723c */ /* 0x000fe20000001870 */
[----:B------:R-:W-:Y:S01]  /*bd20*/  FADD R73, R190, R73 ;  /* 0x00000049be497221 */ /* 0x000fe20000000000 */
[----:B------:R-:W-:-:S06]  /*bd30*/  F2FP.PACK_AB R181, R8, R13 ;  /* 0x0000000d08b5723e */ /* 0x000fcc00000000ff */
[----:B------:R-:W-:Y:S01]  /*bd40*/  HMMA.16816.F32 R204, R172, R84, R204 ;  /* 0x00000054accc723c */ /* 0x000fe200000018cc */
[----:B------:R-:W-:Y:S02]  /*bd50*/  FADD R69, R189, R69 ;  /* 0x00000045bd457221 */ /* 0x000fe40000000000 */
[----:B------:R-:W-:-:S05]  /*bd60*/  FADD R72, R240, R72 ;  /* 0x00000048f0487221 */ /* 0x000fca0000000000 */
[----:B------:R-:W-:Y:S01]  /*bd70*/  HMMA.16816.F32 R164, R172, R216, R164 ;  /* 0x000000d8aca4723c */ /* 0x000fe200000018a4 */
[----:B------:R-:W-:-:S07]  /*bd80*/  FADD R73, R241, R73 ;  /* 0x00000049f1497221 */ /* 0x000fce0000000000 */
[----:B------:R-:W-:Y:S01]  /*bd90*/  HMMA.16816.F32 R112, R172, R200, R196 ;  /* 0x000000c8ac70723c */ /* 0x000fe200000018c4 */
[----:B------:R-:W-:-:S07]  /*bda0*/  FADD R68, R191, R68 ;  /* 0x00000044bf447221 */ /* 0x000fce0000000000 */
[----:B------:R-:W-:Y:S01]  /*bdb0*/  HMMA.16816.F32 R76, R172, R136, R76 ;  /* 0x00000088ac4c723c */ /* 0x000fe2000000184c */
[----:B------:R-:W-:-:S07]  /*bdc0*/  FADD R69, R188, R69 ;  /* 0x00000045bc457221 */ /* 0x000fce0000000000 */
[----:B------:R-:W-:Y:S01]  /*bdd0*/  HMMA.16816.F32 R172, R180, R74, R96 ;  /* 0x0000004ab4ac723c */ /* 0x000fe20000001860 */
[----:B------:R-:W-:-:S07]  /*bde0*/  FADD R72, R244, R72 ;  /* 0x00000048f4487221 */ /* 0x000fce0000000000 */
[----:B------:R-:W-:Y:S01]  /*bdf0*/  HMMA.16816.F32 R96, R180, R58, R100 ;  /* 0x0000003ab460723c */ /* 0x000fe20000001864 */
[----:B------:R-:W-:Y:S02]  /*be00*/  FFMA R19, R228, c[0x0][0x188], -R252 ;  /* 0x00006200e4137a23 */ /* 0x000fe400000008fc */
[----:B------:R-:W-:-:S05]  /*be10*/  FADD R73, R245, R73 ;  /* 0x00000049f5497221 */ /* 0x000fca0000000000 */
[----:B------:R-:W-:Y:S01]  /*be20*/  HMMA.16816.F32 R100, R180, R218, R116 ;  /* 0x000000dab464723c */ /* 0x000fe20000001874 */
[----:B------:R-:W-:Y:S02]  /*be30*/  FADD R68, R242, R68 ;  /* 0x00000044f2447221 */ /* 0x000fe40000000000 */
[----:B------:R-:W-:Y:S02]  /*be40*/  FADD R69, R243, R69 ;  /* 0x00000045f3457221 */ /* 0x000fe40000000000 */
[----:B------:R-:W-:Y:S02]  /*be50*/  FFMA R56, R229, c[0x0][0x188], -R252 ;  /* 0x00006200e5387a23 */ /* 0x000fe400000008fc */
[----:B------:R-:W-:Y:S02]  /*be60*/  FMUL R48, R19, 1.4426950216293334961 ;  /* 0x3fb8aa3b13307820 */ /* 0x000fe40000400000 */
[----:B------:R-:W-:Y:S02]  /*be70*/  FADD R68, R246, R68 ;  /* 0x00000044f6447221 */ /* 0x000fe40000000000 */
[----:B------:R-:W-:-:S02]  /*be80*/  FADD R69, R247, R69 ;  /* 0x00000045f7457221 */ /* 0x000fc40000000000 */
[----:B------:R-:W-:Y:S01]  /*be90*/  FMUL R57, R57, 1.4426950216293334961 ;  /* 0x3fb8aa3b39397820 */ /* 0x000fe20000400000 */
[----:B------:R-:W-:Y:S01]  /*bea0*/  HMMA.16816.F32 R188, R180, R82, R88 ;  /* 0x00000052b4bc723c */ /* 0x000fe20000001858 */
[----:B------:R-:W-:Y:S02]  /*beb0*/  FMUL R56, R56, 1.4426950216293334961 ;  /* 0x3fb8aa3b38387820 */ /* 0x000fe40000400000 */
[----:B------:R-:W-:Y:S01]  /*bec0*/  FMUL R53, R53, 1.4426950216293334961 ;  /* 0x3fb8aa3b35357820 */ /* 0x000fe20000400000 */
[----:B------:R-:W0:Y:S01]  /*bed0*/  MUFU.EX2 R48, R48 ;  /* 0x0000003000307308 */ /* 0x000e220000000800 */
[----:B------:R-:W-:Y:S02]  /*bee0*/  FFMA R61, R230, c[0x0][0x188], -R252 ;  /* 0x00006200e63d7a23 */ /* 0x000fe400000008fc */
[----:B------:R-:W-:Y:S02]  /*bef0*/  FADD R68, R250, R68 ;  /* 0x00000044fa447221 */ /* 0x000fe40000000000 */
[----:B------:R-:W-:-:S03]  /*bf00*/  FADD R69, R195, R69 ;  /* 0x00000045c3457221 */ /* 0x000fc60000000000 */
[----:B------:R-:W1:Y:S01]  /*bf10*/  MUFU.EX2 R89, R57 ;  /* 0x0000003900597308 */ /* 0x000e620000000800 */
[----:B------:R-:W-:Y:S02]  /*bf20*/  FMUL R60, R60, 1.4426950216293334961 ;  /* 0x3fb8aa3b3c3c7820 */ /* 0x000fe40000400000 */
[----:B------:R-:W-:Y:S02]  /*bf30*/  FMUL R49, R49, 1.4426950216293334961 ;  /* 0x3fb8aa3b31317820 */ /* 0x000fe40000400000 */
[----:B------:R-:W-:Y:S02]  /*bf40*/  FMUL R61, R61, 1.4426950216293334961 ;  /* 0x3fb8aa3b3d3d7820 */ /* 0x000fe40000400000 */
[----:B------:R-:W-:Y:S01]  /*bf50*/  FADD R68, R236, R68 ;  /* 0x00000044ec447221 */ /* 0x000fe20000000000 */
[----:B------:R-:W0:Y:S01]  /*bf60*/  MUFU.EX2 R56, R56 ;  /* 0x0000003800387308 */ /* 0x000e220000000800 */
[----:B------:R-:W-:Y:S02]  /*bf70*/  FADD R69, R194, R69 ;  /* 0x00000045c2457221 */ /* 0x000fe40000000000 */
[----:B------:R-:W-:-:S05]  /*bf80*/  FMUL R52, R52, 1.4426950216293334961 ;  /* 0x3fb8aa3b34347820 */ /* 0x000fca0000400000 */
[----:B------:R-:W0:Y:S01]  /*bf90*/  MUFU.EX2 R53, R53 ;  /* 0x0000003500357308 */ /* 0x000e220000000800 */
[----:B------:R-:W-:Y:S02]  /*bfa0*/  FADD R68, R233, R68 ;  /* 0x00000044e9447221 */ /* 0x000fe40000000000 */
[----:B------:R-:W-:-:S05]  /*bfb0*/  FADD R69, R192, R69 ;  /* 0x00000045c0457221 */ /* 0x000fca0000000000 */
[----:B------:R-:W1:Y:S01]  /*bfc0*/  MUFU.EX2 R90, R61 ;  /* 0x0000003d005a7308 */ /* 0x000e620000000800 */
[----:B------:R-:W-:Y:S02]  /*bfd0*/  FADD R68, R232, R68 ;  /* 0x00000044e8447221 */ /* 0x000fe40000000000 */
[----:B------:R-:W-:-:S05]  /*bfe0*/  FADD R69, R193, R69 ;  /* 0x00000045c1457221 */ /* 0x000fca0000000000 */
[----:B------:R-:W-:Y:S01]  /*bff0*/  MUFU.EX2 R91, R52 ;  /* 0x00000034005b7308 */ /* 0x000fe20000000800 */
[----:B0-----:R-:W-:-:S07]  /*c000*/  FADD R68, R48, R68 ;  /* 0x0000004430447221 */ /* 0x001fce0000000000 */
[----:B------:R-:W0:Y:S01]  /*c010*/  MUFU.EX2 R60, R60 ;  /* 0x0000003c003c7308 */ /* 0x000e220000000800 */
[----:B-1----:R-:W-:-:S07]  /*c020*/  FADD R69, R89, R69 ;  /* 0x0000004559457221 */ /* 0x002fce0000000000 */
[----:B------:R-:W1:Y:S01]  /*c030*/  MUFU.EX2 R49, R49 ;  /* 0x0000003100317308 */ /* 0x000e620000000800 */
[----:B------:R-:W-:Y:S02]  /*c040*/  F2FP.PACK_AB R88, R56, R48 ;  /* 0x000000303858723e */ /* 0x000fe400000000ff */
[----:B------:R-:W-:Y:S01]  /*c050*/  F2FP.PACK_AB R89, R53, R89 ;  /* 0x000000593559723e */ /* 0x000fe200000000ff */
[C---:B------:R-:W-:Y:S08]  /*c060*/  HMMA.16816.F32 R184, R180.reuse, R86, R92 ;  /* 0x00000056b4b8723c */ /* 0x040ff0000000185c */
[C---:B------:R-:W-:Y:S08]  /*c070*/  HMMA.16816.F32 R92, R180.reuse, R222, R104 ;  /* 0x000000deb45c723c */ /* 0x040ff00000001868 */
[----:B------:R-:W-:Y:S01]  /*c080*/  HMMA.16816.F32 R32, R180, R14, R32 ;  /* 0x0000000eb420723c */ /* 0x000fe20000001820 */
[----:B--2---:R-:W-:-:S02]  /*c090*/  FADD R72, R248, R72 ;  /* 0x00000048f8487221 */ /* 0x004fc40000000000 */
[----:B---3--:R-:W-:Y:S02]  /*c0a0*/  FADD R73, R249, R73 ;  /* 0x00000049f9497221 */ /* 0x008fe40000000000 */
[----:B----4-:R-:W-:Y:S02]  /*c0b0*/  FADD R72, R251, R72 ;  /* 0x00000048fb487221 */ /* 0x010fe40000000000 */
[----:B------:R-:W-:-:S04]  /*c0c0*/  FADD R73, R239, R73 ;  /* 0x00000049ef497221 */ /* 0x000fc80000000000 */
[----:B------:R-:W-:Y:S02]  /*c0d0*/  FADD R73, R2, R73 ;  /* 0x0000004902497221 */ /* 0x000fe40000000000 */
[----:B------:R-:W2:Y:S02]  /*c0e0*/  LDL.LU R2, [R1+0x55c] ;  /* 0x00055c0001027983 */ /* 0x000ea40000300800 */
[----:B------:R-:W-:Y:S02]  /*c0f0*/  FADD R73, R3, R73 ;  /* 0x0000004903497221 */ /* 0x000fe40000000000 */
[----:B------:R-:W-:-:S04]  /*c100*/  FADD R72, R238, R72 ;  /* 0x00000048ee487221 */ /* 0x000fc80000000000 */
[----:B------:R-:W-:Y:S02]  /*c110*/  FADD R72, R0, R72 ;  /* 0x0000004800487221 */ /* 0x000fe40000000000 */
[----:B------:R-:W3:Y:S04]  /*c120*/  LDL.LU R0, [R1+0x558] ;  /* 0x0005580001007983 */ /* 0x000ee80000300800 */
[----:B------:R-:W4:Y:S04]  /*c130*/  LDL.LU R3, [R1+0x554] ;  /* 0x0005540001037983 */ /* 0x000f280000300800 */
[----:B------:R-:W-:Y:S04]  /*c140*/  STL.64 [R1], R100 ;  /* 0x0000006401007387 */ /* 0x000fe80000100a00 */
[----:B------:R0:W-:Y:S01]  /*c150*/  STL.64 [R1+0x8], R102 ;  /* 0x0000086601007387 */ /* 0x0001e20000100a00 */
[----:B------:R-:W-:-:S02]  /*c160*/  FADD R73, R13, R73 ;  /* 0x000000490d497221 */ /* 0x000fc40000000000 */
[----:B------:R-:W-:Y:S01]  /*c170*/  FADD R72, R9, R72 ;  /* 0x0000004809487221 */ /* 0x000fe20000000000 */
[----:B0-----:R-:W-:Y:S01]  /*c180*/  HMMA.16816.F32 R100, R180, R138, R124 ;  /* 0x0000008ab464723c */ /* 0x001fe2000000187c */
[----:B------:R-:W-:Y:S02]  /*c190*/  FADD R73, R8, R73 ;  /* 0x0000004908497221 */ /* 0x000fe40000000000 */
[----:B------:R-:W-:Y:S02]  /*c1a0*/  FADD R8, R56, R68 ;  /* 0x0000004438087221 */ /* 0x000fe40000000000 */
[----:B------:R-:W-:Y:S02]  /*c1b0*/  FADD R9, R53, R69 ;  /* 0x0000004535097221 */ /* 0x000fe40000000000 */
[----:B------:R-:W-:Y:S01]  /*c1c0*/  FADD R8, R90, R8 ;  /* 0x000000085a087221 */ /* 0x000fe20000000000 */
[----:B------:R-:W-:Y:S01]  /*c1d0*/  F2FP.PACK_AB R90, R60, R90 ;  /* 0x0000005a3c5a723e */ /* 0x000fe200000000ff */
[----:B------:R-:W-:Y:S01]  /*c1e0*/  FADD R9, R91, R9 ;  /* 0x000000095b097221 */ /* 0x000fe20000000000 */
[----:B-1----:R-:W-:-:S07]  /*c1f0*/  F2FP.PACK_AB R91, R49, R91 ;  /* 0x0000005b315b723e */ /* 0x002fce00000000ff */
[C---:B------:R-:W-:Y:S06]  /*c200*/  HMMA.16816.F32 R104, R88.reuse, R14, R140 ;  /* 0x0000000e5868723c */ /* 0x040fec000000188c */
[----:B------:R-:W-:Y:S04]  /*c210*/  STL.64 [R1+0x50], R100 ;  /* 0x0000506401007387 */ /* 0x000fe80000100a00 */
[----:B------:R0:W-:Y:S04]  /*c220*/  STL.64 [R1+0x58], R102 ;  /* 0x0000586601007387 */ /* 0x0001e80000100a00 */
[----:B------:R-:W2:Y:S01]  /*c230*/  LDL.LU R81, [R1+0xa4] ;  /* 0x0000a40001517983 */ /* 0x000ea20000300800 */
[----:B0-----:R-:W-:Y:S08]  /*c240*/  HMMA.16816.F32 R100, R88, R42, R144 ;  /* 0x0000002a5864723c */ /* 0x001ff00000001890 */
[----:B------:R-:W-:Y:S04]  /*c250*/  STL.64 [R1+0x70], R104 ;  /* 0x0000706801007387 */ /* 0x000fe80000100a00 */
[----:B------:R-:W-:Y:S01]  /*c260*/  STL.64 [R1+0x78], R106 ;  /* 0x0000786a01007387 */ /* 0x000fe20000100a00 */
[----:B------:R-:W-:-:S03]  /*c270*/  FADD R9, R49, R9 ;  /* 0x0000000931097221 */ /* 0x000fc60000000000 */
[----:B------:R-:W2:Y:S07]  /*c280*/  LDL.LU R52, [R1+0x11c] ;  /* 0x00011c0001347983 */ /* 0x000eae0000300800 */
[----:B------:R-:W-:Y:S04]  /*c290*/  STL.64 [R1+0x60], R100 ;  /* 0x0000606401007387 */ /* 0x000fe80000100a00 */
[----:B------:R-:W-:Y:S04]  /*c2a0*/  STL.64 [R1+0x68], R102 ;  /* 0x0000686601007387 */ /* 0x000fe80000100a00 */
[----:B------:R-:W2:Y:S04]  /*c2b0*/  LDL.LU R239, [R1+0xa0] ;  /* 0x0000a00001ef7983 */ /* 0x000ea80000300800 */
[----:B------:R-:W2:Y:S04]  /*c2c0*/  LDL.LU R49, [R1+0x118] ;  /* 0x0001180001317983 */ /* 0x000ea80000300800 */
[----:B------:R-:W2:Y:S04]  /*c2d0*/  LDL.LU R48, [R1+0xec] ;  /* 0x0000ec0001307983 */ /* 0x000ea80000300800 */
[----:B------:R-:W2:Y:S04]  /*c2e0*/  LDL.LU R238, [R1+0x9c] ;  /* 0x00009c0001ee7983 */ /* 0x000ea80000300800 */
[----:B------:R-:W2:Y:S04]  /*c2f0*/  LDL.LU R15, [R1+0x114] ;  /* 0x00011400010f7983 */ /* 0x000ea80000300800 */
[----:B------:R-:W2:Y:S01]  /*c300*/  LDL.LU R14, [R1+0x110] ;  /* 0x00011000010e7983 */ /* 0x000ea20000300800 */
[----:B------:R-:W-:-:S02]  /*c310*/  FADD R72, R44, R72 ;  /* 0x000000482c487221 */ /* 0x000fc40000000000 */
[----:B------:R-:W-:Y:S02]  /*c320*/  FADD R73, R40, R73 ;  /* 0x0000004928497221 */ /* 0x000fe40000000000 */
[----:B------:R-:W-:Y:S02]  /*c330*/  FADD R72, R41, R72 ;  /* 0x0000004829487221 */ /* 0x000fe40000000000 */
[----:B------:R-:W-:Y:S02]  /*c340*/  FADD R12, R12, R73 ;  /* 0x000000490c0c7221 */ /* 0x000fe40000000000 */
[----:B------:R-:W-:Y:S02]  /*c350*/  FADD R45, R45, R72 ;  /* 0x000000482d2d7221 */ /* 0x000fe40000000000 */
[----:B------:R-:W-:Y:S01]  /*c360*/  FADD R8, R60, R8 ;  /* 0x000000083c087221 */ /* 0x000fe20000000000 */
[----:B------:R-:W0:Y:S04]  /*c370*/  SHFL.BFLY PT, R13, R12, 0x2, 0x1f ;  /* 0x0c401f000c0d7f89 */ /* 0x000e2800000e0000 */
[----:B------:R-:W1:Y:S04]  /*c380*/  SHFL.BFLY PT, R44, R45, 0x2, 0x1f ;  /* 0x0c401f002d2c7f89 */ /* 0x000e6800000e0000 */
[----:B------:R-:W1:Y:S04]  /*c390*/  SHFL.BFLY PT, R40, R8, 0x2, 0x1f ;  /* 0x0c401f0008287f89 */ /* 0x000e6800000e0000 */
[----:B------:R-:W1:Y:S01]  /*c3a0*/  SHFL.BFLY PT, R41, R9, 0x2, 0x1f ;  /* 0x0c401f0009297f89 */ /* 0x000e6200000e0000 */
[----:B------:R-:W-:Y:S01]  /*c3b0*/  HMMA.16816.F32 R36, R180, R10, R36 ;  /* 0x0000000ab424723c */ /* 0x000fe20000001824 */
[----:B0-----:R-:W-:-:S02]  /*c3c0*/  FADD R13, R12, R13 ;  /* 0x0000000d0c0d7221 */ /* 0x001fc40000000000 */
[----:B-1----:R-:W-:Y:S02]  /*c3d0*/  FADD R44, R45, R44 ;  /* 0x0000002c2d2c7221 */ /* 0x002fe40000000000 */
[----:B------:R-:W-:-:S03]  /*c3e0*/  FADD R40, R8, R40 ;  /* 0x0000002808287221 */ /* 0x000fc60000000000 */
[----:B------:R-:W0:Y:S01]  /*c3f0*/  SHFL.BFLY PT, R8, R44, 0x1, 0x1f ;  /* 0x0c201f002c087f89 */ /* 0x000e2200000e0000 */
[----:B------:R-:W-:Y:S01]  /*c400*/  FADD R41, R9, R41 ;  /* 0x0000002909297221 */ /* 0x000fe20000000000 */
[----:B------:R-:W-:Y:S02]  /*c410*/  HMMA.16816.F32 R124, R88, R10, R132 ;  /* 0x0000000a587c723c */ /* 0x000fe40000001884 */
[----:B------:R-:W1:Y:S04]  /*c420*/  SHFL.BFLY PT, R9, R13, 0x1, 0x1f ;  /* 0x0c201f000d097f89 */ /* 0x000e6800000e0000 */
[----:B------:R-:W1:Y:S04]  /*c430*/  SHFL.BFLY PT, R10, R40, 0x1, 0x1f ;  /* 0x0c201f00280a7f89 */ /* 0x000e6800000e0000 */
[----:B------:R-:W1:Y:S01]  /*c440*/  SHFL.BFLY PT, R11, R41, 0x1, 0x1f ;  /* 0x0c201f00290b7f89 */ /* 0x000e6200000e0000 */
[----:B0-----:R-:W-:-:S02]  /*c450*/  FADD R8, R44, R8 ;  /* 0x000000082c087221 */ /* 0x001fc40000000000 */
[----:B-1----:R-:W-:Y:S02]  /*c460*/  FADD R9, R13, R9 ;  /* 0x000000090d097221 */ /* 0x002fe40000000000 */
[----:B------:R-:W-:Y:S02]  /*c470*/  FADD R10, R40, R10 ;  /* 0x0000000a280a7221 */ /* 0x000fe40000000000 */
[----:B------:R-:W-:Y:S01]  /*c480*/  FADD R11, R41, R11 ;  /* 0x0000000b290b7221 */ /* 0x000fe20000000000 */
[----:B------:R-:W-:Y:S01]  /*c490*/  MOV R12, 0x40 ;  /* 0x00000040000c7802 */ /* 0x000fe20000000f00 */
[C---:B------:R-:W-:Y:S08]  /*c4a0*/  HMMA.16816.F32 R248, R180.reuse, R202, R120 ;  /* 0x000000cab4f8723c */ /* 0x040ff00000001878 */
[C---:B------:R-:W-:Y:S08]  /*c4b0*/  HMMA.16816.F32 R244, R180.reuse, R70, R128 ;  /* 0x00000046b4f4723c */ /* 0x040ff00000001880 */
[C---:B------:R-:W-:Y:S08]  /*c4c0*/  HMMA.16816.F32 R28, R180.reuse, R42, R28 ;  /* 0x0000002ab41c723c */ /* 0x040ff0000000181c */
[C---:B------:R-:W-:Y:S08]  /*c4d0*/  HMMA.16816.F32 R24, R180.reuse, R46, R24 ;  /* 0x0000002eb418723c */ /* 0x040ff00000001818 */
[C---:B------:R-:W-:Y:S08]  /*c4e0*/  HMMA.16816.F32 R20, R180.reuse, R50, R20 ;  /* 0x00000032b414723c */ /* 0x040ff00000001814 */
        /* <DEDUP_REMOVED lines=8> */
[----:B------:R-:W-:Y:S01]  /*c570*/  HMMA.16816.F32 R208, R88, R74, R208 ;  /* 0x0000004a58d0723c */ /* 0x000fe200000018d0 */
[----:B---3--:R-:W-:-:S02]  /*c580*/  IMAD R0, R12, c[0x0][0x1b4], R0 ;  /* 0x00006d000c007a24 */ /* 0x008fc400078e0200 */
[----:B----4-:R-:W-:-:S05]  /*c590*/  IMAD R3, R12, c[0x0][0x1a4], R3 ;  /* 0x000069000c037a24 */ /* 0x010fca00078e0203 */
[C---:B------:R-:W-:Y:S08]  /*c5a0*/  HMMA.16816.F32 R212, R88.reuse, R58, R212 ;  /* 0x0000003a58d4723c */ /* 0x040ff000000018d4 */
[C---:B------:R-:W-:Y:S08]  /*c5b0*/  HMMA.16816.F32 R220, R88.reuse, R222, R168 ;  /* 0x000000de58dc723c */ /* 0x040ff000000018a8 */
[C---:B------:R-:W-:Y:S08]  /*c5c0*/  HMMA.16816.F32 R216, R88.reuse, R218, R164 ;  /* 0x000000da58d8723c */ /* 0x040ff000000018a4 */
[C---:B------:R-:W-:Y:S08]  /*c5d0*/  HMMA.16816.F32 R200, R88.reuse, R202, R112 ;  /* 0x000000ca58c8723c */ /* 0x040ff00000001870 */
[----:B------:R-:W-:Y:S01]  /*c5e0*/  HMMA.16816.F32 R136, R88, R138, R76 ;  /* 0x0000008a5888723c */ /* 0x000fe2000000184c */
[----:B--2---:R-:W-:-:S02]  /*c5f0*/  FFMA R52, R81, R52, R8 ;  /* 0x0000003451347223 */ /* 0x004fc40000000008 */
[----:B------:R-:W-:Y:S01]  /*c600*/  FFMA R49, R239, R49, R9 ;  /* 0x00000031ef317223 */ /* 0x000fe20000000009 */
[----:B------:R-:W-:-:S05]  /*c610*/  IADD3 R48, R48, 0x40, RZ ;  /* 0x0000004030307810 */ /* 0x000fca0007ffe0ff */
[----:B------:R0:W-:Y:S01]  /*c620*/  STL [R1+0xec], R48 ;  /* 0x0000ec3001007387 */ /* 0x0001e20000100800 */
[----:B------:R-:W-:-:S03]  /*c630*/  FFMA R15, R238, R15, R10 ;  /* 0x0000000fee0f7223 */ /* 0x000fc6000000000a */
[----:B------:R0:W-:Y:S01]  /*c640*/  STL [R1+0x11c], R52 ;  /* 0x00011c3401007387 */ /* 0x0001e20000100800 */
[----:B------:R-:W-:-:S03]  /*c650*/  FFMA R14, R2, R14, R11 ;  /* 0x0000000e020e7223 */ /* 0x000fc6000000000b */
[----:B------:R0:W-:Y:S04]  /*c660*/  STL [R1+0x118], R49 ;  /* 0x0001183101007387 */ /* 0x0001e80000100800 */
[----:B------:R0:W5:Y:S04]  /*c670*/  LDL.LU R2, [R1+0x550] ;  /* 0x0005500001027983 */ /* 0x0001680000300800 */
[----:B------:R0:W-:Y:S04]  /*c680*/  STL [R1+0x114], R15 ;  /* 0x0001140f01007387 */ /* 0x0001e80000100800 */
[----:B------:R0:W-:Y:S04]  /*c690*/  STL [R1+0x98], R237 ;  /* 0x000098ed01007387 */ /* 0x0001e80000100800 */
[----:B------:R0:W-:Y:S04]  /*c6a0*/  STL [R1+0x110], R14 ;  /* 0x0001100e01007387 */ /* 0x0001e80000100800 */
[----:B------:R0:W-:Y:S04]  /*c6b0*/  STL [R1+0x9c], R234 ;  /* 0x00009cea01007387 */ /* 0x0001e80000100800 */
[----:B------:R0:W-:Y:S04]  /*c6c0*/  STL [R1+0xa8], R252 ;  /* 0x0000a8fc01007387 */ /* 0x0001e80000100800 */
[----:B------:R0:W-:Y:S01]  /*c6d0*/  STL [R1+0xac], R235 ;  /* 0x0000aceb01007387 */ /* 0x0001e20000100800 */
[----:B------:R-:W-:Y:S01]  /*c6e0*/  ISETP.GE.AND P0, PT, R48, c[0x0][0x1d0], PT ;  /* 0x0000740030007a0c */ /* 0x000fe20003f06270 */
[----:B------:R-:W-:Y:S11]  /*c6f0*/  HMMA.16816.F32 R68, R88, R70, R64 ;  /* 0x000000465844723c */ /* 0x000ff60000001840 */
[----:B------:R-:W-:Y:S01]  /*c700*/  @!UPT UIADD3 URZ, URZ, URZ, URZ ;  /* 0x0000003f3f3ff290 */ /* 0x000fe2000fffe03f */
[----:B0-----:R-:W-:Y:S01]  /*c710*/  @P0 CALL.REL.NOINC `(.L_x_1) ;  /* 0x0000001000000944 */ /* 0x001fe20003c00000 */
[----:B------:R-:W-:Y:S05]  /*c720*/  BRA `(.L_x_2) ;  /* 0xffff95b000007947 */ /* 0x000fea000383ffff */
.L_x_1:
[----:B------:R-:W-:Y:S02]  /*c730*/  MOV R0, R235 ;  /* 0x000000eb00007202 */ /* 0x000fe40000000f00 */
[----:B-----5:R-:W-:Y:S02]  /*c740*/  MOV R2, R234 ;  /* 0x000000ea00027202 */ /* 0x020fe40000000f00 */
[----:B------:R-:W-:-:S03]  /*c750*/  MOV R3, R237 ;  /* 0x000000ed00037202 */ /* 0x000fc60000000f00 */
.L_x_0:
[----:B--2---:R-:W2:Y:S01]  /*c760*/  LDL.LU R8, [R1] ;  /* 0x0000000001087983 */ /* 0x004ea20000300800 */
[----:B------:R-:W-:Y:S02]  /*c770*/  MOV R12, R98 ;  /* 0x00000062000c7202 */ /* 0x000fe40000000f00 */
[----:B------:R-:W-:Y:S01]  /*c780*/  MOV R13, R99 ;  /* 0x00000063000d7202 */ /* 0x000fe20000000f00 */
[----:B------:R-:W3:Y:S01]  /*c790*/  LDL.LU R9, [R1+0x4] ;  /* 0x0000040001097983 */ /* 0x000ee20000300800 */
[----:B------:R-:W-:Y:S02]  /*c7a0*/  MOV R14, R94 ;  /* 0x0000005e000e7202 */ /* 0x000fe40000000f00 */
[----:B------:R-:W-:Y:S01]  /*c7b0*/  MOV R15, R95 ;  /* 0x0000005f000f7202 */ /* 0x000fe20000000f00 */
[----:B------:R-:W4:Y:S04]  /*c7c0*/  LDL.LU R88, [R1+0x8] ;  /* 0x0000080001587983 */ /* 0x000f280000300800 */
[----:B------:R-:W5:Y:S04]  /*c7d0*/  LDL.LU R87, [R1+0xc] ;  /* 0x00000c0001577983 */ /* 0x000f680000300800 */
[----:B------:R-:W2:Y:S04]  /*c7e0*/  LDL.LU R10, [R1+0x50] ;  /* 0x00005000010a7983 */ /* 0x000ea80000300800 */
[----:B------:R-:W2:Y:S04]  /*c7f0*/  LDL.LU R11, [R1+0x54] ;  /* 0x00005400010b7983 */ /* 0x000ea80000300800 */
[----:B------:R-:W2:Y:S04]  /*c800*/  LDL.LU R84, [R1+0x58] ;  /* 0x0000580001547983 */ /* 0x000ea80000300800 */
[----:B------:R-:W2:Y:S04]  /*c810*/  LDL.LU R83, [R1+0x5c] ;  /* 0x00005c0001537983 */ /* 0x000ea80000300800 */
[----:B------:R-:W2:Y:S04]  /*c820*/  LDL.LU R46, [R1+0x70] ;  /* 0x00007000012e7983 */ /* 0x000ea80000300800 */
[----:B------:R-:W2:Y:S04]  /*c830*/  LDL.LU R49, [R1+0x74] ;  /* 0x0000740001317983 */ /* 0x000ea80000300800 */
[----:B------:R-:W2:Y:S01]  /*c840*/  LDL.LU R130, [R1+0x78] ;  /* 0x0000780001827983 */ /* 0x000ea20000300800 */
[----:B------:R-:W-:-:S03]  /*c850*/  MOV R131, R127 ;  /* 0x0000007f00837202 */ /* 0x000fc60000000f00 */
[----:B------:R-:W2:Y:S04]  /*c860*/  LDL.LU R129, [R1+0x7c] ;  /* 0x00007c0001817983 */ /* 0x000ea80000300800 */
[----:B------:R-:W2:Y:S04]  /*c870*/  LDL.LU R54, [R1+0x60] ;  /* 0x0000600001367983 */ /* 0x000ea80000300800 */
[----:B------:R-:W2:Y:S04]  /*c880*/  LDL.LU R55, [R1+0x64] ;  /* 0x0000640001377983 */ /* 0x000ea80000300800 */
[----:B------:R-:W2:Y:S04]  /*c890*/  LDL.LU R128, [R1+0x68] ;  /* 0x0000680001807983 */ /* 0x000ea80000300800 */
[----:B------:R-:W2:Y:S04]  /*c8a0*/  LDL.LU R127, [R1+0x6c] ;  /* 0x00006c00017f7983 */ /* 0x000ea80000300800 */
[----:B------:R-:W2:Y:S04]  /*c8b0*/  LDL.LU R43, [R1+0x110] ;  /* 0x00011000012b7983 */ /* 0x000ea80000300800 */
[----:B------:R-:W3:Y:S04]  /*c8c0*/  LDL.LU R45, [R1+0x114] ;  /* 0x00011400012d7983 */ /* 0x000ee80000300800 */
[----:B------:R-:W3:Y:S04]  /*c8d0*/  LDL.LU R47, [R1+0x118] ;  /* 0x00011800012f7983 */ /* 0x000ee80000300800 */
[----:B------:R-:W3:Y:S04]  /*c8e0*/  LDL.LU R40, [R1+0x11c] ;  /* 0x00011c0001287983 */ /* 0x000ee80000300800 */
[----:B------:R-:W0:Y:S01]  /*c8f0*/  S2R R236, SR_TID.X ;  /* 0x0000000000ec7919 */ /* 0x000e220000002100 */
[----:B------:R-:W-:-:S02]  /*c900*/  MOV R113, R101 ;  /* 0x0000006500717202 */ /* 0x000fc40000000f00 */
[----:B------:R-:W-:Y:S02]  /*c910*/  MOV R81, R108 ;  /* 0x0000006c00517202 */ /* 0x000fe40000000f00 */
[----:B------:R-:W-:Y:S02]  /*c920*/  MOV R108, R224 ;  /* 0x000000e0006c7202 */ /* 0x000fe40000000f00 */
[----:B------:R-:W-:Y:S02]  /*c930*/  MOV R132, R126 ;  /* 0x0000007e00847202 */ /* 0x000fe40000000f00 */
[----:B------:R-:W-:Y:S02]  /*c940*/  MOV R51, R230 ;  /* 0x000000e600337202 */ /* 0x000fe40000000f00 */
[----:B0-----:R-:W-:Y:S02]  /*c950*/  SHF.L.U32 R42, R236, 0x5, RZ ;  /* 0x00000005ec2a7819 */ /* 0x001fe400000006ff */
[----:B------:R-:W-:-:S02]  /*c960*/  MOV R44, R103 ;  /* 0x00000067002c7202 */ /* 0x000fc40000000f00 */
[----:B------:R-:W-:Y:S02]  /*c970*/  MOV R85, R226 ;  /* 0x000000e200557202 */ /* 0x000fe40000000f00 */
[----:B------:R-:W-:Y:S02]  /*c980*/  MOV R77, R222 ;  /* 0x000000de004d7202 */ /* 0x000fe40000000f00 */
[----:B------:R-:W-:Y:S02]  /*c990*/  MOV R73, R223 ;  /* 0x000000df00497202 */ /* 0x000fe40000000f00 */
[----:B------:R-:W-:Y:S02]  /*c9a0*/  MOV R67, R70 ;  /* 0x0000004600437202 */ /* 0x000fe40000000f00 */
[----:B------:R-:W-:Y:S02]  /*c9b0*/  MOV R114, R100 ;  /* 0x0000006400727202 */ /* 0x000fe40000000f00 */
[----:B------:R-:W-:-:S02]  /*c9c0*/  MOV R105, R225 ;  /* 0x000000e100697202 */ /* 0x000fc40000000f00 */
[----:B------:R-:W-:Y:S01]  /*c9d0*/  MOV R63, R68 ;  /* 0x00000044003f7202 */ /* 0x000fe20000000f00 */
[----:B------:R-:W0:Y:S04]  /*c9e0*/  S2R R232, SR_CTAID.X ;  /* 0x0000000000e87919 */ /* 0x000e280000002500 */
[----:B------:R-:W1:Y:S01]  /*c9f0*/  S2R R234, SR_CTAID.Y ;  /* 0x0000000000ea7919 */ /* 0x000e620000002600 */
[----:B------:R-:W-:Y:S02]  /*ca00*/  SHF.L.U32 R57, R236, 0x2, RZ ;  /* 0x00000002ec397819 */ /* 0x000fe400000006ff */
[----:B------:R-:W-:-:S04]  /*ca10*/  SHF.R.U32.HI R58, RZ, 0x1, R236 ;  /* 0x00000001ff3a7819 */ /* 0x000fc800000116ec */
[----:B------:R-:W-:Y:S01]  /*ca20*/  LOP3.LUT R58, R58, 0x4, RZ, 0xc0, !PT ;  /* 0x000000043a3a7812 */ /* 0x000fe200078ec0ff */
[----:B------:R-:W-:Y:S01]  /*ca30*/  BAR.SYNC.DEFER_BLOCKING 0x0 ;  /* 0x0000000000007b1d */ /* 0x000fe20000010000 */
[----:B--2---:R-:W-:Y:S02]  /*ca40*/  MOV R61, R43 ;  /* 0x0000002b003d7202 */ /* 0x004fe40000000f00 */
[----:B---3--:R-:W-:Y:S02]  /*ca50*/  MOV R101, R40 ;  /* 0x0000002800657202 */ /* 0x008fe40000000f00 */
[----:B------:R-:W-:Y:S02]  /*ca60*/  SHF.L.U32 R40, R236, 0x8, RZ ;  /* 0x00000008ec287819 */ /* 0x000fe400000006ff */
[----:B------:R-:W-:Y:S02]  /*ca70*/  MOV R82, R47 ;  /* 0x0000002f00527202 */ /* 0x000fe40000000f00 */
[----:B------:R-:W-:-:S02]  /*ca80*/  LOP3.LUT R41, R40, 0x1800, RZ, 0xc0, !PT ;  /* 0x0000180028297812 */ /* 0x000fc400078ec0ff */
[C---:B------:R-:W-:Y:S02]  /*ca90*/  FSETP.GEU.AND P2, PT, R82.reuse, 1.175494350822287508e-38, PT ;  /* 0x008000005200780b */ /* 0x040fe40003f4e000 */
[----:B------:R-:W-:Y:S01]  /*caa0*/  LOP3.LUT R72, R41, 0x60, R42, 0xf8, !PT ;  /* 0x0000006029487812 */ /* 0x000fe200078ef82a */
[----:B------:R-:W-:Y:S01]  /*cab0*/  FMUL R41, R82, 8388608 ;  /* 0x4b00000052297820 */ /* 0x000fe20000400000 */
[----:B------:R-:W-:Y:S02]  /*cac0*/  FSETP.GT.AND P0, PT, |R61|, 8.50705917302346158658e+37, PT ;  /* 0x7e8000003d00780b */ /* 0x000fe40003f04200 */
[----:B------:R-:W-:Y:S02]  /*cad0*/  FSEL R224, RZ, -23, P2 ;  /* 0xc1b80000ffe07808 */ /* 0x000fe40001000000 */
[----:B------:R-:W-:Y:S02]  /*cae0*/  FSEL R48, R41, R82, !P2 ;  /* 0x0000005229307208 */ /* 0x000fe40005000000 */
[C---:B------:R-:W-:Y:S01]  /*caf0*/  FSETP.GEU.AND P2, PT, |R61|.reuse, 1.175494350822287508e-38, PT ;  /* 0x008000003d00780b */ /* 0x040fe20003f4e200 */
[C---:B------:R-:W-:Y:S01]  /*cb00*/  FMUL R52, R61.reuse, 8388608 ;  /* 0x4b0000003d347820 */ /* 0x040fe20000400000 */
[----:B------:R-:W-:Y:S01]  /*cb10*/  FSETP.GEU.AND P4, PT, R61, 1.175494350822287508e-38, PT ;  /* 0x008000003d00780b */ /* 0x000fe20003f8e000 */
[C---:B------:R-:W-:Y:S01]  /*cb20*/  FMUL R40, R101.reuse, 8388608 ;  /* 0x4b00000065287820 */ /* 0x040fe20000400000 */
[----:B------:R-:W-:-:S02]  /*cb30*/  FSETP.GEU.AND P1, PT, R101, 1.175494350822287508e-38, PT ;  /* 0x008000006500780b */ /* 0x000fc40003f2e000 */
[----:B------:R-:W-:Y:S01]  /*cb40*/  MOV R86, R45 ;  /* 0x0000002d00567202 */ /* 0x000fe20000000f00 */
[----:B------:R-:W-:Y:S01]  /*cb50*/  @P0 FMUL R71, R71, 0.25 ;  /* 0x3e80000047470820 */ /* 0x000fe20000400000 */
[----:B------:R-:W-:Y:S01]  /*cb60*/  FSEL R52, R52, R61, !P4 ;  /* 0x0000003d34347208 */ /* 0x000fe20006000000 */
[----:B------:R-:W-:Y:S01]  /*cb70*/  @P0 FMUL R67, R67, 0.25 ;  /* 0x3e80000043430820 */ /* 0x000fe20000400000 */
[----:B------:R-:W-:Y:S01]  /*cb80*/  FSEL R47, R40, R101, !P1 ;  /* 0x00000065282f7208 */ /* 0x000fe20004800000 */
[----:B------:R-:W-:Y:S01]  /*cb90*/  @P0 FMUL R139, R139, 0.25 ;  /* 0x3e8000008b8b0820 */ /* 0x000fe20000400000 */
[----:B------:R-:W-:Y:S01]  /*cba0*/  FSEL R226, RZ, -23, P1 ;  /* 0xc1b80000ffe27808 */ /* 0x000fe20000800000 */
[----:B------:R-:W-:Y:S01]  /*cbb0*/  @P0 FMUL R138, R138, 0.25 ;  /* 0x3e8000008a8a0820 */ /* 0x000fe20000400000 */
[----:B------:R-:W-:Y:S01]  /*cbc0*/  FSETP.GT.AND P1, PT, |R86|, 8.50705917302346158658e+37, PT ;  /* 0x7e8000005600780b */ /* 0x000fe20003f24200 */
[----:B------:R-:W-:Y:S02]  /*cbd0*/  @P0 FMUL R203, R203, 0.25 ;  /* 0x3e800000cbcb0820 */ /* 0x000fe40000400000 */
[----:B------:R-:W-:-:S02]  /*cbe0*/  @P0 FMUL R202, R202, 0.25 ;  /* 0x3e800000caca0820 */ /* 0x000fc40000400000 */
[----:B------:R-:W-:Y:S02]  /*cbf0*/  @P0 FMUL R219, R219, 0.25 ;  /* 0x3e800000dbdb0820 */ /* 0x000fe40000400000 */
[----:B------:R-:W-:Y:S02]  /*cc00*/  @P0 FMUL R218, R218, 0.25 ;  /* 0x3e800000dada0820 */ /* 0x000fe40000400000 */
[----:B------:R-:W-:Y:S02]  /*cc10*/  @P0 FMUL R73, R73, 0.25 ;  /* 0x3e80000049490820 */ /* 0x000fe40000400000 */
[----:B------:R-:W-:Y:S02]  /*cc20*/  @P0 FMUL R77, R77, 0.25 ;  /* 0x3e8000004d4d0820 */ /* 0x000fe40000400000 */
        /* <DEDUP_REMOVED lines=23> */
[----:B------:R-:W-:Y:S02]  /*cda0*/  @!P2 FMUL R71, R71, 16777216 ;  /* 0x4b8000004747a820 */ /* 0x000fe40000400000 */
[----:B------:R-:W-:Y:S02]  /*cdb0*/  @!P2 FMUL R67, R67, 16777216 ;  /* 0x4b8000004343a820 */ /* 0x000fe40000400000 */
[----:B------:R-:W-:-:S02]  /*cdc0*/  @!P2 FMUL R139, R139, 16777216 ;  /* 0x4b8000008b8ba820 */ /* 0x000fc40000400000 */
[----:B------:R-:W-:Y:S02]  /*cdd0*/  @!P2 FMUL R138, R138, 16777216 ;  /* 0x4b8000008a8aa820 */ /* 0x000fe40000400000 */
[----:B------:R-:W-:Y:S02]  /*cde0*/  @!P2 FMUL R203, R203, 16777216 ;  /* 0x4b800000cbcba820 */ /* 0x000fe40000400000 */
[----:B------:R-:W-:Y:S02]  /*cdf0*/  @!P2 FMUL R202, R202, 16777216 ;  /* 0x4b800000cacaa820 */ /* 0x000fe40000400000 */
        /* <DEDUP_REMOVED lines=26> */
[----:B------:R-:W-:Y:S01]  /*cfa0*/  @!P2 FMUL R132, R132, 16777216 ;  /* 0x4b8000008484a820 */ /* 0x000fe20000400000 */
[C---:B------:R-:W-:Y:S01]  /*cfb0*/  FSETP.GEU.AND P2, PT, |R86|.reuse, 1.175494350822287508e-38, PT ;  /* 0x008000005600780b */ /* 0x040fe20003f4e200 */
[C---:B------:R-:W-:Y:S01]  /*cfc0*/  FMUL R53, R86.reuse, 8388608 ;  /* 0x4b00000056357820 */ /* 0x040fe20000400000 */
[----:B------:R-:W-:Y:S01]  /*cfd0*/  FSETP.GEU.AND P3, PT, R86, 1.175494350822287508e-38, PT ;  /* 0x008000005600780b */ /* 0x000fe20003f6e000 */
[----:B------:R-:W-:Y:S01]  /*cfe0*/  @P1 FMUL R69, R69, 0.25 ;  /* 0x3e80000045451820 */ /* 0x000fe20000400000 */
[----:B------:R-:W-:Y:S01]  /*cff0*/  FSETP.GT.AND P0, PT, |R82|, 8.50705917302346158658e+37, PT ;  /* 0x7e8000005200780b */ /* 0x000fe20003f04200 */
[----:B------:R-:W-:Y:S01]  /*d000*/  @P1 FMUL R63, R63, 0.25 ;  /* 0x3e8000003f3f1820 */ /* 0x000fe20000400000 */
[----:B------:R-:W-:Y:S01]  /*d010*/  FSEL R53, R53, R86, !P3 ;  /* 0x0000005635357208 */ /* 0x000fe20005800000 */
        /* <DEDUP_REMOVED lines=30> */
[----:B------:R-:W-:Y:S01]  /*d200*/  @P1 FMUL R86, R86, 0.25 ;  /* 0x3e80000056561820 */ /* 0x000fe20000400000 */
[----:B------:R-:W2:Y:S01]  /*d210*/  S2R R43, SR_TID.X ;  /* 0x00000000002b7919 */ /* 0x000ea20000002100 */
        /* <DEDUP_REMOVED lines=32> */
[----:B------:R-:W-:Y:S01]  /*d420*/  @!P2 FMUL R124, R124, 16777216 ;  /* 0x4b8000007c7ca820 */ /* 0x000fe20000400000 */
[C---:B------:R-:W-:Y:S01]  /*d430*/  FSETP.GEU.AND P2, PT, |R82|.reuse, 1.175494350822287508e-38, PT ;  /* 0x008000005200780b */ /* 0x040fe20003f4e200 */
[----:B------:R-:W-:Y:S01]  /*d440*/  @P0 FMUL R82, R82, 0.25 ;  /* 0x3e80000052520820 */ /* 0x000fe20000400000 */
[----:B------:R-:W-:Y:S01]  /*d450*/  FSETP.GT.AND P1, PT, |R101|, 8.50705917302346158658e+37, PT ;  /* 0x7e8000006500780b */ /* 0x000fe20003f24200 */
[----:B------:R-:W3:Y:S01]  /*d460*/  MUFU.RCP R86, R86 ;  /* 0x0000005600567308 */ /* 0x000ee20000001000 */
[----:B------:R-:W-:Y:S02]  /*d470*/  @P0 FMUL R247, R247, 0.25 ;  /* 0x3e800000f7f70820 */ /* 0x000fe40000400000 */
[----:B------:R-:W-:Y:S02]  /*d480*/  @P0 FMUL R246, R246, 0.25 ;  /* 0x3e800000f6f60820 */ /* 0x000fe40000400000 */
[----:B------:R-:W-:-:S02]  /*d490*/  @P0 FMUL R83, R83, 0.25 ;  /* 0x3e80000053530820 */ /* 0x000fc40000400000 */
[----:B------:R-:W-:-:S03]  /*d4a0*/  @P0 FMUL R84, R84, 0.25 ;  /* 0x3e80000054540820 */ /* 0x000fc60000400000 */
[----:B------:R-:W-:Y:S02]  /*d4b0*/  @!P2 FMUL R82, R82, 16777216 ;  /* 0x4b8000005252a820 */ /* 0x000fe40000400000 */
[----:B------:R-:W-:Y:S02]  /*d4c0*/  @P0 FMUL R251, R251, 0.25 ;  /* 0x3e800000fbfb0820 */ /* 0x000fe40000400000 */
[----:B------:R-:W-:Y:S01]  /*d4d0*/  @P0 FMUL R250, R250, 0.25 ;  /* 0x3e800000fafa0820 */ /* 0x000fe20000400000 */
[----:B------:R-:W0:Y:S01]  /*d4e0*/  MUFU.RCP R106, R82 ;  /* 0x00000052006a7308 */ /* 0x000e220000001000 */
[----:B-----5:R-:W-:Y:S02]  /*d4f0*/  @P0 FMUL R87, R87, 0.25 ;  /* 0x3e80000057570820 */ /* 0x020fe40000400000 */
[----:B----4-:R-:W-:Y:S02]  /*d500*/  @P0 FMUL R88, R88, 0.25 ;  /* 0x3e80000058580820 */ /* 0x010fe40000400000 */
        /* <DEDUP_REMOVED lines=23> */
[----:B------:R-:W-:Y:S01]  /*d680*/  @P0 FMUL R38, R38, 0.25 ;  /* 0x3e80000026260820 */ /* 0x000fe20000400000 */
[----:B------:R-:W-:Y:S02]  /*d690*/  FSETP.GEU.AND P0, PT, |R101|, 1.175494350822287508e-38, PT ;  /* 0x008000006500780b */ /* 0x000fe40003f0e200 */
[----:B------:R-:W-:-:S02]  /*d6a0*/  SHF.L.U32 R40, R236, 0xa, RZ ;  /* 0x0000000aec287819 */ /* 0x000fc400000006ff */
[----:B------:R-:W-:Y:S02]  /*d6b0*/  IADD3 R118, R47, -0x3f3504f3, RZ ;  /* 0xc0cafb0d2f767810 */ /* 0x000fe40007ffe0ff */
[----:B------:R-:W-:Y:S02]  /*d6c0*/  IADD3 R117, R48, -0x3f3504f3, RZ ;  /* 0xc0cafb0d30757810 */ /* 0x000fe40007ffe0ff */
[----:B------:R-:W-:Y:S02]  /*d6d0*/  IADD3 R104, R53, -0x3f3504f3, RZ ;  /* 0xc0cafb0d35687810 */ /* 0x000fe40007ffe0ff */
[----:B------:R-:W-:Y:S02]  /*d6e0*/  IADD3 R103, R52, -0x3f3504f3, RZ ;  /* 0xc0cafb0d34677810 */ /* 0x000fe40007ffe0ff */
[----:B--2---:R-:W-:Y:S01]  /*d6f0*/  LOP3.LUT R60, R43, 0x7f, RZ, 0xc0, !PT ;  /* 0x0000007f2b3c7812 */ /* 0x004fe200078ec0ff */
[----:B------:R-:W-:Y:S01]  /*d700*/  @P1 FMUL R101, R101, 0.25 ;  /* 0x3e80000065651820 */ /* 0x000fe20000400000 */
[----:B------:R-:W-:-:S02]  /*d710*/  SHF.L.U32 R42, R236, 0x3, RZ ;  /* 0x00000003ec2a7819 */ /* 0x000fc400000006ff */
[----:B------:R-:W-:Y:S01]  /*d720*/  LOP3.LUT R230, R40, 0x1800, RZ, 0xc0, !PT ;  /* 0x0000180028e67812 */ /* 0x000fe200078ec0ff */
[----:B------:R-:W-:Y:S01]  /*d730*/  @!P2 FMUL R6, R6, 16777216 ;  /* 0x4b8000000606a820 */ /* 0x000fe20000400000 */
[----:B------:R-:W-:Y:S02]  /*d740*/  LOP3.LUT R118, R118, 0xff800000, RZ, 0xc0, !PT ;  /* 0xff80000076767812 */ /* 0x000fe400078ec0ff */
[----:B------:R-:W-:Y:S02]  /*d750*/  LOP3.LUT R117, R117, 0xff800000, RZ, 0xc0, !PT ;  /* 0xff80000075757812 */ /* 0x000fe400078ec0ff */
[----:B------:R-:W-:Y:S02]  /*d760*/  LOP3.LUT R104, R104, 0xff800000, RZ, 0xc0, !PT ;  /* 0xff80000068687812 */ /* 0x000fe400078ec0ff */
[----:B------:R-:W-:Y:S01]  /*d770*/  LOP3.LUT R103, R103, 0xff800000, RZ, 0xc0, !PT ;  /* 0xff80000067677812 */ /* 0x000fe200078ec0ff */
[----:B------:R-:W-:Y:S01]  /*d780*/  @!P0 FMUL R101, R101, 16777216 ;  /* 0x4b80000065658820 */ /* 0x000fe20000400000 */
[----:B0-----:R-:W-:-:S02]  /*d790*/  LEA R232, R232, R60, 0x7 ;  /* 0x0000003ce8e87211 */ /* 0x001fc400078e38ff */
[----:B------:R-:W-:Y:S01]  /*d7a0*/  LEA R230, R60, R230, 0x4 ;  /* 0x000000e63ce67211 */ /* 0x000fe200078e20ff */
[----:B------:R-:W-:Y:S01]  /*d7b0*/  I2F R41, R118 ;  /* 0x0000007600297306 */ /* 0x000fe20000201400 */
[C---:B------:R-:W-:Y:S02]  /*d7c0*/  LOP3.LUT R56, R42.reuse, 0x300, RZ, 0xc0, !PT ;  /* 0x000003002a387812 */ /* 0x040fe400078ec0ff */
[----:B------:R-:W-:Y:S01]  /*d7d0*/  LOP3.LUT R222, R42, 0x38, RZ, 0xc0, !PT ;  /* 0x000000382ade7812 */ /* 0x000fe200078ec0ff */
[----:B---3--:R-:W-:-:S04]  /*d7e0*/  FMUL R135, R86, R49 ;  /* 0x0000003156877220 */ /* 0x008fc80000400000 */
[----:B------:R-:W0:Y:S01]  /*d7f0*/  MUFU.RCP R60, R61 ;  /* 0x0000003d003c7308 */ /* 0x000e220000001000 */
[----:B------:R-:W-:Y:S02]  /*d800*/  FMUL R49, R106, R6 ;  /* 0x000000066a317220 */ /* 0x000fe40000400000 */
[----:B-1----:R-:W-:Y:S02]  /*d810*/  IMAD R45, R234, c[0x0][0x1c0], RZ ;  /* 0x00007000ea2d7a24 */ /* 0x002fe400078e02ff */
[----:B------:R-:W-:-:S03]  /*d820*/  IMAD R50, R232, c[0x0][0x1c4], RZ ;  /* 0x00007100e8327a24 */ /* 0x000fc600078e02ff */
[----:B------:R-:W1:Y:S08]  /*d830*/  I2F R43, R117 ;  /* 0x00000075002b7306 */ /* 0x000e700000201400 */
[----:B------:R-:W2:Y:S08]  /*d840*/  I2F R40, R104 ;  /* 0x0000006800287306 */ /* 0x000eb00000201400 */
[----:B------:R-:W3:Y:S01]  /*d850*/  I2F R42, R103 ;  /* 0x00000067002a7306 */ /* 0x000ee20000201400 */
[----:B------:R-:W-:-:S02]  /*d860*/  SHF.L.U32 R122, R45, 0x1, RZ ;  /* 0x000000012d7a7819 */ /* 0x000fc400000006ff */
[----:B------:R-:W-:-:S05]  /*d870*/  SHF.L.U32 R123, R50, 0x1, RZ ;  /* 0x00000001327b7819 */ /* 0x000fca00000006ff */
[----:B------:R-:W4:Y:S01]  /*d880*/  MUFU.RCP R6, R101 ;  /* 0x0000006500067308 */ /* 0x000f220000001000 */
[----:B------:R-:W-:Y:S01]  /*d890*/  LOP3.LUT R59, R56, 0x70, R57, 0xf8, !PT ;  /* 0x00000070383b7812 */ /* 0x000fe200078ef839 */
[----:B------:R-:W-:Y:S01]  /*d8a0*/  IMAD.HI R45, R45, 0x2, RZ ;  /* 0x000000022d2d7827 */ /* 0x000fe200078e02ff */
[----:B------:R-:W-:Y:S02]  /*d8b0*/  FSEL R223, RZ, -23, P3 ;  /* 0xc1b80000ffdf7808 */ /* 0x000fe40001800000 */
[----:B------:R-:W-:Y:S01]  /*d8c0*/  FSEL R225, RZ, -23, P4 ;  /* 0xc1b80000ffe17808 */ /* 0x000fe20002000000 */
[----:B------:R-:W-:Y:S01]  /*d8d0*/  IMAD.HI R50, R50, 0x2, RZ ;  /* 0x0000000232327827 */ /* 0x000fe200078e02ff */
[----:B------:R-:W-:Y:S02]  /*d8e0*/  LOP3.LUT R57, R57, 0x1c0, RZ, 0xc0, !PT ;  /* 0x000001c039397812 */ /* 0x000fe400078ec0ff */
[----:B------:R-:W-:Y:S01]  /*d8f0*/  IADD3 R122, P5, P6, R123, c[0x0][0x178], R122 ;  /* 0x00005e007b7a7a10 */ /* 0x000fe20007ebe07a */
        /* <DEDUP_REMOVED lines=31> */
[----:B------:R-:W-:Y:S02]  /*daf0*/  @!P2 FMUL R13, R13, 16777216 ;  /* 0x4b8000000d0da820 */ /* 0x000fe40000400000 */
[----:B------:R-:W-:Y:S02]  /*db00*/  @!P2 FMUL R12, R12, 16777216 ;  /* 0x4b8000000c0ca820 */ /* 0x000fe40000400000 */
[----:B------:R-:W-:Y:S02]  /*db10*/  @P1 FMUL R28, R28, 0.25 ;  /* 0x3e8000001c1c1820 */ /* 0x000fe40000400000 */
[----:B------:R-:W-:Y:S02]  /*db20*/  @!P2 FMUL R15, R15, 16777216 ;  /* 0x4b8000000f0fa820 */ /* 0x000fe40000400000 */
[----:B------:R-:W-:Y:S02]  /*db30*/  @!P2 FMUL R14, R14, 16777216 ;  /* 0x4b8000000e0ea820 */ /* 0x000fe40000400000 */
[----:B------:R-:W-:-:S02]  /*db40*/  @!P2 FMUL R19, R19, 16777216 ;  /* 0x4b8000001313a820 */ /* 0x000fc40000400000 */
[----:B------:R-:W-:Y:S02]  /*db50*/  @!P2 FMUL R18, R18, 16777216 ;  /* 0x4b8000001212a820 */ /* 0x000fe40000400000 */
[----:B------:R-:W-:Y:S02]  /*db60*/  @!P2 FMUL R27, R27, 16777216 ;  /* 0x4b8000001b1ba820 */ /* 0x000fe40000400000 */
[----:B------:R-:W-:Y:S01]  /*db70*/  @!P2 FMUL R26, R26, 16777216 ;  /* 0x4b8000001a1aa820 */ /* 0x000fe20000400000 */
[----:B------:R-:W-:Y:S01]  /*db80*/  IADD3 R222, R58, R222, R57 ;  /* 0x000000de3ade7210 */ /* 0x000fe20007ffe039 */
[----:B0-----:R-:W-:Y:S01]  /*db90*/  FMUL R70, R60, R71 ;  /* 0x000000473c467220 */ /* 0x001fe20000400000 */
[----:B------:R-:W-:Y:S01]  /*dba0*/  LOP3.LUT R72, R72, R59, RZ, 0x3c, !PT ;  /* 0x0000003b48487212 */ /* 0x000fe200078e3cff */
[----:B------:R-:W-:Y:S01]  /*dbb0*/  @!P2 FMUL R247, R247, 16777216 ;  /* 0x4b800000f7f7a820 */ /* 0x000fe20000400000 */
[----:B------:R-:W-:Y:S01]  /*dbc0*/  IADD3.X R123, R50, c[0x0][0x17c], R45, P5, P6 ;  /* 0x00005f00327b7a10 */ /* 0x000fe20002fec42d */
        /* <DEDUP_REMOVED lines=25> */
[----:B------:R-:W-:Y:S02]  /*dd60*/  FFMA.FTZ R226, R41, 1.1920928955078125e-07, R226 ;  /* 0x3400000029e27823 */ /* 0x000fe400000100e2 */
[----:B-1----:R-:W-:Y:S02]  /*dd70*/  FFMA.FTZ R224, R43, 1.1920928955078125e-07, R224 ;  /* 0x340000002be07823 */ /* 0x002fe400000100e0 */
[----:B--2---:R-:W-:Y:S02]  /*dd80*/  FFMA.FTZ R223, R40, 1.1920928955078125e-07, R223 ;  /* 0x3400000028df7823 */ /* 0x004fe400000100df */
[----:B---3--:R-:W-:Y:S02]  /*dd90*/  FFMA.FTZ R225, R42, 1.1920928955078125e-07, R225 ;  /* 0x340000002ae17823 */ /* 0x008fe400000100e1 */
[C---:B------:R-:W-:Y:S02]  /*dda0*/  FMUL R71, R86.reuse, R69 ;  /* 0x0000004556477220 */ /* 0x040fe40000400000 */
[----:B------:R-:W-:-:S02]  /*ddb0*/  FMUL R134, R86, R54 ;  /* 0x0000003656867220 */ /* 0x000fc40000400000 */
        /* <DEDUP_REMOVED lines=58> */
[----:B------:R-:W-:Y:S02]  /*e160*/  FMUL R132, R60, R132 ;  /* 0x000000843c847220 */ /* 0x000fe40000400000 */
[----:B------:R-:W-:-:S02]  /*e170*/  FMUL R66, R86, R63 ;  /* 0x0000003f56427220 */ /* 0x000fc40000400000 */
[C---:B------:R-:W-:Y:S02]  /*e180*/  FMUL R69, R86.reuse, R136 ;  /* 0x0000008856457220 */ /* 0x040fe40000400000 */
[----:B------:R-:W-:Y:S02]  /*e190*/  FMUL R133, R86, R55 ;  /* 0x0000003756857220 */ /* 0x000fe40000400000 */
[C---:B------:R-:W-:Y:S02]  /*e1a0*/  FMUL R54, R106.reuse, R13 ;  /* 0x0000000d6a367220 */ /* 0x040fe40000400000 */
[----:B------:R-:W-:Y:S02]  /*e1b0*/  FMUL R107, R106, R12 ;  /* 0x0000000c6a6b7220 */ /* 0x000fe40000400000 */
[----:B------:R-:W-:Y:S02]  /*e1c0*/  @!P0 FMUL R28, R28, 16777216 ;  /* 0x4b8000001c1c8820 */ /* 0x000fe40000400000 */
        /* <DEDUP_REMOVED lines=25> */
[----:B------:R-:W-:Y:S02]  /*e360*/  FMUL R124, R86, R124 ;  /* 0x0000007c567c7220 */ /* 0x000fe40000400000 */
        /* <DEDUP_REMOVED lines=29> */
[C---:B----4-:R-:W-:Y:S02]  /*e540*/  FMUL R109, R6.reuse, R9 ;  /* 0x00000009066d7220 */ /* 0x050fe40000400000 */
        /* <DEDUP_REMOVED lines=30> */
[----:B------:R-:W-:Y:S01]  /*e730*/  FMUL R6, R6, R28 ;  /* 0x0000001c06067220 */ /* 0x000fe20000400000 */
[----:B------:R-:W-:Y:S02]  /*e740*/  IADD3 R117, R48, -R117, RZ ;  /* 0x8000007530757210 */ /* 0x000fe40007ffe0ff */
[----:B------:R-:W-:Y:S02]  /*e750*/  IADD3 R104, R53, -R104, RZ ;  /* 0x8000006835687210 */ /* 0x000fe40007ffe0ff */
[----:B------:R-:W-:Y:S02]  /*e760*/  IADD3 R118, R47, -R118, RZ ;  /* 0x800000762f767210 */ /* 0x000fe40007ffe0ff */
[----:B------:R-:W-:Y:S02]  /*e770*/  F2FP.PACK_AB R4, R4, R9 ;  /* 0x000000090404723e */ /* 0x000fe400000000ff */
[----:B------:R-:W-:-:S02]  /*e780*/  F2FP.PACK_AB R5, R5, R32 ;  /* 0x000000200505723e */ /* 0x000fc400000000ff */
[----:B------:R-:W-:Y:S02]  /*e790*/  F2FP.PACK_AB R6, R29, R6 ;  /* 0x000000061d06723e */ /* 0x000fe400000000ff */
[----:B------:R-:W-:Y:S01]  /*e7a0*/  F2FP.PACK_AB R7, R7, R24 ;  /* 0x000000180707723e */ /* 0x000fe200000000ff */
[----:B------:R-:W-:Y:S01]  /*e7b0*/  FADD R117, R117, -1 ;  /* 0xbf80000075757421 */ /* 0x000fe20000000000 */
[----:B------:R-:W-:Y:S01]  /*e7c0*/  MOV R20, 0x3dc6b27f ;  /* 0x3dc6b27f00147802 */ /* 0x000fe20000000f00 */
[----:B------:R-:W-:Y:S02]  /*e7d0*/  FADD R104, R104, -1 ;  /* 0xbf80000068687421 */ /* 0x000fe40000000000 */
[----:B------:R-:W-:Y:S01]  /*e7e0*/  FADD R118, R118, -1 ;  /* 0xbf80000076767421 */ /* 0x000fe20000000000 */
[----:B------:R0:W-:Y:S01]  /*e7f0*/  STS.128 [R72], R4 ;  /* 0x0000000448007388 */ /* 0x0001e20000000c00 */
[----:B------:R-:W-:Y:S02]  /*e800*/  F2FP.PACK_AB R9, R18, R19 ;  /* 0x000000131209723e */ /* 0x000fe400000000ff */
[----:B------:R-:W-:-:S04]  /*e810*/  FFMA.FTZ R19, R118, R20, -0.16845393180847167969 ;  /* 0xbe2c7f3076137423 */ /* 0x000fc80000010014 */
[----:B------:R-:W-:Y:S02]  /*e820*/  FFMA.FTZ R21, R118, R19, 0.1716887056827545166 ;  /* 0x3e2fcf2a76157423 */ /* 0x000fe40000010013 */
[CC--:B0-----:R-:W-:Y:S02]  /*e830*/  FFMA.FTZ R4, R117.reuse, R20.reuse, -0.16845393180847167969 ;  /* 0xbe2c7f3075047423 */ /* 0x0c1fe40000010014 */
[C---:B------:R-:W-:Y:S02]  /*e840*/  FFMA.FTZ R5, R104.reuse, R20, -0.16845393180847167969 ;  /* 0xbe2c7f3068057423 */ /* 0x040fe40000010014 */
[C---:B------:R-:W-:Y:S02]  /*e850*/  FFMA.FTZ R4, R117.reuse, R4, 0.1716887056827545166 ;  /* 0x3e2fcf2a75047423 */ /* 0x040fe40000010004 */
[----:B------:R-:W-:Y:S02]  /*e860*/  FFMA.FTZ R5, R104, R5, 0.1716887056827545166 ;  /* 0x3e2fcf2a68057423 */ /* 0x000fe40000010005 */
[----:B------:R-:W-:-:S02]  /*e870*/  FFMA.FTZ R4, R117, R4, -0.17900948226451873779 ;  /* 0xbe374e4375047423 */ /* 0x000fc40000010004 */
[----:B------:R-:W-:Y:S02]  /*e880*/  FFMA.FTZ R5, R104, R5, -0.17900948226451873779 ;  /* 0xbe374e4368057423 */ /* 0x000fe40000010005 */
[----:B------:R-:W-:Y:S01]  /*e890*/  FFMA.FTZ R21, R118, R21, -0.17900948226451873779 ;  /* 0xbe374e4376157423 */ /* 0x000fe20000010015 */
[----:B------:R-:W-:Y:S01]  /*e8a0*/  IADD3 R103, R52, -R103, RZ ;  /* 0x8000006734677210 */ /* 0x000fe20007ffe0ff */
[C---:B------:R-:W-:Y:S02]  /*e8b0*/  FFMA.FTZ R4, R117.reuse, R4, 0.20512372255325317383 ;  /* 0x3e520bf475047423 */ /* 0x040fe40000010004 */
[----:B------:R-:W-:Y:S02]  /*e8c0*/  FFMA.FTZ R5, R104, R5, 0.20512372255325317383 ;  /* 0x3e520bf468057423 */ /* 0x000fe40000010005 */
[----:B------:R-:W-:Y:S02]  /*e8d0*/  FFMA.FTZ R21, R118, R21, 0.20512372255325317383 ;  /* 0x3e520bf476157423 */ /* 0x000fe40000010015 */
[----:B------:R-:W-:-:S02]  /*e8e0*/  FFMA.FTZ R4, R117, R4, -0.24046532809734344482 ;  /* 0xbe763c8b75047423 */ /* 0x000fc40000010004 */
[----:B------:R-:W-:Y:S02]  /*e8f0*/  FFMA.FTZ R5, R104, R5, -0.24046532809734344482 ;  /* 0xbe763c8b68057423 */ /* 0x000fe40000010005 */
[----:B------:R-:W-:Y:S02]  /*e900*/  FADD R103, R103, -1 ;  /* 0xbf80000067677421 */ /* 0x000fe40000000000 */
[----:B------:R-:W-:Y:S01]  /*e910*/  FFMA.FTZ R21, R118, R21, -0.24046532809734344482 ;  /* 0xbe763c8b76157423 */ /* 0x000fe20000010015 */
[----:B------:R-:W-:Y:S01]  /*e920*/  F2FP.PACK_AB R10, R14, R15 ;  /* 0x0000000f0e0a723e */ /* 0x000fe200000000ff */
[----:B------:R-:W-:Y:S01]  /*e930*/  FFMA.FTZ R4, R117, R4, 0.28857114911079406738 ;  /* 0x3e93bf9975047423 */ /* 0x000fe20000010004 */
[----:B------:R-:W-:Y:S01]  /*e940*/  F2FP.PACK_AB R11, R12, R13 ;  /* 0x0000000d0c0b723e */ /* 0x000fe200000000ff */
[----:B------:R-:W-:Y:S01]  /*e950*/  FFMA.FTZ R5, R104, R5, 0.28857114911079406738 ;  /* 0x3e93bf9968057423 */ /* 0x000fe20000010005 */
[----:B------:R-:W-:Y:S01]  /*e960*/  F2FP.PACK_AB R8, R39, R38 ;  /* 0x000000262708723e */ /* 0x000fe200000000ff */
[----:B------:R-:W-:Y:S01]  /*e970*/  FFMA.FTZ R6, R103, R20, -0.16845393180847167969 ;  /* 0xbe2c7f3067067423 */ /* 0x000fe20000010014 */
[----:B------:R-:W-:Y:S01]  /*e980*/  F2FP.PACK_AB R12, R125, R124 ;  /* 0x0000007c7d0c723e */ /* 0x000fe200000000ff */
[----:B------:R-:W-:Y:S01]  /*e990*/  FFMA.FTZ R21, R118, R21, 0.28857114911079406738 ;  /* 0x3e93bf9976157423 */ /* 0x000fe20000010015 */
[----:B------:R-:W-:-:S02]  /*e9a0*/  F2FP.PACK_AB R13, R135, R136 ;  /* 0x00000088870d723e */ /* 0x000fc400000000ff */
[----:B------:R-:W-:Y:S02]  /*e9b0*/  F2FP.PACK_AB R14, R133, R134 ;  /* 0x00000086850e723e */ /* 0x000fe400000000ff */
[----:B------:R-:W-:Y:S02]  /*e9c0*/  F2FP.PACK_AB R15, R241, R240 ;  /* 0x000000f0f10f723e */ /* 0x000fe400000000ff */
[----:B------:R-:W-:Y:S02]  /*e9d0*/  F2FP.PACK_AB R16, R131, R132 ;  /* 0x000000848310723e */ /* 0x000fe400000000ff */
[----:B------:R-:W-:Y:S02]  /*e9e0*/  F2FP.PACK_AB R17, R129, R130 ;  /* 0x000000828111723e */ /* 0x000fe400000000ff */
[----:B------:R-:W-:Y:S02]  /*e9f0*/  F2FP.PACK_AB R18, R127, R128 ;  /* 0x000000807f12723e */ /* 0x000fe400000000ff */
[----:B------:R-:W-:Y:S01]  /*ea00*/  F2FP.PACK_AB R19, R121, R126 ;  /* 0x0000007e7913723e */ /* 0x000fe200000000ff */
[----:B------:R-:W-:-:S02]  /*ea10*/  FFMA.FTZ R4, R117, R4, -0.36067417263984680176 ;  /* 0xbeb8aa4975047423 */ /* 0x000fc40000010004 */
[----:B------:R-:W-:Y:S01]  /*ea20*/  FFMA.FTZ R5, R104, R5, -0.36067417263984680176 ;  /* 0xbeb8aa4968057423 */ /* 0x000fe20000010005 */
[----:B------:R0:W-:Y:S01]  /*ea30*/  STS.128 [R72+0x80], R8 ;  /* 0x0000800848007388 */ /* 0x0001e20000000c00 */
[----:B------:R-:W-:Y:S02]  /*ea40*/  FFMA.FTZ R6, R103, R6, 0.1716887056827545166 ;  /* 0x3e2fcf2a67067423 */ /* 0x000fe40000010006 */
[----:B------:R-:W-:Y:S01]  /*ea50*/  FFMA.FTZ R21, R118, R21, -0.36067417263984680176 ;  /* 0xbeb8aa4976157423 */ /* 0x000fe20000010015 */
[----:B------:R-:W-:Y:S01]  /*ea60*/  STS.128 [R72+0x400], R12 ;  /* 0x0004000c48007388 */ /* 0x000fe20000000c00 */
[----:B------:R-:W-:-:S03]  /*ea70*/  FFMA.FTZ R4, R117, R4, 0.48089820146560668945 ;  /* 0x3ef6384a75047423 */ /* 0x000fc60000010004 */
[----:B------:R1:W-:Y:S01]  /*ea80*/  STS.128 [R72+0x480], R16 ;  /* 0x0004801048007388 */ /* 0x0003e20000000c00 */
[----:B------:R-:W-:-:S03]  /*ea90*/  FFMA.FTZ R5, R104, R5, 0.48089820146560668945 ;  /* 0x3ef6384a68057423 */ /* 0x000fc60000010005 */
[----:B------:R-:W-:Y:S01]  /*eaa0*/  BAR.SYNC.DEFER_BLOCKING 0x0 ;  /* 0x0000000000007b1d */ /* 0x000fe20000010000 */
[----:B------:R-:W-:Y:S02]  /*eab0*/  FFMA.FTZ R6, R103, R6, -0.17900948226451873779 ;  /* 0xbe374e4367067423 */ /* 0x000fe40000010006 */
[----:B------:R-:W-:Y:S01]  /*eac0*/  FFMA.FTZ R21, R118, R21, 0.48089820146560668945 ;  /* 0x3ef6384a76157423 */ /* 0x000fe20000010015 */
[----:B------:R-:W-:Y:S01]  /*ead0*/  ISETP.GE.U32.AND P0, PT, R47, 0x7f800000, PT ;  /* 0x7f8000002f00780c */ /* 0x000fe20003f06070 */
[----:B------:R-:W-:Y:S01]  /*eae0*/  FFMA.FTZ R4, R117, R4, -0.72134751081466674805 ;  /* 0xbf38aa3b75047423 */ /* 0x000fe20000010004 */
[----:B------:R-:W-:Y:S01]  /*eaf0*/  ISETP.GE.U32.AND P1, PT, R48, 0x7f800000, PT ;  /* 0x7f8000003000780c */ /* 0x000fe20003f26070 */
[----:B------:R-:W-:Y:S02]  /*eb00*/  FFMA.FTZ R5, R104, R5, -0.72134751081466674805 ;  /* 0xbf38aa3b68057423 */ /* 0x000fe40000010005 */
[----:B------:R-:W-:Y:S02]  /*eb10*/  FFMA.FTZ R6, R103, R6, 0.20512372255325317383 ;  /* 0x3e520bf467067423 */ /* 0x000fe40000010006 */
[----:B------:R-:W-:-:S02]  /*eb20*/  FFMA.FTZ R21, R118, R21, -0.72134751081466674805 ;  /* 0xbf38aa3b76157423 */ /* 0x000fc40000010015 */
[----:B------:R-:W-:Y:S02]  /*eb30*/  FMUL R4, R117, R4 ;  /* 0x0000000475047220 */ /* 0x000fe40000400000 */
[----:B------:R-:W-:Y:S02]  /*eb40*/  FMUL R5, R104, R5 ;  /* 0x0000000568057220 */ /* 0x000fe40000400000 */
[----:B------:R-:W-:Y:S02]  /*eb50*/  FFMA.FTZ R6, R103, R6, -0.24046532809734344482 ;  /* 0xbe763c8b67067423 */ /* 0x000fe40000010006 */
[----:B------:R-:W-:Y:S02]  /*eb60*/  FMUL R21, R118, R21 ;  /* 0x0000001576157220 */ /* 0x000fe40000400000 */
[----:B------:R-:W-:Y:S02]  /*eb70*/  FMUL R4, R117, R4 ;  /* 0x0000000475047220 */ /* 0x000fe40000400000 */
[----:B------:R-:W-:Y:S01]  /*eb80*/  FMUL R5, R104, R5 ;  /* 0x0000000568057220 */ /* 0x000fe20000400000 */
[C---:B------:R-:W-:Y:S01]  /*eb90*/  LOP3.LUT R229, R230.reuse, 0x20, RZ, 0x3c, !PT ;  /* 0x00000020e6e57812 */ /* 0x040fe200078e3cff */
[----:B------:R-:W-:Y:S01]  /*eba0*/  FFMA.FTZ R6, R103, R6, 0.28857114911079406738 ;  /* 0x3e93bf9967067423 */ /* 0x000fe20000010006 */
[----:B------:R-:W-:Y:S01]  /*ebb0*/  LOP3.LUT R228, R230, 0x40, RZ, 0x3c, !PT ;  /* 0x00000040e6e47812 */ /* 0x000fe200078e3cff */
[----:B------:R-:W-:Y:S01]  /*ebc0*/  FMUL R21, R118, R21 ;  /* 0x0000001576157220 */ /* 0x000fe20000400000 */
[----:B------:R-:W-:Y:S01]  /*ebd0*/  LOP3.LUT R227, R230, 0x60, RZ, 0x3c, !PT ;  /* 0x00000060e6e37812 */ /* 0x000fe200078e3cff */
[----:B------:R-:W-:Y:S01]  /*ebe0*/  FFMA.FTZ R117, R117, 1.4426950216293334961, R4 ;  /* 0x3fb8aa3b75757823 */ /* 0x000fe20000010004 */
[----:B------:R-:W-:Y:S01]  /*ebf0*/  @P0 MOV R4, 0x7f800000 ;  /* 0x7f80000000040802 */ /* 0x000fe20000000f00 */
[----:B------:R-:W-:Y:S01]  /*ec00*/  FFMA.FTZ R104, R104, 1.4426950216293334961, R5 ;  /* 0x3fb8aa3b68687823 */ /* 0x000fe20000010005 */
[----:B------:R-:W-:Y:S01]  /*ec10*/  @P1 MOV R5, 0x7f800000 ;  /* 0x7f80000000051802 */ /* 0x000fe20000000f00 */
[----:B------:R-:W-:Y:S01]  /*ec20*/  FFMA.FTZ R6, R103, R6, -0.36067417263984680176 ;  /* 0xbeb8aa4967067423 */ /* 0x000fe20000010006 */
[----:B0-----:R-:W-:Y:S01]  /*ec30*/  F2FP.PACK_AB R8, R23, R22 ;  /* 0x000000161708723e */ /* 0x001fe200000000ff */
[----:B------:R-:W-:Y:S01]  /*ec40*/  FFMA.FTZ R21, R118, 1.4426950216293334961, R21 ;  /* 0x3fb8aa3b76157823 */ /* 0x000fe20000010015 */
[----:B------:R-:W-:Y:S01]  /*ec50*/  FSETP.NEU.AND P3, PT, R47, RZ, PT ;  /* 0x000000ff2f00720b */ /* 0x000fe20003f6d000 */
[----:B------:R-:W-:Y:S01]  /*ec60*/  FFMA.FTZ R6, R103, R6, 0.48089820146560668945 ;  /* 0x3ef6384a67067423 */ /* 0x000fe20000010006 */
[----:B------:R-:W-:Y:S01]  /*ec70*/  FSETP.NEU.AND P2, PT, R48, RZ, PT ;  /* 0x000000ff3000720b */ /* 0x000fe20003f4d000 */
[----:B------:R-:W-:Y:S01]  /*ec80*/  FADD R226, R226, R21 ;  /* 0x00000015e2e27221 */ /* 0x000fe20000000000 */
[----:B------:R-:W-:Y:S01]  /*ec90*/  F2FP.PACK_AB R10, R46, R49 ;  /* 0x000000312e0a723e */ /* 0x000fe200000000ff */
[----:B------:R-:W-:Y:S01]  /*eca0*/  FADD R224, R224, R117 ;  /* 0x00000075e0e07221 */ /* 0x000fe20000000000 */
[----:B------:R-:W-:Y:S01]  /*ecb0*/  F2FP.PACK_AB R20, R50, R51 ;  /* 0x000000333214723e */ /* 0x000fe200000000ff */
[----:B------:R-:W-:Y:S01]  /*ecc0*/  @P0 FFMA.FTZ R226, R47, R4, +INF ;  /* 0x7f8000002fe20423 */ /* 0x000fe20000010004 */
[----:B------:R-:W-:Y:S01]  /*ecd0*/  F2FP.PACK_AB R21, R44, R45 ;  /* 0x0000002d2c15723e */ /* 0x000fe200000000ff */
[----:B------:R-:W-:Y:S01]  /*ece0*/  @P1 FFMA.FTZ R224, R48, R5, +INF ;  /* 0x7f80000030e01423 */ /* 0x000fe20000010005 */
[----:B------:R-:W-:Y:S01]  /*ecf0*/  F2FP.PACK_AB R22, R42, R43 ;  /* 0x0000002b2a16723e */ /* 0x000fe200000000ff */
[----:B------:R-:W0:Y:S01]  /*ed00*/  LDS.128 R36, [R230] ;  /* 0x00000000e6247984 */ /* 0x000e220000000c00 */
[----:B------:R-:W-:Y:S01]  /*ed10*/  F2FP.PACK_AB R23, R40, R41 ;  /* 0x000000292817723e */ /* 0x000fe200000000ff */
[----:B------:R-:W-:Y:S01]  /*ed20*/  FFMA.FTZ R6, R103, R6, -0.72134751081466674805 ;  /* 0xbf38aa3b67067423 */ /* 0x000fe20000010006 */
[----:B------:R-:W-:Y:S01]  /*ed30*/  ISETP.GE.U32.AND P5, PT, R53, 0x7f800000, PT ;  /* 0x7f8000003500780c */ /* 0x000fe20003fa6070 */
[----:B------:R-:W2:Y:S01]  /*ed40*/  LDS.128 R40, [R229] ;  /* 0x00000000e5287984 */ /* 0x000ea20000000c00 */
[----:B------:R-:W-:-:S03]  /*ed50*/  ISETP.GE.U32.AND P4, PT, R52, 0x7f800000, PT ;  /* 0x7f8000003400780c */ /* 0x000fc60003f86070 */
[----:B------:R-:W3:Y:S04]  /*ed60*/  LDS.128 R44, [R228] ;  /* 0x00000000e42c7984 */ /* 0x000ee80000000c00 */
[----:B------:R-:W4:Y:S04]  /*ed70*/  LDS.128 R48, [R227] ;  /* 0x00000000e3307984 */ /* 0x000f280000000c00 */
[----:B------:R-:W-:Y:S01]  /*ed80*/  BAR.SYNC.DEFER_BLOCKING 0x0 ;  /* 0x0000000000007b1d */ /* 0x000fe20000010000 */
[----:B------:R-:W-:-:S04]  /*ed90*/  FMUL R6, R103, R6 ;  /* 0x0000000667067220 */ /* 0x000fc80000400000 */
[C---:B------:R-:W-:Y:S01]  /*eda0*/  FMUL R6, R103.reuse, R6 ;  /* 0x0000000667067220 */ /* 0x040fe20000400000 */
[----:B------:R-:W-:Y:S02]  /*edb0*/  @P5 MOV R4, 0x7f800000 ;  /* 0x7f80000000045802 */ /* 0x000fe40000000f00 */
[----:B------:R-:W-:Y:S01]  /*edc0*/  @P4 MOV R7, 0x7f800000 ;  /* 0x7f80000000074802 */ /* 0x000fe20000000f00 */
[----:B------:R-:W-:Y:S02]  /*edd0*/  FFMA.FTZ R6, R103, 1.4426950216293334961, R6 ;  /* 0x3fb8aa3b67067823 */ /* 0x000fe40000010006 */
[----:B------:R-:W-:Y:S02]  /*ede0*/  FADD R223, R223, R104 ;  /* 0x00000068dfdf7221 */ /* 0x000fe40000000000 */
[----:B------:R-:W-:Y:S01]  /*edf0*/  FADD R225, R225, R6 ;  /* 0x00000006e1e17221 */ /* 0x000fe20000000000 */
[----:B------:R-:W-:Y:S01]  /*ee00*/  F2FP.PACK_AB R5, R30, R31 ;  /* 0x0000001f1e05723e */ /* 0x000fe200000000ff */
[----:B------:R-:W-:Y:S01]  /*ee10*/  @P5 FFMA.FTZ R223, R53, R4, +INF ;  /* 0x7f80000035df5423 */ /* 0x000fe20000010004 */
[----:B------:R-:W-:Y:S01]  /*ee20*/  F2FP.PACK_AB R4, R34, R35 ;  /* 0x000000232204723e */ /* 0x000fe200000000ff */
[----:B------:R-:W-:Y:S01]  /*ee30*/  @P4 FFMA.FTZ R225, R52, R7, +INF ;  /* 0x7f80000034e14423 */ /* 0x000fe20000010007 */
[----:B------:R-:W-:-:S02]  /*ee40*/  F2FP.PACK_AB R9, R119, R120 ;  /* 0x000000787709723e */ /* 0x000fc400000000ff */
[----:B------:R-:W-:Y:S02]  /*ee50*/  F2FP.PACK_AB R6, R26, R27 ;  /* 0x0000001b1a06723e */ /* 0x000fe400000000ff */
[----:B------:R-:W-:Y:S02]  /*ee60*/  F2FP.PACK_AB R7, R189, R188 ;  /* 0x000000bcbd07723e */ /* 0x000fe400000000ff */
[----:B------:R-:W-:Y:S02]  /*ee70*/  F2FP.PACK_AB R11, R191, R190 ;  /* 0x000000bebf0b723e */ /* 0x000fe400000000ff */
[----:B-1----:R-:W-:Y:S02]  /*ee80*/  F2FP.PACK_AB R16, R115, R116 ;  /* 0x000000747310723e */ /* 0x002fe400000000ff */
[----:B------:R-:W-:Y:S02]  /*ee90*/  F2FP.PACK_AB R17, R113, R114 ;  /* 0x000000727111723e */ /* 0x000fe400000000ff */
[----:B------:R-:W-:-:S02]  /*eea0*/  F2FP.PACK_AB R18, R110, R111 ;  /* 0x0000006f6e12723e */ /* 0x000fc400000000ff */
[----:B------:R-:W-:Y:S01]  /*eeb0*/  F2FP.PACK_AB R19, R105, R108 ;  /* 0x0000006c6913723e */ /* 0x000fe200000000ff */
[----:B------:R-:W-:Y:S04]  /*eec0*/  STS.128 [R72], R4 ;  /* 0x0000000448007388 */ /* 0x000fe80000000c00 */
[----:B------:R-:W-:Y:S04]  /*eed0*/  STS.128 [R72+0x80], R8 ;  /* 0x0000800848007388 */ /* 0x000fe80000000c00 */
[----:B------:R-:W-:Y:S04]  /*eee0*/  STS.128 [R72+0x400], R16 ;  /* 0x0004001048007388 */ /* 0x000fe80000000c00 */
[----:B------:R-:W-:Y:S04]  /*eef0*/  STS.128 [R72+0x480], R20 ;  /* 0x0004801448007388 */ /* 0x000fe80000000c00 */
[----:B------:R-:W-:Y:S01]  /*ef00*/  BAR.SYNC.DEFER_BLOCKING 0x0 ;  /* 0x0000000000007b1d */ /* 0x000fe20000010000 */
[----:B------:R-:W-:-:S02]  /*ef10*/  FSETP.NEU.AND P1, PT, R53, RZ, PT ;  /* 0x000000ff3500720b */ /* 0x000fc40003f2d000 */
[----:B------:R-:W-:-:S03]  /*ef20*/  FSETP.NEU.AND P0, PT, R52, RZ, PT ;  /* 0x000000ff3400720b */ /* 0x000fc60003f0d000 */
[----:B------:R-:W1:Y:S04]  /*ef30*/  LDS.128 R20, [R230] ;  /* 0x00000000e6147984 */ /* 0x000e680000000c00 */
[----:B------:R-:W5:Y:S04]  /*ef40*/  LDS.128 R32, [R229] ;  /* 0x00000000e5207984 */ /* 0x000f680000000c00 */
[----:B------:R-:W0:Y:S04]  /*ef50*/  LDS.128 R28, [R228] ;  /* 0x00000000e41c7984 */ /* 0x000e280000000c00 */
[----:B------:R-:W0:Y:S01]  /*ef60*/  LDS.128 R24, [R227] ;  /* 0x00000000e3187984 */ /* 0x000e220000000c00 */
[----:B------:R-:W-:-:S02]  /*ef70*/  F2FP.PACK_AB R12, R185, R184 ;  /* 0x000000b8b90c723e */ /* 0x000fc400000000ff */
[----:B------:R-:W-:Y:S02]  /*ef80*/  F2FP.PACK_AB R52, R187, R186 ;  /* 0x000000babb34723e */ /* 0x000fe400000000ff */
[----:B------:R-:W-:Y:S02]  /*ef90*/  F2FP.PACK_AB R13, R173, R172 ;  /* 0x000000acad0d723e */ /* 0x000fe400000000ff */
[----:B------:R-:W-:Y:S02]  /*efa0*/  F2FP.PACK_AB R53, R175, R174 ;  /* 0x000000aeaf35723e */ /* 0x000fe400000000ff */
[----:B------:R-:W-:Y:S02]  /*efb0*/  F2FP.PACK_AB R14, R97, R96 ;  /* 0x00000060610e723e */ /* 0x000fe400000000ff */
[----:B------:R-:W-:Y:S02]  /*efc0*/  F2FP.PACK_AB R54, R54, R107 ;  /* 0x0000006b3636723e */ /* 0x000fe400000000ff */
[----:B------:R-:W-:Y:S01]  /*efd0*/  F2FP.PACK_AB R15, R93, R92 ;  /* 0x0000005c5d0f723e */ /* 0x000fe200000000ff */
[----:B------:R-:W-:Y:S01]  /*efe0*/  BAR.SYNC.DEFER_BLOCKING 0x0 ;  /* 0x0000000000007b1d */ /* 0x000fe20000010000 */
[----:B------:R-:W-:-:S02]  /*eff0*/  F2FP.PACK_AB R55, R55, R102 ;  /* 0x000000663737723e */ /* 0x000fc400000000ff */
[----:B------:R-:W-:Y:S02]  /*f000*/  F2FP.PACK_AB R60, R60, R99 ;  /* 0x000000633c3c723e */ /* 0x000fe400000000ff */
[----:B------:R-:W-:Y:S02]  /*f010*/  F2FP.PACK_AB R56, R56, R95 ;  /* 0x0000005f3838723e */ /* 0x000fe400000000ff */
[----:B------:R-:W-:Y:S02]  /*f020*/  F2FP.PACK_AB R61, R61, R100 ;  /* 0x000000643d3d723e */ /* 0x000fe400000000ff */
[----:B------:R-:W-:Y:S02]  /*f030*/  F2FP.PACK_AB R57, R57, R98 ;  /* 0x000000623939723e */ /* 0x000fe400000000ff */
[----:B------:R-:W-:Y:S02]  /*f040*/  F2FP.PACK_AB R62, R62, R91 ;  /* 0x0000005b3e3e723e */ /* 0x000fe400000000ff */
[----:B------:R-:W-:-:S02]  /*f050*/  F2FP.PACK_AB R58, R58, R89 ;  /* 0x000000593a3a723e */ /* 0x000fc400000000ff */
[----:B------:R-:W-:Y:S02]  /*f060*/  F2FP.PACK_AB R63, R63, R94 ;  /* 0x0000005e3f3f723e */ /* 0x000fe400000000ff */
[----:B------:R-:W-:Y:S01]  /*f070*/  F2FP.PACK_AB R59, R59, R90 ;  /* 0x0000005a3b3b723e */ /* 0x000fe200000000ff */
[----:B------:R-:W-:Y:S04]  /*f080*/  STS.128 [R72], R12 ;  /* 0x0000000c48007388 */ /* 0x000fe80000000c00 */
[----:B------:R0:W-:Y:S04]  /*f090*/  STS.128 [R72+0x80], R52 ;  /* 0x0000803448007388 */ /* 0x0001e80000000c00 */
[----:B------:R0:W-:Y:S04]  /*f0a0*/  STS.128 [R72+0x400], R60 ;  /* 0x0004003c48007388 */ /* 0x0001e80000000c00 */
[----:B------:R0:W-:Y:S04]  /*f0b0*/  STS.128 [R72+0x480], R56 ;  /* 0x0004803848007388 */ /* 0x0001e80000000c00 */
[----:B------:R-:W-:Y:S01]  /*f0c0*/  BAR.SYNC.DEFER_BLOCKING 0x0 ;  /* 0x0000000000007b1d */ /* 0x000fe20000010000 */
[----:B------:R-:W-:-:S02]  /*f0d0*/  F2FP.PACK_AB R91, R81, R82 ;  /* 0x00000052515b723e */ /* 0x000fc400000000ff */
[----:B------:R-:W-:Y:S02]  /*f0e0*/  F2FP.PACK_AB R76, R77, R76 ;  /* 0x0000004c4d4c723e */ /* 0x000fe400000000ff */
[----:B------:R-:W-:Y:S01]  /*f0f0*/  F2FP.PACK_AB R90, R83, R84 ;  /* 0x00000054535a723e */ /* 0x000fe200000000ff */
[----:B------:R-:W0:Y:S04]  /*f100*/  LDS.128 R8, [R230] ;  /* 0x00000000e6087984 */ /* 0x000e280000000c00 */
[----:B------:R-:W0:Y:S04]  /*f110*/  LDS.128 R4, [R229] ;  /* 0x00000000e5047984 */ /* 0x000e280000000c00 */
[----:B------:R-:W0:Y:S04]  /*f120*/  LDS.128 R16, [R228] ;  /* 0x00000000e4107984 */ /* 0x000e280000000c00 */
[----:B------:R-:W0:Y:S01]  /*f130*/  LDS.128 R12, [R227] ;  /* 0x00000000e30c7984 */ /* 0x000e220000000c00 */
[----:B------:R-:W-:-:S02]  /*f140*/  F2FP.PACK_AB R77, R78, R73 ;  /* 0x000000494e4d723e */ /* 0x000fc400000000ff */
        /* <DEDUP_REMOVED lines=13> */
[----:B------:R-:W-:Y:S01]  /*f220*/  MOV R119, c[0x0][0x1c8] ;  /* 0x0000720000777a02 */ /* 0x000fe20000000f00 */
[----:B------:R-:W-:Y:S04]  /*f230*/  STS.128 [R72], R104 ;  /* 0x0000006848007388 */ /* 0x000fe80000000c00 */
[----:B------:R-:W-:Y:S04]  /*f240*/  STS.128 [R72+0x80], R88 ;  /* 0x0000805848007388 */ /* 0x000fe80000000c00 */
[----:B------:R-:W-:Y:S04]  /*f250*/  STS.128 [R72+0x400], R76 ;  /* 0x0004004c48007388 */ /* 0x000fe80000000c00 */
[----:B------:R-:W-:Y:S04]  /*f260*/  STS.128 [R72+0x480], R80 ;  /* 0x0004805048007388 */ /* 0x000fe80000000c00 */
[----:B------:R-:W-:Y:S01]  /*f270*/  BAR.SYNC.DEFER_BLOCKING 0x0 ;  /* 0x0000000000007b1d */ /* 0x000fe20000010000 */
[----:B0-----:R-:W-:-:S02]  /*f280*/  SHF.L.U32 R53, R119, 0x1, RZ ;  /* 0x0000000177357819 */ /* 0x001fc400000006ff */
[-C--:B------:R-:W-:Y:S02]  /*f290*/  LEA R54, P5, R119, R122.reuse, 0x2 ;  /* 0x0000007a77367211 */ /* 0x080fe400078a10ff */
[-C--:B------:R-:W-:Y:S01]  /*f2a0*/  IADD3 R52, P4, R53, R122.reuse, RZ ;  /* 0x0000007a35347210 */ /* 0x080fe20007f9e0ff */
[----:B------:R-:W-:Y:S01]  /*f2b0*/  IMAD R61, R119, 0x6, RZ ;  /* 0x00000006773d7824 */ /* 0x000fe200078e02ff */
[-C--:B------:R-:W-:Y:S02]  /*f2c0*/  LEA.HI.X.SX32 R55, R53, R123.reuse, 0x1, P5 ;  /* 0x0000007b35377211 */ /* 0x080fe400028f0eff */
[C---:B------:R-:W-:Y:S02]  /*f2d0*/  LEA.HI.X.SX32 R53, R119.reuse, R123, 0x1, P4 ;  /* 0x0000007b77357211 */ /* 0x040fe400020f0eff */
[----:B------:R-:W-:Y:S01]  /*f2e0*/  PRMT R60, R36, 0x7632, R60 ;  /* 0x00007632243c7816 */ /* 0x000fe2000000003c */
[C---:B------:R-:W-:Y:S01]  /*f2f0*/  IMAD R65, R119.reuse, 0xa, RZ ;  /* 0x0000000a77417824 */ /* 0x040fe200078e02ff */
[C---:B------:R-:W-:Y:S01]  /*f300*/  LEA R57, R119.reuse, R119, 0x1 ;  /* 0x0000007777397211 */ /* 0x040fe200078e08ff */
[----:B------:R-:W-:Y:S01]  /*f310*/  IMAD R67, R119, 0xc, RZ ;  /* 0x0000000c77437824 */ /* 0x000fe200078e02ff */
[----:B------:R-:W-:-:S02]  /*f320*/  IADD3 R56, P5, R61, R122, RZ ;  /* 0x0000007a3d387210 */ /* 0x000fc40007fbe0ff */
[C---:B------:R-:W-:Y:S02]  /*f330*/  SHF.L.U32 R59, R119.reuse, 0x2, RZ ;  /* 0x00000002773b7819 */ /* 0x040fe400000006ff */
[----:B------:R-:W-:Y:S02]  /*f340*/  LEA R58, P4, R119, R122, 0x3 ;  /* 0x0000007a773a7211 */ /* 0x000fe400078818ff */
[----:B------:R-:W-:Y:S01]  /*f350*/  LEA.HI.X.SX32 R57, R57, R123, 0x1, P5 ;  /* 0x0000007b39397211 */ /* 0x000fe200028f0eff */
[----:B------:R3:W-:Y:S04]  /*f360*/  STG.E.U16 [R122.64], R36 ;  /* 0x000000247a007986 */ /* 0x0007e8000c101504 */
[----:B------:R0:W-:Y:S01]  /*f370*/  STG.E.U16 [R52.64], R60 ;  /* 0x0000003c34007986 */ /* 0x0001e2000c101504 */
[----:B------:R-:W-:-:S03]  /*f380*/  IMAD R69, R119, 0xe, RZ ;  /* 0x0000000e77457824 */ /* 0x000fc600078e02ff */
[----:B--2---:R2:W-:Y:S01]  /*f390*/  STG.E.U16 [R54.64], R40 ;  /* 0x0000002836007986 */ /* 0x0045e2000c101504 */
[----:B------:R-:W-:Y:S01]  /*f3a0*/  LEA.HI.X.SX32 R59, R59, R123, 0x1, P4 ;  /* 0x0000007b3b3b7211 */ /* 0x000fe200020f0eff */
[C---:B------:R-:W-:Y:S01]  /*f3b0*/  IMAD R73, R119.reuse, 0x14, RZ ;  /* 0x0000001477497824 */ /* 0x040fe200078e02ff */
[----:B---3--:R-:W-:Y:S02]  /*f3c0*/  PRMT R36, R44, 0x7632, R36 ;  /* 0x000076322c247816 */ /* 0x008fe40000000024 */
[----:B0-----:R-:W-:Y:S02]  /*f3d0*/  LEA R53, R119, R119, 0x2 ;  /* 0x0000007777357211 */ /* 0x001fe400078e10ff */
[-C--:B------:R-:W-:Y:S02]  /*f3e0*/  IADD3 R52, P5, R65, R122.reuse, RZ ;  /* 0x0000007a41347210 */ /* 0x080fe40007fbe0ff */
[----:B--2---:R-:W-:Y:S02]  /*f3f0*/  PRMT R55, R40, 0x7632, R55 ;  /* 0x0000763228377816 */ /* 0x004fe40000000037 */
[----:B------:R-:W-:-:S02]  /*f400*/  IADD3 R54, P6, R67, R122, RZ ;  /* 0x0000007a43367210 */ /* 0x000fc40007fde0ff */
[----:B------:R-:W-:Y:S01]  /*f410*/  LEA.HI.X.SX32 R53, R53, R123, 0x1, P5 ;  /* 0x0000007b35357211 */ /* 0x000fe200028f0eff */
[----:B------:R0:W-:Y:S01]  /*f420*/  STG.E.U16 [R56.64], R55 ;  /* 0x0000003738007986 */ /* 0x0001e2000c101504 */
[C---:B------:R-:W-:Y:S01]  /*f430*/  SHF.L.U32 R63, R119.reuse, 0x3, RZ ;  /* 0x00000003773f7819 */ /* 0x040fe200000006ff */
[C---:B------:R-:W-:Y:S01]  /*f440*/  IMAD R71, R119.reuse, 0x12, RZ ;  /* 0x0000001277477824 */ /* 0x040fe200078e02ff */
[----:B------:R-:W-:Y:S01]  /*f450*/  LEA R60, P4, R119, R122, 0x4 ;  /* 0x0000007a773c7211 */ /* 0x000fe200078820ff */
[----:B------:R-:W-:Y:S01]  /*f460*/  STG.E.U16 [R58.64], R44 ;  /* 0x0000002c3a007986 */ /* 0x000fe2000c101504 */
[----:B----4-:R-:W-:-:S03]  /*f470*/  PRMT R40, R48, 0x7632, R40 ;  /* 0x0000763230287816 */ /* 0x010fc60000000028 */
[----:B------:R2:W-:Y:S01]  /*f480*/  STG.E.U16 [R52.64], R36 ;  /* 0x0000002434007986 */ /* 0x0005e2000c101504 */
[----:B0-----:R-:W-:Y:S02]  /*f490*/  LEA.HI.X.SX32 R55, R61, R123, 0x1, P6 ;  /* 0x0000007b3d377211 */ /* 0x001fe400030f0eff */
[----:B------:R-:W-:Y:S02]  /*f4a0*/  LEA R61, R119, -R119, 0x3 ;  /* 0x80000077773d7211 */ /* 0x000fe400078e18ff */
[----:B------:R-:W-:Y:S01]  /*f4b0*/  IADD3 R56, P5, R69, R122, RZ ;  /* 0x0000007a45387210 */ /* 0x000fe20007fbe0ff */
[----:B------:R0:W-:Y:S03]  /*f4c0*/  STG.E.U16 [R54.64], R48 ;  /* 0x0000003036007986 */ /* 0x0001e6000c101504 */
[-C--:B------:R-:W-:Y:S02]  /*f4d0*/  LEA.HI.X.SX32 R57, R61, R123.reuse, 0x1, P5 ;  /* 0x0000007b3d397211 */ /* 0x080fe400028f0eff */
[----:B------:R-:W-:Y:S01]  /*f4e0*/  LEA.HI.X.SX32 R61, R63, R123, 0x1, P4 ;  /* 0x0000007b3f3d7211 */ /* 0x000fe200020f0eff */
[C---:B------:R-:W-:Y:S01]  /*f4f0*/  IMAD R63, R119.reuse, 0x16, RZ ;  /* 0x00000016773f7824 */ /* 0x040fe200078e02ff */
[----:B--2---:R-:W-:-:S02]  /*f500*/  LEA R53, R119, R119, 0x3 ;  /* 0x0000007777357211 */ /* 0x004fc400078e18ff */
[-C--:B------:R-:W-:Y:S02]  /*f510*/  IADD3 R52, P5, R71, R122.reuse, RZ ;  /* 0x0000007a47347210 */ /* 0x080fe40007fbe0ff */
[-C--:B0-----:R-:W-:Y:S01]  /*f520*/  IADD3 R54, P6, R73, R122.reuse, RZ ;  /* 0x0000007a49367210 */ /* 0x081fe20007fde0ff */
[----:B------:R0:W-:Y:S01]  /*f530*/  STG.E.U16 [R56.64], R40 ;  /* 0x0000002838007986 */ /* 0x0001e2000c101504 */
[-C--:B------:R-:W-:Y:S01]  /*f540*/  LEA.HI.X.SX32 R53, R53, R123.reuse, 0x1, P5 ;  /* 0x0000007b35357211 */ /* 0x080fe200028f0eff */
[----:B------:R-:W-:Y:S01]  /*f550*/  IMAD R59, R119, 0xb, RZ ;  /* 0x0000000b773b7824 */ /* 0x000fe200078e02ff */
[----:B------:R-:W-:Y:S01]  /*f560*/  LEA.HI.X.SX32 R55, R65, R123, 0x1, P6 ;  /* 0x0000007b41377211 */ /* 0x000fe200030f0eff */
[----:B------:R-:W-:Y:S01]  /*f570*/  IMAD R65, R119, 0x18, RZ ;  /* 0x0000001877417824 */ /* 0x000fe200078e02ff */
[----:B------:R-:W-:Y:S01]  /*f580*/  PRMT R36, R37, 0x7632, R36 ;  /* 0x0000763225247816 */ /* 0x000fe20000000024 */
[C---:B------:R-:W-:Y:S02]  /*f590*/  IMAD R75, R119.reuse, 0x1a, RZ ;  /* 0x0000001a774b7824 */ /* 0x040fe400078e02ff */
[----:B------:R-:W-:Y:S01]  /*f5a0*/  IMAD R77, R119, 0x1c, RZ ;  /* 0x0000001c774d7824 */ /* 0x000fe200078e02ff */
[----:B------:R2:W-:Y:S01]  /*f5b0*/  STG.E.U16 [R60.64], R37 ;  /* 0x000000253c007986 */ /* 0x0005e2000c101504 */
[----:B0-----:R-:W-:-:S03]  /*f5c0*/  IADD3 R56, P5, R63, R122, RZ ;  /* 0x0000007a3f387210 */ /* 0x001fc60007fbe0ff */
[----:B------:R0:W-:Y:S01]  /*f5d0*/  STG.E.U16 [R52.64], R36 ;  /* 0x0000002434007986 */ /* 0x0001e2000c101504 */
[-C--:B------:R-:W-:Y:S02]  /*f5e0*/  IADD3 R58, P4, R65, R122.reuse, RZ ;  /* 0x0000007a413a7210 */ /* 0x080fe40007f9e0ff */
[-C--:B------:R-:W-:Y:S02]  /*f5f0*/  LEA.HI.X.SX32 R57, R59, R123.reuse, 0x1, P5 ;  /* 0x0000007b3b397211 */ /* 0x080fe400028f0eff */
[----:B------:R-:W-:Y:S01]  /*f600*/  PRMT R44, R41, 0x7632, R44 ;  /* 0x00007632292c7816 */ /* 0x000fe2000000002c */
[----:B--2---:R-:W-:Y:S01]  /*f610*/  IMAD R37, R119, 0xd, RZ ;  /* 0x0000000d77257824 */ /* 0x004fe200078e02ff */
[-C--:B------:R-:W-:Y:S01]  /*f620*/  IADD3 R40, P6, R77, R122.reuse, RZ ;  /* 0x0000007a4d287210 */ /* 0x080fe20007fde0ff */
[----:B------:R-:W-:Y:S01]  /*f630*/  IMAD R61, R119, 0x1e, RZ ;  /* 0x0000001e773d7824 */ /* 0x000fe200078e02ff */
[----:B0-----:R-:W-:Y:S01]  /*f640*/  IADD3 R36, P5, R75, R122, RZ ;  /* 0x0000007a4b247210 */ /* 0x001fe20007fbe0ff */
[----:B------:R0:W-:Y:S01]  /*f650*/  STG.E.U16 [R54.64], R41 ;  /* 0x0000002936007986 */ /* 0x0001e2000c101504 */
[----:B------:R-:W-:-:S02]  /*f660*/  LEA.HI.X.SX32 R59, R67, R123, 0x1, P4 ;  /* 0x0000007b433b7211 */ /* 0x000fc400020f0eff */
[----:B------:R-:W-:Y:S01]  /*f670*/  LEA.HI.X.SX32 R37, R37, R123, 0x1, P5 ;  /* 0x0000007b25257211 */ /* 0x000fe200028f0eff */
[----:B------:R2:W-:Y:S01]  /*f680*/  STG.E.U16 [R56.64], R44 ;  /* 0x0000002c38007986 */ /* 0x0005e2000c101504 */
[----:B------:R-:W-:Y:S02]  /*f690*/  PRMT R48, R45, 0x7632, R48 ;  /* 0x000076322d307816 */ /* 0x000fe40000000030 */
[----:B------:R-:W-:Y:S02]  /*f6a0*/  LEA R53, R119, -R119, 0x4 ;  /* 0x8000007777357211 */ /* 0x000fe400078e20ff */
[----:B------:R-:W-:Y:S02]  /*f6b0*/  IADD3 R52, P5, R61, R122, RZ ;  /* 0x0000007a3d347210 */ /* 0x000fe40007fbe0ff */
[----:B0-----:R-:W-:Y:S01]  /*f6c0*/  LEA.HI.X.SX32 R41, R69, R123, 0x1, P6 ;  /* 0x0000007b45297211 */ /* 0x001fe200030f0eff */
[----:B------:R-:W-:Y:S01]  /*f6d0*/  STG.E.U16 [R58.64], R45 ;  /* 0x0000002d3a007986 */ /* 0x000fe2000c101504 */
[----:B------:R-:W-:-:S02]  /*f6e0*/  IMAD R133, R119, 0x24, RZ ;  /* 0x0000002477857824 */ /* 0x000fc400078e02ff */
[C---:B--2---:R-:W-:Y:S01]  /*f6f0*/  IMAD R57, R119.reuse, 0x22, RZ ;  /* 0x0000002277397824 */ /* 0x044fe200078e02ff */
[----:B------:R0:W-:Y:S01]  /*f700*/  STG.E.U16 [R36.64], R48 ;  /* 0x0000003024007986 */ /* 0x0001e2000c101504 */
[C---:B------:R-:W-:Y:S02]  /*f710*/  SHF.L.U32 R55, R119.reuse, 0x4, RZ ;  /* 0x0000000477377819 */ /* 0x040fe400000006ff */
[----:B------:R-:W-:Y:S01]  /*f720*/  LEA R54, P4, R119, R122, 0x5 ;  /* 0x0000007a77367211 */ /* 0x000fe200078828ff */
[----:B------:R2:W-:Y:S01]  /*f730*/  STG.E.U16 [R40.64], R49 ;  /* 0x0000003128007986 */ /* 0x0005e2000c101504 */
[-C--:B------:R-:W-:Y:S01]  /*f740*/  LEA.HI.X.SX32 R53, R53, R123.reuse, 0x1, P5 ;  /* 0x0000007b35357211 */ /* 0x080fe200028f0eff */
[----:B------:R-:W-:Y:S01]  /*f750*/  IMAD R137, R119, 0x26, RZ ;  /* 0x0000002677897824 */ /* 0x000fe200078e02ff */
[----:B------:R-:W-:Y:S02]  /*f760*/  LEA.HI.X.SX32 R55, R55, R123, 0x1, P4 ;  /* 0x0000007b37377211 */ /* 0x000fe400020f0eff */
[----:B0-----:R-:W-:-:S02]  /*f770*/  LEA R37, R119, R119, 0x4 ;  /* 0x0000007777257211 */ /* 0x001fc400078e20ff */
[-C--:B------:R-:W-:Y:S02]  /*f780*/  IADD3 R36, P5, R57, R122.reuse, RZ ;  /* 0x0000007a39247210 */ /* 0x080fe40007fbe0ff */
[----:B--2---:R-:W-:Y:S02]  /*f790*/  PRMT R41, R49, 0x7632, R41 ;  /* 0x0000763231297816 */ /* 0x004fe40000000029 */
[-C--:B------:R-:W-:Y:S01]  /*f7a0*/  IADD3 R40, P6, R133, R122.reuse, RZ ;  /* 0x0000007a85287210 */ /* 0x080fe20007fde0ff */
[----:B------:R-:W-:Y:S01]  /*f7b0*/  IMAD R141, R119, 0x28, RZ ;  /* 0x00000028778d7824 */ /* 0x000fe200078e02ff */
[----:B------:R-:W-:Y:S01]  /*f7c0*/  LEA.HI.X.SX32 R37, R37, R123, 0x1, P5 ;  /* 0x0000007b25257211 */ /* 0x000fe200028f0eff */
[----:B------:R0:W-:Y:S01]  /*f7d0*/  STG.E.U16 [R52.64], R41 ;  /* 0x0000002934007986 */ /* 0x0001e2000c101504 */
[----:B------:R-:W-:Y:S01]  /*f7e0*/  PRMT R49, R38, 0x7632, R49 ;  /* 0x0000763226317816 */ /* 0x000fe20000000031 */
[----:B------:R-:W-:Y:S01]  /*f7f0*/  IMAD R45, R119, 0x13, RZ ;  /* 0x00000013772d7824 */ /* 0x000fe200078e02ff */
[-C--:B------:R-:W-:Y:S01]  /*f800*/  IADD3 R44, P5, R137, R122.reuse, RZ ;  /* 0x0000007a892c7210 */ /* 0x080fe20007fbe0ff */
[C---:B------:R-:W-:Y:S01]  /*f810*/  IMAD R145, R119.reuse, 0x2a, RZ ;  /* 0x0000002a77917824 */ /* 0x040fe200078e02ff */
[----:B------:R2:W-:Y:S01]  /*f820*/  STG.E.U16 [R54.64], R38 ;  /* 0x0000002636007986 */ /* 0x0005e2000c101504 */
[----:B------:R-:W-:Y:S01]  /*f830*/  IMAD R149, R119, 0x2c, RZ ;  /* 0x0000002c77957824 */ /* 0x000fe200078e02ff */
[----:B------:R-:W-:-:S02]  /*f840*/  IADD3 R48, P4, R141, R122, RZ ;  /* 0x0000007a8d307210 */ /* 0x000fc40007f9e0ff */
[----:B------:R3:W-:Y:S01]  /*f850*/  STG.E.U16 [R36.64], R49 ;  /* 0x0000003124007986 */ /* 0x0007e2000c101504 */
[-C--:B0-----:R-:W-:Y:S02]  /*f860*/  LEA.HI.X.SX32 R41, R71, R123.reuse, 0x1, P6 ;  /* 0x0000007b47297211 */ /* 0x081fe400030f0eff */
[-C--:B------:R-:W-:Y:S01]  /*f870*/  LEA.HI.X.SX32 R45, R45, R123.reuse, 0x1, P5 ;  /* 0x0000007b2d2d7211 */ /* 0x080fe200028f0eff */
[C---:B------:R-:W-:Y:S02]  /*f880*/  IMAD R153, R119.reuse, 0x2e, RZ ;  /* 0x0000002e77997824 */ /* 0x040fe400078e02ff */
[----:B------:R0:W-:Y:S01]  /*f890*/  STG.E.U16 [R40.64], R42 ;  /* 0x0000002a28007986 */ /* 0x0001e2000c101504 */
[----:B--2---:R-:W-:Y:S01]  /*f8a0*/  PRMT R55, R42, 0x7632, R55 ;  /* 0x000076322a377816 */ /* 0x004fe20000000037 */
[----:B---3--:R-:W-:Y:S01]  /*f8b0*/  IMAD R37, R119, 0x15, RZ ;  /* 0x0000001577257824 */ /* 0x008fe200078e02ff */
[----:B------:R-:W-:Y:S02]  /*f8c0*/  IADD3 R36, P5, R145, R122, RZ ;  /* 0x0000007a91247210 */ /* 0x000fe40007fbe0ff */
[----:B------:R-:W-:-:S02]  /*f8d0*/  LEA.HI.X.SX32 R49, R73, R123, 0x1, P4 ;  /* 0x0000007b49317211 */ /* 0x000fc400020f0eff */
[-C--:B------:R-:W-:Y:S02]  /*f8e0*/  LEA.HI.X.SX32 R37, R37, R123.reuse, 0x1, P5 ;  /* 0x0000007b25257211 */ /* 0x080fe400028f0eff */
[-C--:B0-----:R-:W-:Y:S02]  /*f8f0*/  IADD3 R40, P6, R149, R122.reuse, RZ ;  /* 0x0000007a95287210 */ /* 0x081fe40007fde0ff */
[----:B------:R-:W-:Y:S01]  /*f900*/  PRMT R38, R46, 0x7632, R38 ;  /* 0x000076322e267816 */ /* 0x000fe20000000026 */
[----:B------:R0:W-:Y:S01]  /*f910*/  STG.E.U16 [R44.64], R55 ;  /* 0x000000372c007986 */ /* 0x0001e2000c101504 */
[----:B------:R-:W-:Y:S01]  /*f920*/  LEA.HI.X.SX32 R41, R63, R123, 0x1, P6 ;  /* 0x0000007b3f297211 */ /* 0x000fe200030f0eff */
[C---:B------:R-:W-:Y:S02]  /*f930*/  IMAD R157, R119.reuse, 0x30, RZ ;  /* 0x00000030779d7824 */ /* 0x040fe400078e02ff */
[C---:B------:R-:W-:Y:S01]  /*f940*/  IMAD R53, R119.reuse, 0x17, RZ ;  /* 0x0000001777357824 */ /* 0x040fe200078e02ff */
[----:B------:R-:W-:Y:S01]  /*f950*/  STG.E.U16 [R48.64], R46 ;  /* 0x0000002e30007986 */ /* 0x000fe2000c101504 */
[----:B------:R-:W-:Y:S01]  /*f960*/  IMAD R161, R119, 0x32, RZ ;  /* 0x0000003277a17824 */ /* 0x000fe200078e02ff */
[----:B------:R-:W-:-:S02]  /*f970*/  IADD3 R52, P4, R157, R122, RZ ;  /* 0x0000007a9d347210 */ /* 0x000fc40007f9e0ff */
[----:B------:R2:W-:Y:S01]  /*f980*/  STG.E.U16 [R36.64], R38 ;  /* 0x0000002624007986 */ /* 0x0005e2000c101504 */
[----:B0-----:R-:W-:-:S03]  /*f990*/  IADD3 R44, P5, R153, R122, RZ ;  /* 0x0000007a992c7210 */ /* 0x001fc60007fbe0ff */
[----:B------:R0:W-:Y:S01]  /*f9a0*/  STG.E.U16 [R40.64], R50 ;  /* 0x0000003228007986 */ /* 0x0001e2000c101504 */
[----:B------:R-:W-:Y:S01]  /*f9b0*/  IMAD R165, R119, 0x34, RZ ;  /* 0x0000003477a57824 */ /* 0x000fe200078e02ff */
[-C--:B------:R-:W-:Y:S01]  /*f9c0*/  LEA.HI.X.SX32 R45, R53, R123.reuse, 0x1, P5 ;  /* 0x0000007b352d7211 */ /* 0x080fe200028f0eff */
[C---:B------:R-:W-:Y:S02]  /*f9d0*/  IMAD R169, R119.reuse, 0x36, RZ ;  /* 0x0000003677a97824 */ /* 0x040fe400078e02ff */
[----:B--2---:R-:W-:Y:S01]  /*f9e0*/  IMAD R37, R119, 0x19, RZ ;  /* 0x0000001977257824 */ /* 0x004fe200078e02ff */
[-C--:B------:R-:W-:Y:S02]  /*f9f0*/  IADD3 R36, P5, R161, R122.reuse, RZ ;  /* 0x0000007aa1247210 */ /* 0x080fe40007fbe0ff */
[----:B0-----:R-:W-:Y:S01]  /*fa00*/  PRMT R41, R50, 0x7632, R41 ;  /* 0x0000763232297816 */ /* 0x001fe20000000029 */
[----:B------:R-:W-:Y:S01]  /*fa10*/  IMAD R49, R119, 0x1b, RZ ;  /* 0x0000001b77317824 */ /* 0x000fe200078e02ff */
[-C--:B------:R-:W-:Y:S01]  /*fa20*/  LEA.HI.X.SX32 R53, R65, R123.reuse, 0x1, P4 ;  /* 0x0000007b41357211 */ /* 0x080fe200020f0eff */
[----:B------:R-:W-:Y:S01]  /*fa30*/  IMAD R173, R119, 0x38, RZ ;  /* 0x0000003877ad7824 */ /* 0x000fe200078e02ff */
[----:B------:R-:W-:Y:S01]  /*fa40*/  IADD3 R40, P6, R165, R122, RZ ;  /* 0x0000007aa5287210 */ /* 0x000fe20007fde0ff */
[----:B------:R0:W-:Y:S01]  /*fa50*/  STG.E.U16 [R44.64], R41 ;  /* 0x000000292c007986 */ /* 0x0001e2000c101504 */
[----:B------:R-:W-:-:S02]  /*fa60*/  LEA.HI.X.SX32 R37, R37, R123, 0x1, P5 ;  /* 0x0000007b25257211 */ /* 0x000fc400028f0eff */
[----:B------:R-:W-:Y:S01]  /*fa70*/  PRMT R38, R39, 0x7632, R38 ;  /* 0x0000763227267816 */ /* 0x000fe20000000026 */
[----:B------:R-:W-:Y:S01]  /*fa80*/  IMAD R177, R119, 0x3a, RZ ;  /* 0x0000003a77b17824 */ /* 0x000fe200078e02ff */
[----:B------:R-:W-:Y:S01]  /*fa90*/  STG.E.U16 [R52.64], R39 ;  /* 0x0000002734007986 */ /* 0x000fe2000c101504 */
[----:B------:R-:W-:Y:S01]  /*faa0*/  PRMT R42, R43, 0x7632, R42 ;  /* 0x000076322b2a7816 */ /* 0x000fe2000000002a */
[----:B------:R-:W-:Y:S01]  /*fab0*/  IMAD R181, R119, 0x3c, RZ ;  /* 0x0000003c77b57824 */ /* 0x000fe200078e02ff */
[-C--:B0-----:R-:W-:Y:S01]  /*fac0*/  IADD3 R44, P5, R169, R122.reuse, RZ ;  /* 0x0000007aa92c7210 */ /* 0x081fe20007fbe0ff */
[----:B------:R0:W-:Y:S01]  /*fad0*/  STG.E.U16 [R36.64], R38 ;  /* 0x0000002624007986 */ /* 0x0001e2000c101504 */
[-C--:B------:R-:W-:Y:S02]  /*fae0*/  LEA.HI.X.SX32 R41, R75, R123.reuse, 0x1, P6 ;  /* 0x0000007b4b297211 */ /* 0x080fe400030f0eff */
[----:B------:R-:W-:Y:S01]  /*faf0*/  LEA.HI.X.SX32 R45, R49, R123, 0x1, P5 ;  /* 0x0000007b312d7211 */ /* 0x000fe200028f0eff */
[----:B------:R-:W-:Y:S01]  /*fb00*/  IMAD R185, R119, 0x3e, RZ ;  /* 0x0000003e77b97824 */ /* 0x000fe200078e02ff */
[-C--:B------:R-:W-:Y:S01]  /*fb10*/  IADD3 R48, P4, R173, R122.reuse, RZ ;  /* 0x0000007aad307210 */ /* 0x080fe20007f9e0ff */
[----:B------:R2:W-:Y:S01]  /*fb20*/  STG.E.U16 [R40.64], R43 ;  /* 0x0000002b28007986 */ /* 0x0005e2000c101504 */
[----:B0-----:R-:W-:Y:S01]  /*fb30*/  IMAD R37, R119, 0x1d, RZ ;  /* 0x0000001d77257824 */ /* 0x001fe200078e02ff */
[----:B------:R-:W-:-:S02]  /*fb40*/  IADD3 R36, P5, R177, R122, RZ ;  /* 0x0000007ab1247210 */ /* 0x000fc40007fbe0ff */
[----:B------:R0:W-:Y:S01]  /*fb50*/  STG.E.U16 [R44.64], R42 ;  /* 0x0000002a2c007986 */ /* 0x0001e2000c101504 */
[-C--:B------:R-:W-:Y:S01]  /*fb60*/  LEA.HI.X.SX32 R49, R77, R123.reuse, 0x1, P4 ;  /* 0x0000007b4d317211 */ /* 0x080fe200020f0eff */
[----:B------:R-:W-:Y:S01]  /*fb70*/  IMAD R193, R119, 0x42, RZ ;  /* 0x0000004277c17824 */ /* 0x000fe200078e02ff */
[-C--:B------:R-:W-:Y:S02]  /*fb80*/  IADD3 R38, P6, R181, R122.reuse, RZ ;  /* 0x0000007ab5267210 */ /* 0x080fe40007fde0ff */
[----:B------:R-:W-:Y:S02]  /*fb90*/  LEA.HI.X.SX32 R37, R37, R123, 0x1, P5 ;  /* 0x0000007b25257211 */ /* 0x000fe400028f0eff */
[----:B--2---:R-:W-:Y:S02]  /*fba0*/  LEA R41, R119, -R119, 0x5 ;  /* 0x8000007777297211 */ /* 0x004fe400078e28ff */
[-C--:B------:R-:W-:Y:S02]  /*fbb0*/  IADD3 R40, P5, R185, R122.reuse, RZ ;  /* 0x0000007ab9287210 */ /* 0x080fe40007fbe0ff */
[----:B0-----:R-:W-:Y:S01]  /*fbc0*/  PRMT R45, R47, 0x7632, R45 ;  /* 0x000076322f2d7816 */ /* 0x001fe2000000002d */
[----:B------:R-:W-:Y:S01]  /*fbd0*/  STG.E.U16 [R48.64], R47 ;  /* 0x0000002f30007986 */ /* 0x000fe2000c101504 */
[-C--:B------:R-:W-:Y:S01]  /*fbe0*/  LEA.HI.X.SX32 R39, R61, R123.reuse, 0x1, P6 ;  /* 0x0000007b3d277211 */ /* 0x080fe200030f0eff */
[C---:B------:R-:W-:Y:S01]  /*fbf0*/  IMAD R197, R119.reuse, 0x44, RZ ;  /* 0x0000004477c57824 */ /* 0x040fe200078e02ff */
[C---:B------:R-:W-:Y:S01]  /*fc00*/  SHF.L.U32 R43, R119.reuse, 0x5, RZ ;  /* 0x00000005772b7819 */ /* 0x040fe200000006ff */
[----:B------:R0:W-:Y:S01]  /*fc10*/  STG.E.U16 [R36.64], R45 ;  /* 0x0000002d24007986 */ /* 0x0001e2000c101504 */
[CC--:B------:R-:W-:Y:S01]  /*fc20*/  LEA R42, P4, R119.reuse, R122.reuse, 0x6 ;  /* 0x0000007a772a7211 */ /* 0x0c0fe200078830ff */
[----:B------:R-:W-:Y:S01]  /*fc30*/  IMAD R205, R119, 0x48, RZ ;  /* 0x0000004877cd7824 */ /* 0x000fe200078e02ff */
[-C--:B------:R-:W-:Y:S01]  /*fc40*/  LEA.HI.X.SX32 R41, R41, R123.reuse, 0x1, P5 ;  /* 0x0000007b29297211 */ /* 0x080fe200028f0eff */
[----:B------:R-:W-:Y:S01]  /*fc50*/  IMAD R201, R119, 0x46, RZ ;  /* 0x0000004677c97824 */ /* 0x000fe200078e02ff */
[----:B------:R-:W-:Y:S01]  /*fc60*/  PRMT R46, R51, 0x7632, R46 ;  /* 0x00007632332e7816 */ /* 0x000fe2000000002e */
[----:B------:R1:W-:Y:S01]  /*fc70*/  STG.E.U16 [R38.64], R51 ;  /* 0x0000003326007986 */ /* 0x0003e2000c101504 */
[----:B------:R-:W-:Y:S01]  /*fc80*/  IADD3 R44, P6, R197, R122, RZ ;  /* 0x0000007ac52c7210 */ /* 0x000fe20007fde0ff */
[----:B------:R-:W-:Y:S01]  /*fc90*/  IMAD R209, R119, 0x4a, RZ ;  /* 0x0000004a77d17824 */ /* 0x000fe200078e02ff */
[----:B------:R-:W-:-:S02]  /*fca0*/  LEA.HI.X.SX32 R43, R43, R123, 0x1, P4 ;  /* 0x0000007b2b2b7211 */ /* 0x000fc400020f0eff */
[----:B0-----:R-:W-:Y:S02]  /*fcb0*/  LEA R37, R119, R119, 0x5 ;  /* 0x0000007777257211 */ /* 0x001fe400078e28ff */
[----:B------:R-:W-:Y:S01]  /*fcc0*/  IADD3 R36, P5, R193, R122, RZ ;  /* 0x0000007ac1247210 */ /* 0x000fe20007fbe0ff */
[----:B------:R-:W-:-:S03]  /*fcd0*/  IMAD R217, R119, 0x4e, RZ ;  /* 0x0000004e77d97824 */ /* 0x000fc600078e02ff */
[-C--:B------:R-:W-:Y:S02]  /*fce0*/  LEA.HI.X.SX32 R37, R37, R123.reuse, 0x1, P5 ;  /* 0x0000007b25257211 */ /* 0x080fe400028f0eff */
[----:B-1----:R-:W-:Y:S01]  /*fcf0*/  PRMT R38, R20, 0x7632, R38 ;  /* 0x0000763214267816 */ /* 0x002fe20000000026 */
[----:B------:R-:W-:Y:S01]  /*fd00*/  IMAD R131, R119, 0x23, RZ ;  /* 0x0000002377837824 */ /* 0x000fe200078e02ff */
[-C--:B------:R-:W-:Y:S01]  /*fd10*/  IADD3 R132, P5, R205, R122.reuse, RZ ;  /* 0x0000007acd847210 */ /* 0x080fe20007fbe0ff */
[----:B------:R0:W-:Y:S01]  /*fd20*/  STG.E.U16 [R40.64], R46 ;  /* 0x0000002e28007986 */ /* 0x0001e2000c101504 */
[-C--:B------:R-:W-:Y:S01]  /*fd30*/  LEA.HI.X.SX32 R45, R57, R123.reuse, 0x1, P6 ;  /* 0x0000007b392d7211 */ /* 0x080fe200030f0eff */
[----:B------:R-:W-:Y:S01]  /*fd40*/  IMAD R135, R119, 0x25, RZ ;  /* 0x0000002577877824 */ /* 0x000fe200078e02ff */
[-C--:B------:R-:W-:Y:S01]  /*fd50*/  IADD3 R130, P4, R201, R122.reuse, RZ ;  /* 0x0000007ac9827210 */ /* 0x080fe20007f9e0ff */
[C---:B------:R-:W-:Y:S01]  /*fd60*/  IMAD R213, R119.reuse, 0x4c, RZ ;  /* 0x0000004c77d57824 */ /* 0x040fe200078e02ff */
[----:B------:R-:W-:Y:S01]  /*fd70*/  STG.E.U16 [R42.64], R20 ;  /* 0x000000142a007986 */ /* 0x000fe2000c101504 */
[----:B------:R-:W-:Y:S01]  /*fd80*/  IMAD R221, R119, 0x50, RZ ;  /* 0x0000005077dd7824 */ /* 0x000fe200078e02ff */
[----:B------:R-:W-:Y:S01]  /*fd90*/  IADD3 R134, P6, R209, R122, RZ ;  /* 0x0000007ad1867210 */ /* 0x000fe20007fde0ff */
[----:B------:R-:W-:Y:S01]  /*fda0*/  IMAD R139, R119, 0x27, RZ ;  /* 0x00000027778b7824 */ /* 0x000fe200078e02ff */
[----:B------:R1:W-:Y:S01]  /*fdb0*/  STG.E.U16 [R36.64], R38 ;  /* 0x0000002624007986 */ /* 0x0003e2000c101504 */
[----:B------:R-:W-:-:S02]  /*fdc0*/  LEA.HI.X.SX32 R133, R133, R123, 0x1, P5 ;  /* 0x0000007b85857211 */ /* 0x000fc400028f0eff */
[-C--:B------:R-:W-:Y:S01]  /*fdd0*/  IADD3 R138, P5, R217, R122.reuse, RZ ;  /* 0x0000007ad98a7210 */ /* 0x080fe20007fbe0ff */
[----:B------:R-:W-:Y:S01]  /*fde0*/  IMAD R129, R119, 0x52, RZ ;  /* 0x0000005277817824 */ /* 0x000fe200078e02ff */
[-C--:B------:R-:W-:Y:S01]  /*fdf0*/  LEA.HI.X.SX32 R131, R131, R123.reuse, 0x1, P4 ;  /* 0x0000007b83837211 */ /* 0x080fe200020f0eff */
[----:B0-----:R-:W-:Y:S01]  /*fe00*/  IMAD R41, R119, 0x56, RZ ;  /* 0x0000005677297824 */ /* 0x001fe200078e02ff */
[-C--:B------:R-:W-:Y:S02]  /*fe10*/  IADD3 R136, P4, R213, R122.reuse, RZ ;  /* 0x0000007ad5887210 */ /* 0x080fe40007f9e0ff */
[-C--:B------:R-:W-:Y:S01]  /*fe20*/  LEA.HI.X.SX32 R135, R135, R123.reuse, 0x1, P6 ;  /* 0x0000007b87877211 */ /* 0x080fe200030f0eff */
[----:B-1----:R-:W-:Y:S01]  /*fe30*/  IMAD R37, R119, 0x54, RZ ;  /* 0x0000005477257824 */ /* 0x002fe200078e02ff */
[-C--:B------:R-:W-:Y:S01]  /*fe40*/  IADD3 R140, P6, R221, R122.reuse, RZ ;  /* 0x0000007add8c7210 */ /* 0x080fe20007fde0ff */
[----:B------:R-:W-:Y:S01]  /*fe50*/  IMAD R49, R119, 0x5a, RZ ;  /* 0x0000005a77317824 */ /* 0x000fe200078e02ff */
[-C--:B------:R-:W-:Y:S01]  /*fe60*/  LEA.HI.X.SX32 R139, R139, R123.reuse, 0x1, P5 ;  /* 0x0000007b8b8b7211 */ /* 0x080fe200028f0eff */
[----:B-----5:R0:W-:Y:S01]  /*fe70*/  STG.E.U16 [R44.64], R32 ;  /* 0x000000202c007986 */ /* 0x0201e2000c101504 */
        /* <DEDUP_REMOVED lines=9> */
[----:B0-----:R-:W-:Y:S01]  /*ff10*/  IMAD R45, R119, 0x58, RZ ;  /* 0x00000058772d7824 */ /* 0x001fe200078e02ff */
[-C--:B------:R-:W-:Y:S01]  /*ff20*/  LEA.HI.X.SX32 R145, R145, R123.reuse, 0x1, P5 ;  /* 0x0000007b91917211 */ /* 0x080fe200028f0eff */
[----:B------:R-:W-:Y:S01]  /*ff30*/  IMAD R61, R119, 0x60, RZ ;  /* 0x00000060773d7824 */ /* 0x000fe200078e02ff */
[-C--:B------:R-:W-:Y:S01]  /*ff40*/  IADD3 R150, P5, R49, R122.reuse, RZ ;  /* 0x0000007a31967210 */ /* 0x080fe20007fbe0ff */
[----:B------:R-:W-:Y:S01]  /*ff50*/  IMAD R57, R119, 0x5e, RZ ;  /* 0x0000005e77397824 */ /* 0x000fe200078e02ff */
[----:B------:R-:W-:Y:S01]  /*ff60*/  LEA.HI.X.SX32 R143, R143, R123, 0x1, P4 ;  /* 0x0000007b8f8f7211 */ /* 0x000fe200020f0eff */
[----:B------:R-:W-:Y:S01]  /*ff70*/  IMAD R65, R119, 0x62, RZ ;  /* 0x0000006277417824 */ /* 0x000fe200078e02ff */
[----:B------:R-:W-:-:S02]  /*ff80*/  IADD3 R148, P4, R45, R122, RZ ;  /* 0x0000007a2d947210 */ /* 0x000fc40007f9e0ff */
[-C--:B------:R-:W-:Y:S02]  /*ff90*/  LEA.HI.X.SX32 R147, R147, R123.reuse, 0x1, P6 ;  /* 0x0000007b93937211 */ /* 0x080fe400030f0eff */
        /* <DEDUP_REMOVED lines=12> */
[----:B------:R-:W-:Y:S01]  /*10060*/  IADD3 R158, P6, R65, R122, RZ ;  /* 0x0000007a419e7210 */ /* 0x000fe20007fde0ff */
[----:B------:R-:W-:Y:S01]  /*10070*/  IMAD R85, R119, 0x6c, RZ ;  /* 0x0000006c77557824 */ /* 0x000fe200078e02ff */
[----:B------:R-:W-:-:S02]  /*10080*/  LEA.HI.X.SX32 R157, R157, R123, 0x1, P5 ;  /* 0x0000007b9d9d7211 */ /* 0x000fc400028f0eff */
[-C--:B------:R-:W-:Y:S01]  /*10090*/  IADD3 R162, P5, R73, R122.reuse, RZ ;  /* 0x0000007a49a27210 */ /* 0x080fe20007fbe0ff */
[----:B------:R-:W-:Y:S01]  /*100a0*/  IMAD R81, R119, 0x6a, RZ ;  /* 0x0000006a77517824 */ /* 0x000fe200078e02ff */
[-C--:B------:R-:W-:Y:S01]  /*100b0*/  LEA.HI.X.SX32 R155, R155, R123.reuse, 0x1, P4 ;  /* 0x0000007b9b9b7211 */ /* 0x080fe200020f0eff */
[----:B------:R-:W-:Y:S01]  /*100c0*/  IMAD R89, R119, 0x6e, RZ ;  /* 0x0000006e77597824 */ /* 0x000fe200078e02ff */
[-C--:B------:R-:W-:Y:S02]  /*100d0*/  IADD3 R160, P4, R69, R122.reuse, RZ ;  /* 0x0000007a45a07210 */ /* 0x080fe40007f9e0ff */
        /* <DEDUP_REMOVED lines=32> */
[----:B------:R-:W-:Y:S02]  /*102e0*/  PRMT R32, R32, 0x7632, R32 ;  /* 0x0000763220207816 */ /* 0x000fe40000000020 */
[-C--:B------:R-:W-:Y:S01]  /*102f0*/  IADD3 R182, P6, R113, R122.reuse, RZ ;  /* 0x0000007a71b67210 */ /* 0x080fe20007fde0ff */
[----:B------:R-:W-:Y:S01]  /*10300*/  IMAD R192, R119, 0x84, RZ ;  /* 0x0000008477c07824 */ /* 0x000fe200078e02ff */
[----:B------:R-:W-:Y:S02]  /*10310*/  LEA.HI.X.SX32 R181, R181, R123, 0x1, P5 ;  /* 0x0000007bb5b57211 */ /* 0x000fe400028f0eff */
[----:B------:R-:W-:Y:S02]  /*10320*/  LEA R187, R119, -R119, 0x6 ;  /* 0x8000007777bb7211 */ /* 0x000fe400078e30ff */
[-C--:B------:R-:W-:Y:S01]  /*10330*/  IADD3 R186, P5, R121, R122.reuse, RZ ;  /* 0x0000007a79ba7210 */ /* 0x080fe20007fbe0ff */
[----:B------:R-:W-:Y:S01]  /*10340*/  IMAD R190, R119, 0x82, RZ ;  /* 0x0000008277be7824 */ /* 0x000fe200078e02ff */
[----:B------:R-:W-:Y:S01]  /*10350*/  LEA.HI.X.SX32 R179, R179, R123, 0x1, P4 ;  /* 0x0000007bb3b37211 */ /* 0x000fe200020f0eff */
[----:B------:R0:W-:Y:S01]  /*10360*/  STG.E.U16 [R130.64], R32 ;  /* 0x0000002082007986 */ /* 0x0001e2000c101504 */
[----:B------:R-:W-:Y:S01]  /*10370*/  PRMT R20, R28, 0x7632, R20 ;  /* 0x000076321c147816 */ /* 0x000fe20000000014 */
[----:B------:R-:W-:Y:S01]  /*10380*/  IMAD R194, R119, 0x86, RZ ;  /* 0x0000008677c27824 */ /* 0x000fe200078e02ff */
[----:B------:R-:W-:-:S02]  /*10390*/  IADD3 R184, P4, R117, R122, RZ ;  /* 0x0000007a75b87210 */ /* 0x000fc40007f9e0ff */
[-C--:B------:R-:W-:Y:S01]  /*103a0*/  LEA.HI.X.SX32 R183, R183, R123.reuse, 0x1, P6 ;  /* 0x0000007bb7b77211 */ /* 0x080fe200030f0eff */
[----:B------:R1:W-:Y:S01]  /*103b0*/  STG.E.U16 [R132.64], R28 ;  /* 0x0000001c84007986 */ /* 0x0003e2000c101504 */
[C---:B------:R-:W-:Y:S02]  /*103c0*/  SHF.L.U32 R189, R119.reuse, 0x6, RZ ;  /* 0x0000000677bd7819 */ /* 0x040fe400000006ff */
[CC--:B------:R-:W-:Y:S01]  /*103d0*/  LEA R188, P6, R119.reuse, R122.reuse, 0x7 ;  /* 0x0000007a77bc7211 */ /* 0x0c0fe200078c38ff */
[----:B------:R-:W-:Y:S01]  /*103e0*/  IMAD R198, R119, 0x8a, RZ ;  /* 0x0000008a77c67824 */ /* 0x000fe200078e02ff */
[-C--:B------:R-:W-:Y:S02]  /*103f0*/  LEA.HI.X.SX32 R187, R187, R123.reuse, 0x1, P5 ;  /* 0x0000007bbbbb7211 */ /* 0x080fe400028f0eff */
[----:B0-----:R-:W-:Y:S01]  /*10400*/  PRMT R131, R24, 0x7632, R131 ;  /* 0x0000763218837816 */ /* 0x001fe20000000083 */
[----:B------:R0:W-:Y:S01]  /*10410*/  STG.E.U16 [R134.64], R20 ;  /* 0x0000001486007986 */ /* 0x0001e2000c101504 */
[----:B------:R-:W-:Y:S01]  /*10420*/  IADD3 R192, P5, R192, R122, RZ ;  /* 0x0000007ac0c07210 */ /* 0x000fe20007fbe0ff */
[----:B------:R-:W-:Y:S01]  /*10430*/  IMAD R195, R119, 0x43, RZ ;  /* 0x0000004377c37824 */ /* 0x000fe200078e02ff */
[----:B------:R-:W-:-:S02]  /*10440*/  LEA.HI.X.SX32 R185, R185, R123, 0x1, P4 ;  /* 0x0000007bb9b97211 */ /* 0x000fc400020f0eff */
[----:B-1----:R-:W-:Y:S01]  /*10450*/  PRMT R133, R21, 0x7632, R133 ;  /* 0x0000763215857816 */ /* 0x002fe20000000085 */
[C---:B------:R-:W-:Y:S01]  /*10460*/  IMAD R196, R119.reuse, 0x88, RZ ;  /* 0x0000008877c47824 */ /* 0x040fe200078e02ff */
[C---:B------:R-:W-:Y:S01]  /*10470*/  LEA R191, R119.reuse, R119, 0x6 ;  /* 0x0000007777bf7211 */ /* 0x040fe200078e30ff */
[----:B------:R-:W-:Y:S01]  /*10480*/  STG.E.U16 [R136.64], R24 ;  /* 0x0000001888007986 */ /* 0x000fe2000c101504 */
[-C--:B------:R-:W-:Y:S01]  /*10490*/  IADD3 R190, P4, R190, R122.reuse, RZ ;  /* 0x0000007abebe7210 */ /* 0x080fe20007f9e0ff */
[----:B------:R-:W-:Y:S01]  /*104a0*/  IMAD R200, R119, 0x8c, RZ ;  /* 0x0000008c77c87824 */ /* 0x000fe200078e02ff */
[-C--:B------:R-:W-:Y:S01]  /*104b0*/  LEA.HI.X.SX32 R189, R189, R123.reuse, 0x1, P6 ;  /* 0x0000007bbdbd7211 */ /* 0x080fe200030f0eff */
[----:B------:R-:W-:Y:S01]  /*104c0*/  STG.E.U16 [R138.64], R131 ;  /* 0x000000838a007986 */ /* 0x000fe2000c101504 */
[----:B0-----:R-:W-:Y:S01]  /*104d0*/  PRMT R135, R33, 0x7632, R135 ;  /* 0x0000763221877816 */ /* 0x001fe20000000087 */
[----:B------:R-:W-:Y:S01]  /*104e0*/  IMAD R199, R119, 0x45, RZ ;  /* 0x0000004577c77824 */ /* 0x000fe200078e02ff */
[-C--:B------:R-:W-:Y:S01]  /*104f0*/  IADD3 R194, P6, R194, R122.reuse, RZ ;  /* 0x0000007ac2c27210 */ /* 0x080fe20007fde0ff */
[----:B------:R0:W-:Y:S01]  /*10500*/  STG.E.U16 [R140.64], R21 ;  /* 0x000000158c007986 */ /* 0x0001e2000c101504 */
[-C--:B------:R-:W-:Y:S01]  /*10510*/  LEA.HI.X.SX32 R193, R193, R123.reuse, 0x1, P5 ;  /* 0x0000007bc1c17211 */ /* 0x080fe200028f0eff */
[----:B------:R-:W-:Y:S01]  /*10520*/  IMAD R204, R119, 0x90, RZ ;  /* 0x0000009077cc7824 */ /* 0x000fe200078e02ff */
[----:B------:R-:W-:Y:S01]  /*10530*/  PRMT R28, R29, 0x7632, R28 ;  /* 0x000076321d1c7816 */ /* 0x000fe2000000001c */
[----:B------:R-:W-:Y:S01]  /*10540*/  STG.E.U16 [R142.64], R133 ;  /* 0x000000858e007986 */ /* 0x000fe2000c101504 */
[-C--:B------:R-:W-:Y:S01]  /*10550*/  IADD3 R198, P5, R198, R122.reuse, RZ ;  /* 0x0000007ac6c67210 */ /* 0x080fe20007fbe0ff */
[----:B------:R-:W-:Y:S01]  /*10560*/  IMAD R202, R119, 0x8e, RZ ;  /* 0x0000008e77ca7824 */ /* 0x000fe200078e02ff */
[-C--:B------:R-:W-:Y:S01]  /*10570*/  LEA.HI.X.SX32 R191, R191, R123.reuse, 0x1, P4 ;  /* 0x0000007bbfbf7211 */ /* 0x080fe200020f0eff */
[----:B------:R-:W-:Y:S01]  /*10580*/  STG.E.U16 [R144.64], R33 ;  /* 0x0000002190007986 */ /* 0x000fe2000c101504 */
[----:B------:R-:W-:Y:S01]  /*10590*/  PRMT R20, R25, 0x7632, R20 ;  /* 0x0000763219147816 */ /* 0x000fe20000000014 */
[----:B------:R-:W-:Y:S01]  /*105a0*/  IMAD R206, R119, 0x92, RZ ;  /* 0x0000009277ce7824 */ /* 0x000fe200078e02ff */
[----:B------:R-:W-:Y:S01]  /*105b0*/  IADD3 R196, P4, R196, R122, RZ ;  /* 0x0000007ac4c47210 */ /* 0x000fe20007f9e0ff */
[----:B------:R-:W-:Y:S01]  /*105c0*/  STG.E.U16 [R146.64], R135 ;  /* 0x0000008792007986 */ /* 0x000fe2000c101504 */
[----:B------:R-:W-:-:S02]  /*105d0*/  LEA.HI.X.SX32 R195, R195, R123, 0x1, P6 ;  /* 0x0000007bc3c37211 */ /* 0x000fc400030f0eff */
[-C--:B------:R-:W-:Y:S01]  /*105e0*/  IADD3 R200, P6, R200, R122.reuse, RZ ;  /* 0x0000007ac8c87210 */ /* 0x080fe20007fde0ff */
[----:B------:R1:W-:Y:S01]  /*105f0*/  STG.E.U16 [R148.64], R29 ;  /* 0x0000001d94007986 */ /* 0x0003e2000c101504 */
[----:B0-----:R-:W-:Y:S01]  /*10600*/  PRMT R21, R22, 0x7632, R21 ;  /* 0x0000763216157816 */ /* 0x001fe20000000015 */
[----:B------:R-:W-:Y:S01]  /*10610*/  IMAD R210, R119, 0x96, RZ ;  /* 0x0000009677d27824 */ /* 0x000fe200078e02ff */
[-C--:B------:R-:W-:Y:S01]  /*10620*/  LEA.HI.X.SX32 R199, R199, R123.reuse, 0x1, P5 ;  /* 0x0000007bc7c77211 */ /* 0x080fe200028f0eff */
[----:B------:R0:W-:Y:S01]  /*10630*/  STG.E.U16 [R150.64], R28 ;  /* 0x0000001c96007986 */ /* 0x0001e2000c101504 */
[-C--:B------:R-:W-:Y:S01]  /*10640*/  IADD3 R204, P5, R204, R122.reuse, RZ ;  /* 0x0000007acccc7210 */ /* 0x080fe20007fbe0ff */
[----:B------:R-:W-:Y:S01]  /*10650*/  IMAD R203, R119, 0x47, RZ ;  /* 0x0000004777cb7824 */ /* 0x000fe200078e02ff */
[----:B------:R-:W-:Y:S01]  /*10660*/  PRMT R24, R34, 0x7632, R24 ;  /* 0x0000763222187816 */ /* 0x000fe20000000018 */
[----:B------:R-:W-:Y:S01]  /*10670*/  STG.E.U16 [R152.64], R25 ;  /* 0x0000001998007986 */ /* 0x000fe2000c101504 */
[-C--:B------:R-:W-:Y:S01]  /*10680*/  LEA.HI.X.SX32 R197, R197, R123.reuse, 0x1, P4 ;  /* 0x0000007bc5c57211 */ /* 0x080fe200020f0eff */
[C---:B------:R-:W-:Y:S01]  /*10690*/  IMAD R207, R119.reuse, 0x49, RZ ;  /* 0x0000004977cf7824 */ /* 0x040fe200078e02ff */
[-C--:B------:R-:W-:Y:S01]  /*106a0*/  IADD3 R202, P4, R202, R122.reuse, RZ ;  /* 0x0000007acaca7210 */ /* 0x080fe20007f9e0ff */
[----:B------:R2:W-:Y:S01]  /*106b0*/  STG.E.U16 [R154.64], R20 ;  /* 0x000000149a007986 */ /* 0x0005e2000c101504 */
[----:B------:R-:W-:Y:S01]  /*106c0*/  IMAD R208, R119, 0x94, RZ ;  /* 0x0000009477d07824 */ /* 0x000fe200078e02ff */
[-C--:B------:R-:W-:Y:S01]  /*106d0*/  LEA.HI.X.SX32 R201, R201, R123.reuse, 0x1, P6 ;  /* 0x0000007bc9c97211 */ /* 0x080fe200030f0eff */
[C---:B------:R-:W-:Y:S01]  /*106e0*/  IMAD R212, R119.reuse, 0x98, RZ ;  /* 0x0000009877d47824 */ /* 0x040fe200078e02ff */
[----:B------:R-:W-:Y:S01]  /*106f0*/  STG.E.U16 [R156.64], R22 ;  /* 0x000000169c007986 */ /* 0x000fe2000c101504 */
[----:B-1----:R-:W-:Y:S01]  /*10700*/  PRMT R29, R30, 0x7632, R29 ;  /* 0x000076321e1d7816 */ /* 0x002fe2000000001d */
[----:B------:R-:W-:Y:S01]  /*10710*/  IMAD R211, R119, 0x4b, RZ ;  /* 0x0000004b77d37824 */ /* 0x000fe200078e02ff */
[-C--:B------:R-:W-:Y:S01]  /*10720*/  IADD3 R206, P6, R206, R122.reuse, RZ ;  /* 0x0000007acece7210 */ /* 0x080fe20007fde0ff */
[----:B------:R1:W-:Y:S01]  /*10730*/  STG.E.U16 [R158.64], R21 ;  /* 0x000000159e007986 */ /* 0x0003e2000c101504 */
[-C--:B------:R-:W-:Y:S01]  /*10740*/  LEA.HI.X.SX32 R205, R205, R123.reuse, 0x1, P5 ;  /* 0x0000007bcdcd7211 */ /* 0x080fe200028f0eff */
[C---:B------:R-:W-:Y:S01]  /*10750*/  IMAD R216, R119.reuse, 0x9c, RZ ;  /* 0x0000009c77d87824 */ /* 0x040fe200078e02ff */
[----:B0-----:R-:W-:Y:S01]  /*10760*/  PRMT R28, R26, 0x7632, R28 ;  /* 0x000076321a1c7816 */ /* 0x001fe2000000001c */
[----:B------:R-:W-:Y:S01]  /*10770*/  STG.E.U16 [R160.64], R34 ;  /* 0x00000022a0007986 */ /* 0x000fe2000c101504 */
[-C--:B------:R-:W-:Y:S01]  /*10780*/  IADD3 R210, P5, R210, R122.reuse, RZ ;  /* 0x0000007ad2d27210 */ /* 0x080fe20007fbe0ff */
[----:B------:R-:W-:Y:S01]  /*10790*/  IMAD R214, R119, 0x9a, RZ ;  /* 0x0000009a77d67824 */ /* 0x000fe200078e02ff */
[-C--:B------:R-:W-:Y:S01]  /*107a0*/  LEA.HI.X.SX32 R203, R203, R123.reuse, 0x1, P4 ;  /* 0x0000007bcbcb7211 */ /* 0x080fe200020f0eff */
[----:B------:R0:W-:Y:S01]  /*107b0*/  STG.E.U16 [R162.64], R24 ;  /* 0x00000018a2007986 */ /* 0x0001e2000c101504 */
[----:B--2---:R-:W-:Y:S01]  /*107c0*/  PRMT R20, R23, 0x7632, R20 ;  /* 0x0000763217147816 */ /* 0x004fe20000000014 */
[----:B------:R-:W-:Y:S01]  /*107d0*/  IMAD R218, R119, 0x9e, RZ ;  /* 0x0000009e77da7824 */ /* 0x000fe200078e02ff */
[----:B------:R-:W-:Y:S01]  /*107e0*/  IADD3 R208, P4, R208, R122, RZ ;  /* 0x0000007ad0d07210 */ /* 0x000fe20007f9e0ff */
[----:B------:R-:W-:Y:S01]  /*107f0*/  STG.E.U16 [R164.64], R30 ;  /* 0x0000001ea4007986 */ /* 0x000fe2000c101504 */
[----:B------:R-:W-:-:S02]  /*10800*/  LEA.HI.X.SX32 R207, R207, R123, 0x1, P6 ;  /* 0x0000007bcfcf7211 */ /* 0x000fc400030f0eff */
[-C--:B------:R-:W-:Y:S01]  /*10810*/  IADD3 R212, P6, R212, R122.reuse, RZ ;  /* 0x0000007ad4d47210 */ /* 0x080fe20007fde0ff */
[----:B------:R-:W-:Y:S01]  /*10820*/  STG.E.U16 [R166.64], R29 ;  /* 0x0000001da6007986 */ /* 0x000fe2000c101504 */
[----:B-1----:R-:W-:Y:S01]  /*10830*/  PRMT R21, R35, 0x7632, R21 ;  /* 0x0000763223157816 */ /* 0x002fe20000000015 */
[----:B------:R-:W-:Y:S01]  /*10840*/  IMAD R126, R119, 0xa2, RZ ;  /* 0x000000a2777e7824 */ /* 0x000fe200078e02ff */
[-C--:B------:R-:W-:Y:S01]  /*10850*/  LEA.HI.X.SX32 R211, R211, R123.reuse, 0x1, P5 ;  /* 0x0000007bd3d37211 */ /* 0x080fe200028f0eff */
[----:B------:R-:W-:Y:S01]  /*10860*/  STG.E.U16 [R168.64], R26 ;  /* 0x0000001aa8007986 */ /* 0x000fe2000c101504 */
[----:B------:R-:W-:Y:S01]  /*10870*/  IADD3 R216, P5, R216, R122, RZ ;  /* 0x0000007ad8d87210 */ /* 0x000fe20007fbe0ff */
[----:B------:R-:W-:Y:S01]  /*10880*/  IMAD R215, R119, 0x4d, RZ ;  /* 0x0000004d77d77824 */ /* 0x000fe200078e02ff */
[----:B------:R-:W-:Y:S01]  /*10890*/  PRMT R22, R31, 0x7632, R22 ;  /* 0x000076321f167816 */ /* 0x000fe20000000016 */
[----:B------:R-:W-:Y:S01]  /*108a0*/  STG.E.U16 [R170.64], R28 ;  /* 0x0000001caa007986 */ /* 0x000fe2000c101504 */
[----:B------:R-:W-:Y:S01]  /*108b0*/  LEA.HI.X.SX32 R209, R209, R123, 0x1, P4 ;  /* 0x0000007bd1d17211 */ /* 0x000fe200020f0eff */
[----:B------:R-:W-:-:S02]  /*108c0*/  IMAD R219, R119, 0x4f, RZ ;  /* 0x0000004f77db7824 */ /* 0x000fc400078e02ff */
[----:B------:R1:W-:Y:S01]  /*108d0*/  STG.E.U16 [R172.64], R23 ;  /* 0x00000017ac007986 */ /* 0x0003e2000c101504 */
[----:B------:R-:W-:Y:S01]  /*108e0*/  IMAD R220, R119, 0xa0, RZ ;  /* 0x000000a077dc7824 */ /* 0x000fe200078e02ff */
[-C--:B------:R-:W-:Y:S02]  /*108f0*/  IADD3 R214, P4, R214, R122.reuse, RZ ;  /* 0x0000007ad6d67210 */ /* 0x080fe40007f9e0ff */
[----:B------:R2:W-:Y:S01]  /*10900*/  STG.E.U16 [R174.64], R20 ;  /* 0x00000014ae007986 */ /* 0x0005e2000c101504 */
[-C--:B------:R-:W-:Y:S01]  /*10910*/  LEA.HI.X.SX32 R213, R213, R123.reuse, 0x1, P6 ;  /* 0x0000007bd5d57211 */ /* 0x080fe200030f0eff */
[----:B------:R-:W-:Y:S01]  /*10920*/  IMAD R128, R119, 0xa4, RZ ;  /* 0x000000a477807824 */ /* 0x000fe200078e02ff */
[----:B0-----:R-:W-:Y:S01]  /*10930*/  PRMT R24, R27, 0x7632, R24 ;  /* 0x000076321b187816 */ /* 0x001fe20000000018 */
[----:B------:R-:W-:Y:S01]  /*10940*/  STG.E.U16 [R176.64], R35 ;  /* 0x00000023b0007986 */ /* 0x000fe2000c101504 */
[-C--:B------:R-:W-:Y:S01]  /*10950*/  IADD3 R218, P6, R218, R122.reuse, RZ ;  /* 0x0000007adada7210 */ /* 0x080fe20007fde0ff */
[----:B------:R-:W-:Y:S01]  /*10960*/  IMAD R127, R119, 0x51, RZ ;  /* 0x00000051777f7824 */ /* 0x000fe200078e02ff */
[-C--:B------:R-:W-:Y:S01]  /*10970*/  LEA.HI.X.SX32 R217, R217, R123.reuse, 0x1, P5 ;  /* 0x0000007bd9d97211 */ /* 0x080fe200028f0eff */
[----:B------:R0:W-:Y:S01]  /*10980*/  STG.E.U16 [R178.64], R21 ;  /* 0x00000015b2007986 */ /* 0x0001e2000c101504 */
[----:B-1----:R-:W-:Y:S01]  /*10990*/  PRMT R23, R8, 0x7632, R23 ;  /* 0x0000763208177816 */ /* 0x002fe20000000017 */
[----:B------:R-:W-:Y:S01]  /*109a0*/  IMAD R36, R119, 0xa8, RZ ;  /* 0x000000a877247824 */ /* 0x000fe200078e02ff */
[-C--:B------:R-:W-:Y:S01]  /*109b0*/  IADD3 R126, P5, R126, R122.reuse, RZ ;  /* 0x0000007a7e7e7210 */ /* 0x080fe20007fbe0ff */
[----:B------:R-:W-:Y:S01]  /*109c0*/  STG.E.U16 [R180.64], R31 ;  /* 0x0000001fb4007986 */ /* 0x000fe2000c101504 */
[-C--:B------:R-:W-:Y:S01]  /*109d0*/  LEA.HI.X.SX32 R215, R215, R123.reuse, 0x1, P4 ;  /* 0x0000007bd7d77211 */ /* 0x080fe200020f0eff */
[C---:B------:R-:W-:Y:S01]  /*109e0*/  IMAD R124, R119.reuse, 0xa6, RZ ;  /* 0x000000a6777c7824 */ /* 0x040fe200078e02ff */
[----:B--2---:R-:W-:Y:S01]  /*109f0*/  PRMT R20, R4, 0x7632, R20 ;  /* 0x0000763204147816 */ /* 0x004fe20000000014 */
[----:B------:R1:W-:Y:S01]  /*10a00*/  STG.E.U16 [R182.64], R22 ;  /* 0x00000016b6007986 */ /* 0x0003e2000c101504 */
[-C--:B------:R-:W-:Y:S01]  /*10a10*/  IADD3 R220, P4, R220, R122.reuse, RZ ;  /* 0x0000007adcdc7210 */ /* 0x080fe20007f9e0ff */
[----:B------:R-:W-:Y:S01]  /*10a20*/  IMAD R38, R119, 0xaa, RZ ;  /* 0x000000aa77267824 */ /* 0x000fe200078e02ff */
[----:B------:R-:W-:Y:S01]  /*10a30*/  LEA.HI.X.SX32 R219, R219, R123, 0x1, P6 ;  /* 0x0000007bdbdb7211 */ /* 0x000fe200030f0eff */
[----:B------:R-:W-:Y:S01]  /*10a40*/  STG.E.U16 [R184.64], R27 ;  /* 0x0000001bb8007986 */ /* 0x000fe2000c101504 */
[----:B------:R-:W-:-:S02]  /*10a50*/  IADD3 R128, P6, R128, R122, RZ ;  /* 0x0000007a80807210 */ /* 0x000fc40007fde0ff */
[----:B0-----:R-:W-:Y:S01]  /*10a60*/  PRMT R21, R16, 0x7632, R21 ;  /* 0x0000763210157816 */ /* 0x001fe20000000015 */
[----:B------:R-:W-:Y:S01]  /*10a70*/  STG.E.U16 [R186.64], R24 ;  /* 0x00000018ba007986 */ /* 0x000fe2000c101504 */
[-C--:B------:R-:W-:Y:S01]  /*10a80*/  LEA.HI.X.SX32 R127, R127, R123.reuse, 0x1, P5 ;  /* 0x0000007b7f7f7211 */ /* 0x080fe200028f0eff */
[C---:B------:R-:W-:Y:S02]  /*10a90*/  IMAD R42, R119.reuse, 0xae, RZ ;  /* 0x000000ae772a7824 */ /* 0x040fe400078e02ff */
[----:B------:R0:W-:Y:S01]  /*10aa0*/  STG.E.U16 [R188.64], R8 ;  /* 0x00000008bc007986 */ /* 0x0001e2000c101504 */
[----:B------:R-:W-:Y:S01]  /*10ab0*/  IADD3 R36, P5, R36, R122, RZ ;  /* 0x0000007a24247210 */ /* 0x000fe20007fbe0ff */
[----:B------:R-:W-:Y:S01]  /*10ac0*/  IMAD R125, R119, 0x53, RZ ;  /* 0x00000053777d7824 */ /* 0x000fe200078e02ff */
[----:B-1----:R-:W-:Y:S01]  /*10ad0*/  PRMT R22, R12, 0x7632, R22 ;  /* 0x000076320c167816 */ /* 0x002fe20000000016 */
[----:B------:R-:W-:Y:S01]  /*10ae0*/  STG.E.U16 [R190.64], R23 ;  /* 0x00000017be007986 */ /* 0x000fe2000c101504 */
[----:B------:R-:W-:Y:S01]  /*10af0*/  LEA.HI.X.SX32 R221, R221, R123, 0x1, P4 ;  /* 0x0000007bdddd7211 */ /* 0x000fe200020f0eff */
[----:B------:R-:W-:-:S02]  /*10b00*/  IMAD R39, R119, 0x55, RZ ;  /* 0x0000005577277824 */ /* 0x000fc400078e02ff */
[----:B------:R1:W-:Y:S01]  /*10b10*/  STG.E.U16 [R192.64], R4 ;  /* 0x00000004c0007986 */ /* 0x0003e2000c101504 */
[----:B------:R-:W-:Y:S01]  /*10b20*/  IMAD R40, R119, 0xac, RZ ;  /* 0x000000ac77287824 */ /* 0x000fe200078e02ff */
[-C--:B------:R-:W-:Y:S02]  /*10b30*/  IADD3 R124, P4, R124, R122.reuse, RZ ;  /* 0x0000007a7c7c7210 */ /* 0x080fe40007f9e0ff */
[----:B------:R-:W-:Y:S01]  /*10b40*/  STG.E.U16 [R194.64], R20 ;  /* 0x00000014c2007986 */ /* 0x000fe2000c101504 */
[-C--:B------:R-:W-:Y:S01]  /*10b50*/  LEA.HI.X.SX32 R129, R129, R123.reuse, 0x1, P6 ;  /* 0x0000007b81817211 */ /* 0x080fe200030f0eff */
[----:B------:R-:W-:Y:S01]  /*10b60*/  IMAD R44, R119, 0xb0, RZ ;  /* 0x000000b0772c7824 */ /* 0x000fe200078e02ff */
[----:B0-----:R-:W-:Y:S01]  /*10b70*/  PRMT R8, R9, 0x7632, R8 ;  /* 0x0000763209087816 */ /* 0x001fe20000000008 */
[----:B------:R0:W-:Y:S01]  /*10b80*/  STG.E.U16 [R196.64], R16 ;  /* 0x00000010c4007986 */ /* 0x0001e2000c101504 */
        /* <DEDUP_REMOVED lines=8> */
[----:B------:R-:W-:Y:S01]  /*10c10*/  LEA.HI.X.SX32 R125, R125, R123, 0x1, P4 ;  /* 0x0000007b7d7d7211 */ /* 0x000fe200020f0eff */
[----:B------:R-:W-:-:S02]  /*10c20*/  IMAD R46, R119, 0xb2, RZ ;  /* 0x000000b2772e7824 */ /* 0x000fc400078e02ff */
[----:B------:R-:W-:Y:S01]  /*10c30*/  STG.E.U16 [R202.64], R22 ;  /* 0x00000016ca007986 */ /* 0x000fe2000c101504 */
[-C--:B------:R-:W-:Y:S01]  /*10c40*/  IADD3 R40, P4, R40, R122.reuse, RZ ;  /* 0x0000007a28287210 */ /* 0x080fe20007f9e0ff */
[----:B------:R-:W-:Y:S01]  /*10c50*/  IMAD R50, R119, 0xb6, RZ ;  /* 0x000000b677327824 */ /* 0x000fe200078e02ff */
[----:B------:R-:W-:Y:S01]  /*10c60*/  LEA.HI.X.SX32 R39, R39, R123, 0x1, P6 ;  /* 0x0000007b27277211 */ /* 0x000fe200030f0eff */
[----:B------:R2:W-:Y:S01]  /*10c70*/  STG.E.U16 [R204.64], R9 ;  /* 0x00000009cc007986 */ /* 0x0005e2000c101504 */
[----:B------:R-:W-:-:S03]  /*10c80*/  IADD3 R44, P6, R44, R122, RZ ;  /* 0x0000007a2c2c7210 */ /* 0x000fc60007fde0ff */
[----:B------:R-:W-:Y:S01]  /*10c90*/  STG.E.U16 [R206.64], R8 ;  /* 0x00000008ce007986 */ /* 0x000fe2000c101504 */
[----:B------:R-:W-:Y:S01]  /*10ca0*/  LEA.HI.X.SX32 R43, R43, R123, 0x1, P5 ;  /* 0x0000007b2b2b7211 */ /* 0x000fe200028f0eff */
[----:B------:R-:W-:Y:S02]  /*10cb0*/  IMAD R54, R119, 0xba, RZ ;  /* 0x000000ba77367824 */ /* 0x000fe400078e02ff */
[----:B------:R3:W-:Y:S01]  /*10cc0*/  STG.E.U16 [R208.64], R5 ;  /* 0x00000005d0007986 */ /* 0x0007e2000c101504 */
[----:B------:R-:W-:-:S03]  /*10cd0*/  IADD3 R48, P5, R48, R122, RZ ;  /* 0x0000007a30307210 */ /* 0x000fc60007fbe0ff */
[----:B------:R-:W4:Y:S01]  /*10ce0*/  LDS.128 R20, [R230] ;  /* 0x00000000e6147984 */ /* 0x000f220000000c00 */
[----:B------:R-:W-:Y:S01]  /*10cf0*/  IMAD R47, R119, 0x59, RZ ;  /* 0x00000059772f7824 */ /* 0x000fe200078e02ff */
[-C--:B------:R-:W-:Y:S02]  /*10d00*/  LEA.HI.X.SX32 R41, R41, R123.reuse, 0x1, P4 ;  /* 0x0000007b29297211 */ /* 0x080fe400020f0eff */
[----:B------:R-:W-:Y:S01]  /*10d10*/  STG.E.U16 [R210.64], R24 ;  /* 0x00000018d2007986 */ /* 0x000fe2000c101504 */
[C---:B------:R-:W-:Y:S01]  /*10d20*/  IMAD R51, R119.reuse, 0x5b, RZ ;  /* 0x0000005b77337824 */ /* 0x040fe200078e02ff */
[-C--:B------:R-:W-:Y:S02]  /*10d30*/  IADD3 R46, P4, R46, R122.reuse, RZ ;  /* 0x0000007a2e2e7210 */ /* 0x080fe40007f9e0ff */
[----:B------:R-:W5:Y:S01]  /*10d40*/  LDS.128 R24, [R229] ;  /* 0x00000000e5187984 */ /* 0x000f620000000c00 */
[----:B------:R-:W-:Y:S01]  /*10d50*/  IMAD R52, R119, 0xb8, RZ ;  /* 0x000000b877347824 */ /* 0x000fe200078e02ff */
[-C--:B------:R-:W-:Y:S01]  /*10d60*/  LEA.HI.X.SX32 R45, R45, R123.reuse, 0x1, P6 ;  /* 0x0000007b2d2d7211 */ /* 0x080fe200030f0eff */
[C---:B------:R-:W-:Y:S01]  /*10d70*/  IMAD R56, R119.reuse, 0xbc, RZ ;  /* 0x000000bc77387824 */ /* 0x040fe200078e02ff */
[----:B------:R-:W0:Y:S01]  /*10d80*/  LDS.128 R28, [R228] ;  /* 0x00000000e41c7984 */ /* 0x000e220000000c00 */
[-C--:B------:R-:W-:Y:S01]  /*10d90*/  IADD3 R50, P6, R50, R122.reuse, RZ ;  /* 0x0000007a32327210 */ /* 0x080fe20007fde0ff */
[----:B------:R-:W-:Y:S01]  /*10da0*/  IMAD R55, R119, 0x5d, RZ ;  /* 0x0000005d77377824 */ /* 0x000fe200078e02ff */
[-C--:B------:R-:W-:Y:S01]  /*10db0*/  LEA.HI.X.SX32 R49, R49, R123.reuse, 0x1, P5 ;  /* 0x0000007b31317211 */ /* 0x080fe200028f0eff */
[----:B------:R-:W0:Y:S01]  /*10dc0*/  LDS.128 R32, [R227] ;  /* 0x00000000e3207984 */ /* 0x000e220000000c00 */
[C---:B------:R-:W-:Y:S01]  /*10dd0*/  IMAD R60, R119.reuse, 0xc0, RZ ;  /* 0x000000c0773c7824 */ /* 0x040fe200078e02ff */
        /* <DEDUP_REMOVED lines=27> */
[-C--:B------:R-:W-:Y:S02]  /*10f90*/  IADD3 R68, P6, R68, R122.reuse, RZ ;  /* 0x0000007a44447210 */ /* 0x080fe40007fde0ff */
[----:B-1----:R-:W-:Y:S01]  /*10fa0*/  PRMT R4, R17, 0x7632, R4 ;  /* 0x0000763211047816 */ /* 0x002fe20000000004 */
[----:B------:R-:W-:Y:S01]  /*10fb0*/  IMAD R78, R119, 0xd2, RZ ;  /* 0x000000d2774e7824 */ /* 0x000fe200078e02ff */
[----:B------:R-:W-:Y:S01]  /*10fc0*/  LEA.HI.X.SX32 R67, R67, R123, 0x1, P5 ;  /* 0x0000007b43437211 */ /* 0x000fe200028f0eff */
[----:B------:R-:W-:Y:S01]  /*10fd0*/  IMAD R71, R119, 0x65, RZ ;  /* 0x0000006577477824 */ /* 0x000fe200078e02ff */
[----:B------:R-:W-:-:S02]  /*10fe0*/  IADD3 R72, P5, R72, R122, RZ ;  /* 0x0000007a48487210 */ /* 0x000fc40007fbe0ff */
[----:B0-----:R-:W-:Y:S01]  /*10ff0*/  PRMT R16, R13, 0x7632, R16 ;  /* 0x000076320d107816 */ /* 0x001fe20000000010 */
[----:B------:R-:W-:Y:S01]  /*11000*/  IMAD R75, R119, 0x67, RZ ;  /* 0x00000067774b7824 */ /* 0x000fe200078e02ff */
[-C--:B------:R-:W-:Y:S01]  /*11010*/  LEA.HI.X.SX32 R65, R65, R123.reuse, 0x1, P4 ;  /* 0x0000007b41417211 */ /* 0x080fe200020f0eff */
        /* <DEDUP_REMOVED lines=9> */
[-C--:B------:R-:W-:Y:S01]  /*110b0*/  LEA.HI.X.SX32 R73, R73, R123.reuse, 0x1, P5 ;  /* 0x0000007b49497211 */ /* 0x080fe200028f0eff */
[----:B------:R-:W-:Y:S01]  /*110c0*/  STG.E.U16 [R216.64], R13 ;  /* 0x0000000dd8007986 */ /* 0x000fe2000c101504 */
[----:B---3--:R-:W-:Y:S01]  /*110d0*/  PRMT R5, R6, 0x7632, R5 ;  /* 0x0000763206057816 */ /* 0x008fe20000000005 */
[----:B------:R-:W-:Y:S01]  /*110e0*/  IMAD R84, R119, 0xd8, RZ ;  /* 0x000000d877547824 */ /* 0x000fe200078e02ff */
[-C--:B------:R-:W-:Y:S01]  /*110f0*/  IADD3 R78, P5, R78, R122.reuse, RZ ;  /* 0x0000007a4e4e7210 */ /* 0x080fe20007fbe0ff */
[----:B------:R-:W-:Y:S01]  /*11100*/  STG.E.U16 [R218.64], R16 ;  /* 0x00000010da007986 */ /* 0x000fe2000c101504 */
[-C--:B------:R-:W-:Y:S01]  /*11110*/  LEA.HI.X.SX32 R71, R71, R123.reuse, 0x1, P4 ;  /* 0x0000007b47477211 */ /* 0x080fe200020f0eff */
[C---:B------:R-:W-:Y:S01]  /*11120*/  IMAD R82, R119.reuse, 0xd6, RZ ;  /* 0x000000d677527824 */ /* 0x040fe200078e02ff */
[-C--:B------:R-:W-:Y:S01]  /*11130*/  IADD3 R76, P4, R76, R122.reuse, RZ ;  /* 0x0000007a4c4c7210 */ /* 0x080fe20007f9e0ff */
[----:B------:R-:W-:Y:S01]  /*11140*/  STG.E.U16 [R220.64], R10 ;  /* 0x0000000adc007986 */ /* 0x000fe2000c101504 */
[----:B0-----:R-:W-:Y:S01]  /*11150*/  PRMT R4, R18, 0x7632, R4 ;  /* 0x0000763212047816 */ /* 0x001fe20000000004 */
[----:B------:R-:W-:Y:S01]  /*11160*/  IMAD R86, R119, 0xda, RZ ;  /* 0x000000da77567824 */ /* 0x000fe200078e02ff */
[----:B------:R-:W-:Y:S01]  /*11170*/  LEA.HI.X.SX32 R75, R75, R123, 0x1, P6 ;  /* 0x0000007b4b4b7211 */ /* 0x000fe200030f0eff */
[----:B------:R0:W-:Y:S01]  /*11180*/  STG.E.U16 [R126.64], R9 ;  /* 0x000000097e007986 */ /* 0x0001e2000c101504 */
[----:B------:R-:W-:-:S02]  /*11190*/  IADD3 R80, P6, R80, R122, RZ ;  /* 0x0000007a50507210 */ /* 0x000fc40007fde0ff */
[----:B------:R-:W-:Y:S01]  /*111a0*/  PRMT R8, R14, 0x7632, R8 ;  /* 0x000076320e087816 */ /* 0x000fe20000000008 */
[----:B------:R-:W-:Y:S01]  /*111b0*/  STG.E.U16 [R128.64], R6 ;  /* 0x0000000680007986 */ /* 0x000fe2000c101504 */
[-C--:B------:R-:W-:Y:S01]  /*111c0*/  LEA.HI.X.SX32 R79, R79, R123.reuse, 0x1, P5 ;  /* 0x0000007b4f4f7211 */ /* 0x080fe200028f0eff */
[C---:B------:R-:W-:Y:S01]  /*111d0*/  IMAD R90, R119.reuse, 0xde, RZ ;  /* 0x000000de775a7824 */ /* 0x040fe200078e02ff */
[-C--:B------:R-:W-:Y:S01]  /*111e0*/  IADD3 R84, P5, R84, R122.reuse, RZ ;  /* 0x0000007a54547210 */ /* 0x080fe20007fbe0ff */
[----:B------:R1:W-:Y:S01]  /*111f0*/  STG.E.U16 [R124.64], R5 ;  /* 0x000000057c007986 */ /* 0x0003e2000c101504 */
[----:B------:R-:W-:Y:S01]  /*11200*/  IMAD R83, R119, 0x6b, RZ ;  /* 0x0000006b77537824 */ /* 0x000fe200078e02ff */
[-C--:B------:R-:W-:Y:S02]  /*11210*/  LEA.HI.X.SX32 R77, R77, R123.reuse, 0x1, P4 ;  /* 0x0000007b4d4d7211 */ /* 0x080fe400020f0eff */
[----:B------:R-:W-:Y:S01]  /*11220*/  STG.E.U16 [R36.64], R18 ;  /* 0x0000001224007986 */ /* 0x000fe2000c101504 */
[----:B0-----:R-:W-:Y:S01]  /*11230*/  PRMT R9, R11, 0x7632, R9 ;  /* 0x000076320b097816 */ /* 0x001fe20000000009 */
[C---:B------:R-:W-:Y:S01]  /*11240*/  IMAD R87, R119.reuse, 0x6d, RZ ;  /* 0x0000006d77577824 */ /* 0x040fe200078e02ff */
[-C--:B------:R-:W-:Y:S01]  /*11250*/  IADD3 R82, P4, R82, R122.reuse, RZ ;  /* 0x0000007a52527210 */ /* 0x080fe20007f9e0ff */
[----:B------:R0:W-:Y:S01]  /*11260*/  STG.E.U16 [R38.64], R4 ;  /* 0x0000000426007986 */ /* 0x0001e2000c101504 */
[----:B------:R-:W-:Y:S01]  /*11270*/  IMAD R88, R119, 0xdc, RZ ;  /* 0x000000dc77587824 */ /* 0x000fe200078e02ff */
[-C--:B------:R-:W-:Y:S01]  /*11280*/  LEA.HI.X.SX32 R81, R81, R123.reuse, 0x1, P6 ;  /* 0x0000007b51517211 */ /* 0x080fe200030f0eff */
[----:B------:R-:W-:Y:S01]  /*11290*/  IMAD R92, R119, 0xe0, RZ ;  /* 0x000000e0775c7824 */ /* 0x000fe200078e02ff */
[----:B------:R-:W-:Y:S01]  /*112a0*/  STG.E.U16 [R40.64], R14 ;  /* 0x0000000e28007986 */ /* 0x000fe2000c101504 */
[----:B-1----:R-:W-:Y:S01]  /*112b0*/  PRMT R5, R7, 0x7632, R5 ;  /* 0x0000763207057816 */ /* 0x002fe20000000005 */
        /* <DEDUP_REMOVED lines=11> */
[----:B0-----:R-:W-:Y:S01]  /*11370*/  PRMT R4, R15, 0x7632, R4 ;  /* 0x000076320f047816 */ /* 0x001fe20000000004 */
[----:B------:R-:W-:Y:S01]  /*11380*/  IMAD R98, R119, 0xe6, RZ ;  /* 0x000000e677627824 */ /* 0x000fe200078e02ff */
[----:B------:R-:W-:Y:S01]  /*11390*/  IADD3 R88, P4, R88, R122, RZ ;  /* 0x0000007a58587210 */ /* 0x000fe20007f9e0ff */
[----:B------:R5:W-:Y:S01]  /*113a0*/  STG.E.U16 [R48.64], R7 ;  /* 0x0000000730007986 */ /* 0x000be2000c101504 */
[----:B------:R-:W-:-:S02]  /*113b0*/  LEA.HI.X.SX32 R87, R87, R123, 0x1, P6 ;  /* 0x0000007b57577211 */ /* 0x000fc400030f0eff */
[-C--:B------:R-:W-:Y:S01]  /*113c0*/  IADD3 R92, P6, R92, R122.reuse, RZ ;  /* 0x0000007a5c5c7210 */ /* 0x080fe20007fde0ff */
[----:B------:R0:W-:Y:S01]  /*113d0*/  STG.E.U16 [R50.64], R5 ;  /* 0x0000000532007986 */ /* 0x0001e2000c101504 */
[----:B----4-:R-:W-:Y:S01]  /*113e0*/  PRMT R8, R20, 0x7632, R8 ;  /* 0x0000763214087816 */ /* 0x010fe20000000008 */
[----:B------:R-:W-:Y:S01]  /*113f0*/  IMAD R249, R119, 0xea, RZ ;  /* 0x000000ea77f97824 */ /* 0x000fe200078e02ff */
[-C--:B------:R-:W-:Y:S01]  /*11400*/  LEA.HI.X.SX32 R91, R91, R123.reuse, 0x1, P5 ;  /* 0x0000007b5b5b7211 */ /* 0x080fe200028f0eff */
[----:B------:R1:W-:Y:S01]  /*11410*/  STG.E.U16 [R52.64], R19 ;  /* 0x0000001334007986 */ /* 0x0003e2000c101504 */
[-C--:B------:R-:W-:Y:S01]  /*11420*/  IADD3 R96, P5, R96, R122.reuse, RZ ;  /* 0x0000007a60607210 */ /* 0x080fe20007fbe0ff */
[C---:B------:R-:W-:Y:S02]  /*11430*/  IMAD R95, R119.reuse, 0x71, RZ ;  /* 0x00000071775f7824 */ /* 0x040fe400078e02ff */
[----:B------:R2:W-:Y:S01]  /*11440*/  STG.E.U16 [R54.64], R6 ;  /* 0x0000000636007986 */ /* 0x0005e2000c101504 */
[----:B-----5:R-:W-:Y:S01]  /*11450*/  PRMT R7, R24, 0x7632, R7 ;  /* 0x0000763218077816 */ /* 0x020fe20000000007 */
[----:B------:R-:W-:Y:S01]  /*11460*/  IMAD R99, R119, 0x73, RZ ;  /* 0x0000007377637824 */ /* 0x000fe200078e02ff */
[----:B------:R-:W-:Y:S01]  /*11470*/  LEA.HI.X.SX32 R89, R89, R123, 0x1, P4 ;  /* 0x0000007b59597211 */ /* 0x000fe200020f0eff */
[----:B------:R3:W-:Y:S01]  /*11480*/  STG.E.U16 [R56.64], R15 ;  /* 0x0000000f38007986 */ /* 0x0007e2000c101504 */
[----:B------:R-:W-:Y:S01]  /*11490*/  IMAD R251, R119, 0xe8, RZ ;  /* 0x000000e877fb7824 */ /* 0x000fe200078e02ff */
[----:B------:R-:W-:-:S02]  /*114a0*/  IADD3 R94, P4, R94, R122, RZ ;  /* 0x0000007a5e5e7210 */ /* 0x000fc40007f9e0ff */
[----:B------:R4:W-:Y:S01]  /*114b0*/  STG.E.U16 [R58.64], R4 ;  /* 0x000000043a007986 */ /* 0x0009e2000c101504 */
[-C--:B------:R-:W-:Y:S01]  /*114c0*/  LEA.HI.X.SX32 R93, R93, R123.reuse, 0x1, P6 ;  /* 0x0000007b5d5d7211 */ /* 0x080fe200030f0eff */
[C---:B------:R-:W-:Y:S01]  /*114d0*/  IMAD R247, R119.reuse, 0xec, RZ ;  /* 0x000000ec77f77824 */ /* 0x040fe200078e02ff */
        /* <DEDUP_REMOVED lines=8> */
[-C--:B------:R-:W-:Y:S01]  /*11560*/  IADD3 R102, P5, R249, R122.reuse, RZ ;  /* 0x0000007af9667210 */ /* 0x080fe20007fbe0ff */
[----:B------:R-:W-:Y:S01]  /*11570*/  STG.E.U16 [R64.64], R24 ;  /* 0x0000001840007986 */ /* 0x000fe2000c101504 */
[-C--:B------:R-:W-:Y:S01]  /*11580*/  LEA.HI.X.SX32 R95, R95, R123.reuse, 0x1, P4 ;  /* 0x0000007b5f5f7211 */ /* 0x080fe200020f0eff */
[----:B------:R-:W-:Y:S01]  /*11590*/  IMAD R245, R119, 0xee, RZ ;  /* 0x000000ee77f57824 */ /* 0x000fe200078e02ff */
[----:B------:R-:W-:Y:S01]  /*115a0*/  PRMT R39, R21, 0x7632, R39 ;  /* 0x0000763215277816 */ /* 0x000fe20000000027 */
[----:B------:R-:W-:Y:S01]  /*115b0*/  STG.E.U16 [R66.64], R7 ;  /* 0x0000000742007986 */ /* 0x000fe2000c101504 */
[-C--:B------:R-:W-:Y:S01]  /*115c0*/  IADD3 R100, P4, R251, R122.reuse, RZ ;  /* 0x0000007afb647210 */ /* 0x080fe20007f9e0ff */
[----:B------:R-:W-:Y:S01]  /*115d0*/  IMAD R241, R119, 0xf2, RZ ;  /* 0x000000f277f17824 */ /* 0x000fe200078e02ff */
[----:B------:R-:W-:Y:S01]  /*115e0*/  LEA.HI.X.SX32 R99, R99, R123, 0x1, P6 ;  /* 0x0000007b63637211 */ /* 0x000fe200030f0eff */
[----:B------:R-:W-:Y:S01]  /*115f0*/  STG.E.U16 [R68.64], R28 ;  /* 0x0000001c44007986 */ /* 0x000fe2000c101504 */
[----:B------:R-:W-:-:S02]  /*11600*/  IADD3 R104, P6, R247, R122, RZ ;  /* 0x0000007af7687210 */ /* 0x000fc40007fde0ff */
[----:B------:R-:W-:Y:S01]  /*11610*/  PRMT R41, R25, 0x7632, R41 ;  /* 0x0000763219297816 */ /* 0x000fe20000000029 */
[----:B------:R5:W-:Y:S01]  /*11620*/  STG.E.U16 [R70.64], R5 ;  /* 0x0000000546007986 */ /* 0x000be2000c101504 */
[-C--:B------:R-:W-:Y:S01]  /*11630*/  LEA.HI.X.SX32 R103, R103, R123.reuse, 0x1, P5 ;  /* 0x0000007b67677211 */ /* 0x080fe200028f0eff */
[----:B------:R-:W-:Y:S02]  /*11640*/  IMAD R237, R119, 0xf6, RZ ;  /* 0x000000f677ed7824 */ /* 0x000fe400078e02ff */
[----:B------:R-:W-:Y:S01]  /*11650*/  STG.E.U16 [R72.64], R32 ;  /* 0x0000002048007986 */ /* 0x000fe2000c101504 */
[----:B------:R-:W-:Y:S01]  /*11660*/  IADD3 R108, P5, R243, R122, RZ ;  /* 0x0000007af36c7210 */ /* 0x000fe20007fbe0ff */
[----:B------:R-:W-:Y:S01]  /*11670*/  IMAD R107, R119, 0x77, RZ ;  /* 0x00000077776b7824 */ /* 0x000fe200078e02ff */
[----:B------:R-:W-:Y:S01]  /*11680*/  PRMT R43, R29, 0x7632, R43 ;  /* 0x000076321d2b7816 */ /* 0x000fe2000000002b */
[----:B------:R-:W-:Y:S01]  /*11690*/  STG.E.U16 [R74.64], R37 ;  /* 0x000000254a007986 */ /* 0x000fe2000c101504 */
[----:B------:R-:W-:Y:S01]  /*116a0*/  LEA.HI.X.SX32 R101, R101, R123, 0x1, P4 ;  /* 0x0000007b65657211 */ /* 0x000fe200020f0eff */
[----:B------:R-:W-:-:S02]  /*116b0*/  IMAD R111, R119, 0x79, RZ ;  /* 0x00000079776f7824 */ /* 0x000fc400078e02ff */
[----:B------:R-:W-:Y:S01]  /*116c0*/  STG.E.U16 [R76.64], R21 ;  /* 0x000000154c007986 */ /* 0x000fe2000c101504 */
[----:B------:R-:W-:Y:S01]  /*116d0*/  IMAD R239, R119, 0xf4, RZ ;  /* 0x000000f477ef7824 */ /* 0x000fe200078e02ff */
[-C--:B------:R-:W-:Y:S02]  /*116e0*/  IADD3 R106, P4, R245, R122.reuse, RZ ;  /* 0x0000007af56a7210 */ /* 0x080fe40007f9e0ff */
[----:B------:R-:W-:Y:S01]  /*116f0*/  STG.E.U16 [R78.64], R39 ;  /* 0x000000274e007986 */ /* 0x000fe2000c101504 */
        /* <DEDUP_REMOVED lines=12> */
[----:B------:R-:W-:Y:S01]  /*117c0*/  LEA.HI.X.SX32 R107, R107, R123, 0x1, P4 ;  /* 0x0000007b6b6b7211 */ /* 0x000fe200020f0eff */
[----:B------:R-:W-:Y:S01]  /*117d0*/  IMAD R233, R119, 0xfa, RZ ;  /* 0x000000fa77e97824 */ /* 0x000fe200078e02ff */
[----:B------:R-:W-:Y:S01]  /*117e0*/  PRMT R49, R26, 0x7632, R49 ;  /* 0x000076321a317816 */ /* 0x000fe20000000031 */
[----:B------:R-:W-:Y:S01]  /*117f0*/  STG.E.U16 [R86.64], R43 ;  /* 0x0000002b56007986 */ /* 0x000fe2000c101504 */
[----:B------:R-:W-:-:S02]  /*11800*/  IADD3 R112, P4, R239, R122, RZ ;  /* 0x0000007aef707210 */ /* 0x000fc40007f9e0ff */
[-C--:B------:R-:W-:Y:S01]  /*11810*/  LEA.HI.X.SX32 R111, R111, R123.reuse, 0x1, P6 ;  /* 0x0000007b6f6f7211 */ /* 0x080fe200030f0eff */
[----:B------:R-:W-:Y:S01]  /*11820*/  STG.E.U16 [R88.64], R33 ;  /* 0x0000002158007986 */ /* 0x000fe2000c101504 */
[----:B------:R-:W-:Y:S01]  /*11830*/  IADD3 R116, P6, R235, R122, RZ ;  /* 0x0000007aeb747210 */ /* 0x000fe20007fde0ff */
[----:B------:R-:W-:Y:S01]  /*11840*/  IMAD R235, R119, 0xfe, RZ ;  /* 0x000000fe77eb7824 */ /* 0x000fe200078e02ff */
[----:B------:R-:W-:Y:S01]  /*11850*/  PRMT R51, R30, 0x7632, R51 ;  /* 0x000076321e337816 */ /* 0x000fe20000000033 */
[----:B------:R-:W-:Y:S01]  /*11860*/  STG.E.U16 [R90.64], R45 ;  /* 0x0000002d5a007986 */ /* 0x000fe2000c101504 */
[----:B------:R-:W-:-:S03]  /*11870*/  LEA.HI.X.SX32 R115, R115, R123, 0x1, P5 ;  /* 0x0000007b73737211 */ /* 0x000fc600028f0eff */
[----:B------:R-:W-:Y:S01]  /*11880*/  STG.E.U16 [R92.64], R22 ;  /* 0x000000165c007986 */ /* 0x000fe2000c101504 */
[----:B------:R-:W-:Y:S01]  /*11890*/  IADD3 R120, P5, R231, R122, RZ ;  /* 0x0000007ae7787210 */ /* 0x000fe20007fbe0ff */
[----:B------:R-:W-:Y:S01]  /*118a0*/  IMAD R231, R119, 0x7d, RZ ;  /* 0x0000007d77e77824 */ /* 0x000fe200078e02ff */
[----:B-1----:R-:W-:Y:S01]  /*118b0*/  PRMT R53, R34, 0x7632, R53 ;  /* 0x0000763222357816 */ /* 0x002fe20000000035 */
[----:B------:R-:W-:Y:S01]  /*118c0*/  STG.E.U16 [R94.64], R47 ;  /* 0x0000002f5e007986 */ /* 0x000fe2000c101504 */
[----:B------:R-:W-:-:S03]  /*118d0*/  LEA.HI.X.SX32 R113, R113, R123, 0x1, P4 ;  /* 0x0000007b71717211 */ /* 0x000fc600020f0eff */
[----:B------:R-:W-:Y:S01]  /*118e0*/  STG.E.U16 [R96.64], R26 ;  /* 0x0000001a60007986 */ /* 0x000fe2000c101504 */
[----:B------:R-:W-:Y:S02]  /*118f0*/  IADD3 R118, P4, R233, R122, RZ ;  /* 0x0000007ae9767210 */ /* 0x000fe40007f9e0ff */
[----:B--2---:R-:W-:Y:S01]  /*11900*/  PRMT R55, R23, 0x7632, R55 ;  /* 0x0000763217377816 */ /* 0x004fe20000000037 */
[----:B------:R-:W-:Y:S01]  /*11910*/  STG.E.U16 [R98.64], R49 ;  /* 0x0000003162007986 */ /* 0x000fe2000c101504 */
[----:B------:R-:W-:-:S03]  /*11920*/  LEA.HI.X.SX32 R117, R117, R123, 0x1, P6 ;  /* 0x0000007b75757211 */ /* 0x000fc600030f0eff */
[----:B------:R-:W-:Y:S01]  /*11930*/  STG.E.U16 [R100.64], R30 ;  /* 0x0000001e64007986 */ /* 0x000fe2000c101504 */
[----:B------:R-:W-:Y:S02]  /*11940*/  IADD3 R122, P6, R235, R122, RZ ;  /* 0x0000007aeb7a7210 */ /* 0x000fe40007fde0ff */
[----:B------:R-:W-:Y:S01]  /*11950*/  LEA R233, R119, -R119, 0x7 ;  /* 0x8000007777e97211 */ /* 0x000fe200078e38ff */
[----:B------:R-:W-:Y:S01]  /*11960*/  STG.E.U16 [R102.64], R51 ;  /* 0x0000003366007986 */ /* 0x000fe2000c101504 */
[----:B---3--:R-:W-:-:S03]  /*11970*/  PRMT R57, R27, 0x7632, R57 ;  /* 0x000076321b397816 */ /* 0x008fc60000000039 */
[----:B------:R-:W-:Y:S01]  /*11980*/  STG.E.U16 [R104.64], R34 ;  /* 0x0000002268007986 */ /* 0x000fe2000c101504 */
[-C--:B------:R-:W-:Y:S02]  /*11990*/  LEA.HI.X.SX32 R119, R231, R123.reuse, 0x1, P4 ;  /* 0x0000007be7777211 */ /* 0x080fe400020f0eff */
[----:B----4-:R-:W-:Y:S01]  /*119a0*/  PRMT R59, R31, 0x7632, R59 ;  /* 0x000076321f3b7816 */ /* 0x010fe2000000003b */
[----:B------:R-:W-:Y:S01]  /*119b0*/  STG.E.U16 [R106.64], R53 ;  /* 0x000000356a007986 */ /* 0x000fe2000c101504 */
[----:B------:R-:W-:-:S03]  /*119c0*/  LEA.HI.X.SX32 R121, R121, R123, 0x1, P5 ;  /* 0x0000007b79797211 */ /* 0x000fc600028f0eff */
[----:B------:R-:W-:Y:S01]  /*119d0*/  STG.E.U16 [R108.64], R23 ;  /* 0x000000176c007986 */ /* 0x000fe2000c101504 */
[----:B------:R-:W-:Y:S02]  /*119e0*/  LEA.HI.X.SX32 R123, R233, R123, 0x1, P6 ;  /* 0x0000007be97b7211 */ /* 0x000fe400030f0eff */
[----:B0-----:R-:W-:Y:S01]  /*119f0*/  PRMT R61, R35, 0x7632, R61 ;  /* 0x00007632233d7816 */ /* 0x001fe2000000003d */
[----:B------:R-:W-:Y:S04]  /*11a00*/  STG.E.U16 [R110.64], R55 ;  /* 0x000000376e007986 */ /* 0x000fe8000c101504 */
[----:B------:R-:W-:Y:S04]  /*11a10*/  STG.E.U16 [R112.64], R27 ;  /* 0x0000001b70007986 */ /* 0x000fe8000c101504 */
[----:B------:R-:W-:Y:S04]  /*11a20*/  STG.E.U16 [R114.64], R57 ;  /* 0x0000003972007986 */ /* 0x000fe8000c101504 */
[----:B------:R-:W-:Y:S04]  /*11a30*/  STG.E.U16 [R116.64], R31 ;  /* 0x0000001f74007986 */ /* 0x000fe8000c101504 */
[----:B------:R-:W-:Y:S04]  /*11a40*/  STG.E.U16 [R118.64], R59 ;  /* 0x0000003b76007986 */ /* 0x000fe8000c101504 */
[----:B------:R-:W-:Y:S04]  /*11a50*/  STG.E.U16 [R120.64], R35 ;  /* 0x0000002378007986 */ /* 0x000fe8000c101504 */
[----:B------:R-:W-:Y:S01]  /*11a60*/  STG.E.U16 [R122.64], R61 ;  /* 0x0000003d7a007986 */ /* 0x000fe2000c101504 */
[----:B------:R-:W-:-:S02]  /*11a70*/  FSEL R226, R226, -INF , P3 ;  /* 0xff800000e2e27808 */ /* 0x000fc40001800000 */
[----:B-----5:R-:W-:Y:S02]  /*11a80*/  FSEL R5, R224, -INF , P2 ;  /* 0xff800000e0057808 */ /* 0x020fe40001000000 */
[----:B------:R-:W-:Y:S02]  /*11a90*/  FSEL R223, R223, -INF , P1 ;  /* 0xff800000dfdf7808 */ /* 0x000fe40000800000 */
[----:B------:R-:W-:Y:S02]  /*11aa0*/  FSEL R225, R225, -INF , P0 ;  /* 0xff800000e1e17808 */ /* 0x000fe40000000000 */
[----:B------:R-:W-:Y:S01]  /*11ab0*/  SHF.L.U32 R236, R236, 0x1, RZ ;  /* 0x00000001ecec7819 */ /* 0x000fe200000006ff */
[----:B------:R-:W-:Y:S02]  /*11ac0*/  FFMA R4, R226, 0.69314718246459960938, R3 ;  /* 0x3f317218e2047823 */ /* 0x000fe40000000003 */
[----:B------:R-:W-:Y:S01]  /*11ad0*/  FFMA R5, R5, 0.69314718246459960938, R2 ;  /* 0x3f31721805057823 */ /* 0x000fe20000000002 */
[----:B------:R-:W-:Y:S01]  /*11ae0*/  LOP3.LUT R6, R236, 0xf8, RZ, 0xc0, !PT ;  /* 0x000000f8ec067812 */ /* 0x000fe200078ec0ff */
[----:B------:R-:W-:Y:S01]  /*11af0*/  BAR.SYNC.DEFER_BLOCKING 0x0 ;  /* 0x0000000000007b1d */ /* 0x000fe20000010000 */
[----:B------:R-:W-:-:S02]  /*11b00*/  FFMA R224, R223, 0.69314718246459960938, R252 ;  /* 0x3f317218dfe07823 */ /* 0x000fc400000000fc */
[----:B------:R-:W-:-:S03]  /*11b10*/  FFMA R225, R225, 0.69314718246459960938, R0 ;  /* 0x3f317218e1e17823 */ /* 0x000fc60000000000 */
[----:B------:R-:W-:Y:S04]  /*11b20*/  STS.64 [R6], R4 ;  /* 0x0000000406007388 */ /* 0x000fe80000000a00 */
[----:B------:R-:W-:Y:S04]  /*11b30*/  STS.64 [R6+0x100], R224 ;  /* 0x000100e006007388 */ /* 0x000fe80000000a00 */
[----:B------:R-:W-:Y:S01]  /*11b40*/  BAR.SYNC.DEFER_BLOCKING 0x0 ;  /* 0x0000000000007b1d */ /* 0x000fe20000010000 */
[----:B------:R-:W-:-:S05]  /*11b50*/  IMAD R0, R234, c[0x0][0x1cc], RZ ;  /* 0x00007300ea007a24 */ /* 0x000fca00078e02ff */
[----:B------:R-:W0:Y:S01]  /*11b60*/  LDS R9, [R222] ;  /* 0x00000000de097984 */ /* 0x000e220000000800 */
[----:B------:R-:W-:Y:S02]  /*11b70*/  SHF.L.U32 R3, R232, 0x2, RZ ;  /* 0x00000002e8037819 */ /* 0x000fe400000006ff */
[----:B------:R-:W-:Y:S01]  /*11b80*/  SHF.L.U32 R2, R0, 0x2, RZ ;  /* 0x0000000200027819 */ /* 0x000fe200000006ff */
[----:B------:R-:W-:-:S03]  /*11b90*/  IMAD.HI R7, R232, 0x4, RZ ;  /* 0x00000004e8077827 */ /* 0x000fc600078e02ff */
[----:B------:R-:W-:Y:S01]  /*11ba0*/  IADD3 R2, P0, P1, R3, c[0x0][0x180], R2 ;  /* 0x0000600003027a10 */ /* 0x000fe2000791e002 */
[----:B------:R-:W-:-:S05]  /*11bb0*/  IMAD.HI R0, R0, 0x4, RZ ;  /* 0x0000000400007827 */ /* 0x000fca00078e02ff */
[----:B------:R-:W-:-:S05]  /*11bc0*/  IADD3.X R3, R7, c[0x0][0x184], R0, P0, P1 ;  /* 0x0000610007037a10 */ /* 0x000fca00007e2400 */
[----:B0-----:R-:W-:Y:S01]  /*11bd0*/  STG.E [R2.64], R9 ;  /* 0x0000000902007986 */ /* 0x001fe2000c101904 */
[----:B------:R-:W-:Y:S05]  /*11be0*/  EXIT ;  /* 0x000000000000794d */ /* 0x000fea0003800000 */
.L_x_3:
[----:B------:R-:W-:-:S00]  /*11bf0*/  BRA `(.L_x_3) ;  /* 0xfffffff000007947 */ /* 0x000fc0000383ffff */
[----:B------:R-:W-:-:S00]  /*11c00*/  NOP ;  /* 0x0000000000007918 */ /* 0x000fc00000000000 */
[----:B------:R-:W-:-:S00]  /*11c10*/  NOP ;  /* 0x0000000000007918 */ /* 0x000fc00000000000 */
[----:B------:R-:W-:-:S00]  /*11c20*/  NOP ;  /* 0x0000000000007918 */ /* 0x000fc00000000000 */
[----:B------:R-:W-:-:S00]  /*11c30*/  NOP ;  /* 0x0000000000007918 */ /* 0x000fc00000000000 */
[----:B------:R-:W-:-:S00]  /*11c40*/  NOP ;  /* 0x0000000000007918 */ /* 0x000fc00000000000 */
[----:B------:R-:W-:-:S00]  /*11c50*/  NOP ;  /* 0x0000000000007918 */ /* 0x000fc00000000000 */
[----:B------:R-:W-:-:S00]  /*11c60*/  NOP ;  /* 0x0000000000007918 */ /* 0x000fc00000000000 */
[----:B------:R-:W-:-:S00]  /*11c70*/  NOP ;  /* 0x0000000000007918 */ /* 0x000fc00000000000 */
.L_x_4:


//--------------------- .nv.global.init           --------------------------
	.section	.nv.global.init,"aw",@progbits
.nv.global.init:
	.type		_$_str,@object
	.size		_$_str,(.L_0 - _$_str)
_$_str:
        /*0000*/ 	.byte	0x5f, 0x5f, 0x43, 0x55, 0x44, 0x41, 0x5f, 0x46, 0x54, 0x5a, 0x00
.L_0:


//--------------------- .nv.shared.attn_fwd       --------------------------
	.section	.nv.shared.attn_fwd,"aw",@nobits
	.sectionflags	@""
	.align	16
